// Copyright (c) 2024, Jay Shah, Ganesh Bikshandi, Ying Zhang, Vijay Thakkar, Pradeep Ramani, Tri Dao.
// Splitting the different template instantiations to different files to speed up compilation.
// This file is auto-generated. See "generate_kernels.py"

#include "flash_fwd_hdim64_bf16_paged_softcap_sm90.cu"
#include "flash_fwd_hdim96_bf16_paged_softcap_sm90.cu"
#include "flash_fwd_hdim128_bf16_paged_softcap_sm90.cu"
#include "flash_fwd_hdim192_bf16_paged_softcap_sm90.cu"
#include "flash_fwd_hdim256_bf16_paged_softcap_sm90.cu"

// ===== COMPILED SASS (sm_100a) =====

	.target	sm_100a

	.elftype	@"ET_EXEC"


//--------------------- .note.nv.tkinfo           --------------------------
	.section	.note.nv.tkinfo,"",@"SHT_NOTE"
	.sectionflags	@"SHF_NOTE_NV_TKINFO"
	.tkinfo
        /*0018*/ 	.word	0x00000002
        /*0030*/ 	.string	""
        /*0030*/ 	.string	"ptxas"
        /*0030*/ 	.string	"Cuda compilation tools, release 13.0, V13.0.88"
        /*0030*/ 	.string	"Build cuda_13.0.r13.0/compiler.36424714_0"
        /*0030*/ 	.string	"-arch sm_100a -m 64 "



//--------------------- .note.nv.cuinfo           --------------------------
	.section	.note.nv.cuinfo,"",@"SHT_NOTE"
	.sectionflags	@"SHF_NOTE_NV_CUINFO"
        /*0018*/ 	.short	0x0002
        /*001a*/ 	.short	0x0064
        /*001c*/ 	.short	0x0082
	.zero		2


//--------------------- .nv.info                  --------------------------
	.section	.nv.info,"",@"SHT_CUDA_INFO"
	.align	4


	//----- nvinfo : EIATTR_REGCOUNT
	.align		4
        /*0000*/ 	.byte	0x04, 0x2f
        /*0002*/ 	.short	(.L_12 - .L_11)
	.align		4
.L_11:
        /*0004*/ 	.word	index@(_ZN7cutlass13device_kernelIN5flash11enable_sm90INS1_16FlashAttnFwdSm90INS1_25CollectiveMainloopFwdSm90ILi2EN4cute5tupleIJNS5_1CILi1EEES8_S8_EEENS6_IJNS7_ILi192EEENS7_ILi128EEENS7_ILi64EEEEEELi64ENS_10bfloat16_tEfNS_4arch4Sm90ELb1ELb0ELb1ELb1ELb1ELb1ELb0ELb1ELb1ELb1ELb0ELb0EEENS1_21CollectiveEpilogueFwdINS6_IJSA_SC_SB_EEES9_SE_SG_Li384ELb1ELb1ELb0ELb0EEENS1_36VarlenDynamicPersistentTileSchedulerILi192ELi128ELi384ELi128ELb0ELb1ELb1ELb1ELb1ELb1EEEEEEEEEvNT_6ParamsE)
        /*0008*/ 	.word	0x00000004


	//----- nvinfo : EIATTR_FRAME_SIZE
	.align		4
.L_12:
        /*000c*/ 	.byte	0x04, 0x11
        /*000e*/ 	.short	(.L_14 - .L_13)
	.align		4
.L_13:
        /*0010*/ 	.word	index@(_ZN7cutlass13device_kernelIN5flash11enable_sm90INS1_16FlashAttnFwdSm90INS1_25CollectiveMainloopFwdSm90ILi2EN4cute5tupleIJNS5_1CILi1EEES8_S8_EEENS6_IJNS7_ILi192EEENS7_ILi128EEENS7_ILi64EEEEEELi64ENS_10bfloat16_tEfNS_4arch4Sm90ELb1ELb0ELb1ELb1ELb1ELb1ELb0ELb1ELb1ELb1ELb0ELb0EEENS1_21CollectiveEpilogueFwdINS6_IJSA_SC_SB_EEES9_SE_SG_Li384ELb1ELb1ELb0ELb0EEENS1_36VarlenDynamicPersistentTileSchedulerILi192ELi128ELi384ELi128ELb0ELb1ELb1ELb1ELb1ELb1EEEEEEEEEvNT_6ParamsE)
        /*0014*/ 	.word	0x00000000


	//----- nvinfo : EIATTR_REGCOUNT
	.align		4
.L_14:
        /*0018*/ 	.byte	0x04, 0x2f
        /*001a*/ 	.short	(.L_16 - .L_15)
	.align		4
.L_15:
        /*001c*/ 	.word	index@(_ZN7cutlass13device_kernelIN5flash11enable_sm90INS1_16FlashAttnFwdSm90INS1_25CollectiveMainloopFwdSm90ILi2EN4cute5tupleIJNS5_1CILi1EEES8_S8_EEENS6_IJNS7_ILi192EEENS7_ILi128EEENS7_ILi64EEEEEELi64ENS_10bfloat16_tEfNS_4arch4Sm90ELb1ELb0ELb1ELb1ELb1ELb0ELb0ELb1ELb1ELb1ELb0ELb0EEENS1_21CollectiveEpilogueFwdINS6_IJSA_SC_SB_EEES9_SE_SG_Li384ELb1ELb1ELb0ELb0EEENS1_36VarlenDynamicPersistentTileSchedulerILi192ELi128ELi384ELi128ELb0ELb1ELb1ELb1ELb1ELb1EEEEEEEEEvNT_6ParamsE)
        /*0020*/ 	.word	0x00000004


	//----- nvinfo : EIATTR_FRAME_SIZE
	.align		4
.L_16:
        /*0024*/ 	.byte	0x04, 0x11
        /*0026*/ 	.short	(.L_18 - .L_17)
	.align		4
.L_17:
        /*0028*/ 	.word	index@(_ZN7cutlass13device_kernelIN5flash11enable_sm90INS1_16FlashAttnFwdSm90INS1_25CollectiveMainloopFwdSm90ILi2EN4cute5tupleIJNS5_1CILi1EEES8_S8_EEENS6_IJNS7_ILi192EEENS7_ILi128EEENS7_ILi64EEEEEELi64ENS_10bfloat16_tEfNS_4arch4Sm90ELb1ELb0ELb1ELb1ELb1ELb0ELb0ELb1ELb1ELb1ELb0ELb0EEENS1_21CollectiveEpilogueFwdINS6_IJSA_SC_SB_EEES9_SE_SG_Li384ELb1ELb1ELb0ELb0EEENS1_36VarlenDynamicPersistentTileSchedulerILi192ELi128ELi384ELi128ELb0ELb1ELb1ELb1ELb1ELb1EEEEEEEEEvNT_6ParamsE)
        /*002c*/ 	.word	0x00000000


	//----- nvinfo : EIATTR_REGCOUNT
	.align		4
.L_18:
        /*0030*/ 	.byte	0x04, 0x2f
        /*0032*/ 	.short	(.L_20 - .L_19)
	.align		4
.L_19:
        /*0034*/ 	.word	index@(_ZN7cutlass13device_kernelIN5flash11enable_sm90INS1_16FlashAttnFwdSm90INS1_25CollectiveMainloopFwdSm90ILi2EN4cute5tupleIJNS5_1CILi1EEES8_S8_EEENS6_IJNS7_ILi192EEENS7_ILi128EEENS7_ILi64EEEEEELi64ENS_10bfloat16_tEfNS_4arch4Sm90ELb1ELb0ELb1ELb0ELb1ELb0ELb0ELb1ELb1ELb1ELb0ELb0EEENS1_21CollectiveEpilogueFwdINS6_IJSA_SC_SB_EEES9_SE_SG_Li384ELb0ELb1ELb0ELb0EEENS1_30DynamicPersistentTileSchedulerILi384ELi128ELb0ELb1ELb1EEEEEEEEEvNT_6ParamsE)
        /*0038*/ 	.word	0x00000004


	//----- nvinfo : EIATTR_FRAME_SIZE
	.align		4
.L_20:
        /*003c*/ 	.byte	0x04, 0x11
        /*003e*/ 	.short	(.L_22 - .L_21)
	.align		4
.L_21:
        /*0040*/ 	.word	index@(_ZN7cutlass13device_kernelIN5flash11enable_sm90INS1_16FlashAttnFwdSm90INS1_25CollectiveMainloopFwdSm90ILi2EN4cute5tupleIJNS5_1CILi1EEES8_S8_EEENS6_IJNS7_ILi192EEENS7_ILi128EEENS7_ILi64EEEEEELi64ENS_10bfloat16_tEfNS_4arch4Sm90ELb1ELb0ELb1ELb0ELb1ELb0ELb0ELb1ELb1ELb1ELb0ELb0EEENS1_21CollectiveEpilogueFwdINS6_IJSA_SC_SB_EEES9_SE_SG_Li384ELb0ELb1ELb0ELb0EEENS1_30DynamicPersistentTileSchedulerILi384ELi128ELb0ELb1ELb1EEEEEEEEEvNT_6ParamsE)
        /*0044*/ 	.word	0x00000000


	//----- nvinfo : EIATTR_REGCOUNT
	.align		4
.L_22:
        /*0048*/ 	.byte	0x04, 0x2f
        /*004a*/ 	.short	(.L_24 - .L_23)
	.align		4
.L_23:
        /*004c*/ 	.word	index@(_ZN7cutlass13device_kernelIN5flash11enable_sm90INS1_16FlashAttnFwdSm90INS1_25CollectiveMainloopFwdSm90ILi2EN4cute5tupleIJNS5_1CILi1EEES8_S8_EEENS6_IJNS7_ILi192EEENS7_ILi128EEENS7_ILi64EEEEEELi64ENS_10bfloat16_tEfNS_4arch4Sm90ELb0ELb1ELb1ELb1ELb1ELb1ELb0ELb1ELb1ELb1ELb0ELb0EEENS1_21CollectiveEpilogueFwdINS6_IJSA_SC_SB_EEES9_SE_SG_Li384ELb1ELb1ELb0ELb0EEENS1_36VarlenDynamicPersistentTileSchedulerILi192ELi128ELi384ELi128ELb0ELb1ELb1ELb1ELb0ELb1EEEEEEEEEvNT_6ParamsE)
        /*0050*/ 	.word	0x00000004


	//----- nvinfo : EIATTR_FRAME_SIZE
	.align		4
.L_24:
        /*0054*/ 	.byte	0x04, 0x11
        /*0056*/ 	.short	(.L_26 - .L_25)
	.align		4
.L_25:
        /*0058*/ 	.word	index@(_ZN7cutlass13device_kernelIN5flash11enable_sm90INS1_16FlashAttnFwdSm90INS1_25CollectiveMainloopFwdSm90ILi2EN4cute5tupleIJNS5_1CILi1EEES8_S8_EEENS6_IJNS7_ILi192EEENS7_ILi128EEENS7_ILi64EEEEEELi64ENS_10bfloat16_tEfNS_4arch4Sm90ELb0ELb1ELb1ELb1ELb1ELb1ELb0ELb1ELb1ELb1ELb0ELb0EEENS1_21CollectiveEpilogueFwdINS6_IJSA_SC_SB_EEES9_SE_SG_Li384ELb1ELb1ELb0ELb0EEENS1_36VarlenDynamicPersistentTileSchedulerILi192ELi128ELi384ELi128ELb0ELb1ELb1ELb1ELb0ELb1EEEEEEEEEvNT_6ParamsE)
        /*005c*/ 	.word	0x00000000


	//----- nvinfo : EIATTR_REGCOUNT
	.align		4
.L_26:
        /*0060*/ 	.byte	0x04, 0x2f
        /*0062*/ 	.short	(.L_28 - .L_27)
	.align		4
.L_27:
        /*0064*/ 	.word	index@(_ZN7cutlass13device_kernelIN5flash11enable_sm90INS1_16FlashAttnFwdSm90INS1_25CollectiveMainloopFwdSm90ILi2EN4cute5tupleIJNS5_1CILi1EEES8_S8_EEENS6_IJNS7_ILi192EEENS7_ILi128EEENS7_ILi64EEEEEELi64ENS_10bfloat16_tEfNS_4arch4Sm90ELb0ELb1ELb1ELb1ELb1ELb0ELb0ELb1ELb1ELb1ELb0ELb0EEENS1_21CollectiveEpilogueFwdINS6_IJSA_SC_SB_EEES9_SE_SG_Li384ELb1ELb1ELb0ELb0EEENS1_36VarlenDynamicPersistentTileSchedulerILi192ELi128ELi384ELi128ELb0ELb1ELb1ELb1ELb0ELb1EEEEEEEEEvNT_6ParamsE)
        /*0068*/ 	.word	0x00000004


	//----- nvinfo : EIATTR_FRAME_SIZE
	.align		4
.L_28:
        /*006c*/ 	.byte	0x04, 0x11
        /*006e*/ 	.short	(.L_30 - .L_29)
	.align		4
.L_29:
        /*0070*/ 	.word	index@(_ZN7cutlass13device_kernelIN5flash11enable_sm90INS1_16FlashAttnFwdSm90INS1_25CollectiveMainloopFwdSm90ILi2EN4cute5tupleIJNS5_1CILi1EEES8_S8_EEENS6_IJNS7_ILi192EEENS7_ILi128EEENS7_ILi64EEEEEELi64ENS_10bfloat16_tEfNS_4arch4Sm90ELb0ELb1ELb1ELb1ELb1ELb0ELb0ELb1ELb1ELb1ELb0ELb0EEENS1_21CollectiveEpilogueFwdINS6_IJSA_SC_SB_EEES9_SE_SG_Li384ELb1ELb1ELb0ELb0EEENS1_36VarlenDynamicPersistentTileSchedulerILi192ELi128ELi384ELi128ELb0ELb1ELb1ELb1ELb0ELb1EEEEEEEEEvNT_6ParamsE)
        /*0074*/ 	.word	0x00000000


	//----- nvinfo : EIATTR_REGCOUNT
	.align		4
.L_30:
        /*0078*/ 	.byte	0x04, 0x2f
        /*007a*/ 	.short	(.L_32 - .L_31)
	.align		4
.L_31:
        /*007c*/ 	.word	index@(_ZN7cutlass13device_kernelIN5flash11enable_sm90INS1_16FlashAttnFwdSm90INS1_25CollectiveMainloopFwdSm90ILi2EN4cute5tupleIJNS5_1CILi1EEES8_S8_EEENS6_IJNS7_ILi192EEENS7_ILi128EEENS7_ILi64EEEEEELi64ENS_10bfloat16_tEfNS_4arch4Sm90ELb0ELb1ELb1ELb0ELb1ELb0ELb0ELb1ELb1ELb1ELb0ELb0EEENS1_21CollectiveEpilogueFwdINS6_IJSA_SC_SB_EEES9_SE_SG_Li384ELb0ELb1ELb0ELb0EEENS1_30DynamicPersistentTileSchedulerILi384ELi128ELb0ELb1ELb1EEEEEEEEEvNT_6ParamsE)
        /*0080*/ 	.word	0x00000004


	//----- nvinfo : EIATTR_FRAME_SIZE
	.align		4
.L_32:
        /*0084*/ 	.byte	0x04, 0x11
        /*0086*/ 	.short	(.L_34 - .L_33)
	.align		4
.L_33:
        /*0088*/ 	.word	index@(_ZN7cutlass13device_kernelIN5flash11enable_sm90INS1_16FlashAttnFwdSm90INS1_25CollectiveMainloopFwdSm90ILi2EN4cute5tupleIJNS5_1CILi1EEES8_S8_EEENS6_IJNS7_ILi192EEENS7_ILi128EEENS7_ILi64EEEEEELi64ENS_10bfloat16_tEfNS_4arch4Sm90ELb0ELb1ELb1ELb0ELb1ELb0ELb0ELb1ELb1ELb1ELb0ELb0EEENS1_21CollectiveEpilogueFwdINS6_IJSA_SC_SB_EEES9_SE_SG_Li384ELb0ELb1ELb0ELb0EEENS1_30DynamicPersistentTileSchedulerILi384ELi128ELb0ELb1ELb1EEEEEEEEEvNT_6ParamsE)
        /*008c*/ 	.word	0x00000000


	//----- nvinfo : EIATTR_REGCOUNT
	.align		4
.L_34:
        /*0090*/ 	.byte	0x04, 0x2f
        /*0092*/ 	.short	(.L_36 - .L_35)
	.align		4
.L_35:
        /*0094*/ 	.word	index@(_ZN7cutlass13device_kernelIN5flash11enable_sm90INS1_16FlashAttnFwdSm90INS1_25CollectiveMainloopFwdSm90ILi2EN4cute5tupleIJNS5_1CILi1EEES8_S8_EEENS6_IJNS7_ILi192EEENS7_ILi128EEENS7_ILi64EEEEEELi64ENS_10bfloat16_tEfNS_4arch4Sm90ELb0ELb0ELb1ELb1ELb1ELb1ELb0ELb1ELb1ELb1ELb0ELb0EEENS1_21CollectiveEpilogueFwdINS6_IJSA_SC_SB_EEES9_SE_SG_Li384ELb1ELb1ELb0ELb0EEENS1_36VarlenDynamicPersistentTileSchedulerILi192ELi128ELi384ELi128ELb0ELb1ELb1ELb0ELb1ELb1EEEEEEEEEvNT_6ParamsE)
        /*0098*/ 	.word	0x00000004


	//----- nvinfo : EIATTR_FRAME_SIZE
	.align		4
.L_36:
        /*009c*/ 	.byte	0x04, 0x11
        /*009e*/ 	.short	(.L_38 - .L_37)
	.align		4
.L_37:
        /*00a0*/ 	.word	index@(_ZN7cutlass13device_kernelIN5flash11enable_sm90INS1_16FlashAttnFwdSm90INS1_25CollectiveMainloopFwdSm90ILi2EN4cute5tupleIJNS5_1CILi1EEES8_S8_EEENS6_IJNS7_ILi192EEENS7_ILi128EEENS7_ILi64EEEEEELi64ENS_10bfloat16_tEfNS_4arch4Sm90ELb0ELb0ELb1ELb1ELb1ELb1ELb0ELb1ELb1ELb1ELb0ELb0EEENS1_21CollectiveEpilogueFwdINS6_IJSA_SC_SB_EEES9_SE_SG_Li384ELb1ELb1ELb0ELb0EEENS1_36VarlenDynamicPersistentTileSchedulerILi192ELi128ELi384ELi128ELb0ELb1ELb1ELb0ELb1ELb1EEEEEEEEEvNT_6ParamsE)
        /*00a4*/ 	.word	0x00000000


	//----- nvinfo : EIATTR_REGCOUNT
	.align		4
.L_38:
        /*00a8*/ 	.byte	0x04, 0x2f
        /*00aa*/ 	.short	(.L_40 - .L_39)
	.align		4
.L_39:
        /*00ac*/ 	.word	index@(_ZN7cutlass13device_kernelIN5flash11enable_sm90INS1_16FlashAttnFwdSm90INS1_25CollectiveMainloopFwdSm90ILi2EN4cute5tupleIJNS5_1CILi1EEES8_S8_EEENS6_IJNS7_ILi192EEENS7_ILi128EEENS7_ILi64EEEEEELi64ENS_10bfloat16_tEfNS_4arch4Sm90ELb0ELb0ELb1ELb1ELb1ELb0ELb0ELb1ELb1ELb1ELb0ELb0EEENS1_21CollectiveEpilogueFwdINS6_IJSA_SC_SB_EEES9_SE_SG_Li384ELb1ELb1ELb0ELb0EEENS1_36VarlenDynamicPersistentTileSchedulerILi192ELi128ELi384ELi128ELb0ELb1ELb1ELb0ELb1ELb1EEEEEEEEEvNT_6ParamsE)
        /*00b0*/ 	.word	0x00000004


	//----- nvinfo : EIATTR_FRAME_SIZE
	.align		4
.L_40:
        /*00b4*/ 	.byte	0x04, 0x11
        /*00b6*/ 	.short	(.L_42 - .L_41)
	.align		4
.L_41:
        /*00b8*/ 	.word	index@(_ZN7cutlass13device_kernelIN5flash11enable_sm90INS1_16FlashAttnFwdSm90INS1_25CollectiveMainloopFwdSm90ILi2EN4cute5tupleIJNS5_1CILi1EEES8_S8_EEENS6_IJNS7_ILi192EEENS7_ILi128EEENS7_ILi64EEEEEELi64ENS_10bfloat16_tEfNS_4arch4Sm90ELb0ELb0ELb1ELb1ELb1ELb0ELb0ELb1ELb1ELb1ELb0ELb0EEENS1_21CollectiveEpilogueFwdINS6_IJSA_SC_SB_EEES9_SE_SG_Li384ELb1ELb1ELb0ELb0EEENS1_36VarlenDynamicPersistentTileSchedulerILi192ELi128ELi384ELi128ELb0ELb1ELb1ELb0ELb1ELb1EEEEEEEEEvNT_6ParamsE)
        /*00bc*/ 	.word	0x00000000


	//----- nvinfo : EIATTR_REGCOUNT
	.align		4
.L_42:
        /*00c0*/ 	.byte	0x04, 0x2f
        /*00c2*/ 	.short	(.L_44 - .L_43)
	.align		4
.L_43:
        /*00c4*/ 	.word	index@(_ZN7cutlass13device_kernelIN5flash11enable_sm90INS1_16FlashAttnFwdSm90INS1_25CollectiveMainloopFwdSm90ILi2EN4cute5tupleIJNS5_1CILi1EEES8_S8_EEENS6_IJNS7_ILi192EEENS7_ILi128EEENS7_ILi64EEEEEELi64ENS_10bfloat16_tEfNS_4arch4Sm90ELb0ELb0ELb1ELb0ELb1ELb0ELb0ELb1ELb1ELb1ELb0ELb0EEENS1_21CollectiveEpilogueFwdINS6_IJSA_SC_SB_EEES9_SE_SG_Li384ELb0ELb1ELb0ELb0EEENS1_29StaticPersistentTileSchedulerILb0EEEEEEEEEvNT_6ParamsE)
        /*00c8*/ 	.word	0x00000004


	//----- nvinfo : EIATTR_FRAME_SIZE
	.align		4
.L_44:
        /*00cc*/ 	.byte	0x04, 0x11
        /*00ce*/ 	.short	(.L_46 - .L_45)
	.align		4
.L_45:
        /*00d0*/ 	.word	index@(_ZN7cutlass13device_kernelIN5flash11enable_sm90INS1_16FlashAttnFwdSm90INS1_25CollectiveMainloopFwdSm90ILi2EN4cute5tupleIJNS5_1CILi1EEES8_S8_EEENS6_IJNS7_ILi192EEENS7_ILi128EEENS7_ILi64EEEEEELi64ENS_10bfloat16_tEfNS_4arch4Sm90ELb0ELb0ELb1ELb0ELb1ELb0ELb0ELb1ELb1ELb1ELb0ELb0EEENS1_21CollectiveEpilogueFwdINS6_IJSA_SC_SB_EEES9_SE_SG_Li384ELb0ELb1ELb0ELb0EEENS1_29StaticPersistentTileSchedulerILb0EEEEEEEEEvNT_6ParamsE)
        /*00d4*/ 	.word	0x00000000


	//----- nvinfo : EIATTR_REGCOUNT
	.align		4
.L_46:
        /*00d8*/ 	.byte	0x04, 0x2f
        /*00da*/ 	.short	(.L_48 - .L_47)
	.align		4
.L_47:
        /*00dc*/ 	.word	index@(_ZN7cutlass13device_kernelIN5flash11enable_sm90INS1_16FlashAttnFwdSm90INS1_25CollectiveMainloopFwdSm90ILi2EN4cute5tupleIJNS5_1CILi1EEES8_S8_EEENS6_IJNS7_ILi192EEENS7_ILi128EEENS7_ILi96EEEEEELi96ENS_10bfloat16_tEfNS_4arch4Sm90ELb1ELb0ELb1ELb1ELb1ELb1ELb0ELb0ELb1ELb1ELb0ELb0EEENS1_21CollectiveEpilogueFwdINS6_IJSA_SC_SB_EEES9_SE_SG_Li384ELb1ELb1ELb0ELb0EEENS1_36VarlenDynamicPersistentTileSchedulerILi192ELi128ELi384ELi128ELb0ELb1ELb1ELb1ELb1ELb1EEEEEEEEEvNT_6ParamsE)
        /*00e0*/ 	.word	0x00000004


	//----- nvinfo : EIATTR_FRAME_SIZE
	.align		4
.L_48:
        /*00e4*/ 	.byte	0x04, 0x11
        /*00e6*/ 	.short	(.L_50 - .L_49)
	.align		4
.L_49:
        /*00e8*/ 	.word	index@(_ZN7cutlass13device_kernelIN5flash11enable_sm90INS1_16FlashAttnFwdSm90INS1_25CollectiveMainloopFwdSm90ILi2EN4cute5tupleIJNS5_1CILi1EEES8_S8_EEENS6_IJNS7_ILi192EEENS7_ILi128EEENS7_ILi96EEEEEELi96ENS_10bfloat16_tEfNS_4arch4Sm90ELb1ELb0ELb1ELb1ELb1ELb1ELb0ELb0ELb1ELb1ELb0ELb0EEENS1_21CollectiveEpilogueFwdINS6_IJSA_SC_SB_EEES9_SE_SG_Li384ELb1ELb1ELb0ELb0EEENS1_36VarlenDynamicPersistentTileSchedulerILi192ELi128ELi384ELi128ELb0ELb1ELb1ELb1ELb1ELb1EEEEEEEEEvNT_6ParamsE)
        /*00ec*/ 	.word	0x00000000


	//----- nvinfo : EIATTR_REGCOUNT
	.align		4
.L_50:
        /*00f0*/ 	.byte	0x04, 0x2f
        /*00f2*/ 	.short	(.L_52 - .L_51)
	.align		4
.L_51:
        /*00f4*/ 	.word	index@(_ZN7cutlass13device_kernelIN5flash11enable_sm90INS1_16FlashAttnFwdSm90INS1_25CollectiveMainloopFwdSm90ILi2EN4cute5tupleIJNS5_1CILi1EEES8_S8_EEENS6_IJNS7_ILi192EEENS7_ILi128EEENS7_ILi96EEEEEELi96ENS_10bfloat16_tEfNS_4arch4Sm90ELb1ELb0ELb1ELb1ELb1ELb0ELb0ELb0ELb1ELb1ELb0ELb0EEENS1_21CollectiveEpilogueFwdINS6_IJSA_SC_SB_EEES9_SE_SG_Li384ELb1ELb1ELb0ELb0EEENS1_36VarlenDynamicPersistentTileSchedulerILi192ELi128ELi384ELi128ELb0ELb1ELb1ELb1ELb1ELb1EEEEEEEEEvNT_6ParamsE)
        /*00f8*/ 	.word	0x00000004


	//----- nvinfo : EIATTR_FRAME_SIZE
	.align		4
.L_52:
        /*00fc*/ 	.byte	0x04, 0x11
        /*00fe*/ 	.short	(.L_54 - .L_53)
	.align		4
.L_53:
        /*0100*/ 	.word	index@(_ZN7cutlass13device_kernelIN5flash11enable_sm90INS1_16FlashAttnFwdSm90INS1_25CollectiveMainloopFwdSm90ILi2EN4cute5tupleIJNS5_1CILi1EEES8_S8_EEENS6_IJNS7_ILi192EEENS7_ILi128EEENS7_ILi96EEEEEELi96ENS_10bfloat16_tEfNS_4arch4Sm90ELb1ELb0ELb1ELb1ELb1ELb0ELb0ELb0ELb1ELb1ELb0ELb0EEENS1_21CollectiveEpilogueFwdINS6_IJSA_SC_SB_EEES9_SE_SG_Li384ELb1ELb1ELb0ELb0EEENS1_36VarlenDynamicPersistentTileSchedulerILi192ELi128ELi384ELi128ELb0ELb1ELb1ELb1ELb1ELb1EEEEEEEEEvNT_6ParamsE)
        /*0104*/ 	.word	0x00000000


	//----- nvinfo : EIATTR_REGCOUNT
	.align		4
.L_54:
        /*0108*/ 	.byte	0x04, 0x2f
        /*010a*/ 	.short	(.L_56 - .L_55)
	.align		4
.L_55:
        /*010c*/ 	.word	index@(_ZN7cutlass13device_kernelIN5flash11enable_sm90INS1_16FlashAttnFwdSm90INS1_25CollectiveMainloopFwdSm90ILi2EN4cute5tupleIJNS5_1CILi1EEES8_S8_EEENS6_IJNS7_ILi192EEENS7_ILi128EEENS7_ILi96EEEEEELi96ENS_10bfloat16_tEfNS_4arch4Sm90ELb1ELb0ELb1ELb0ELb1ELb0ELb0ELb0ELb1ELb1ELb0ELb0EEENS1_21CollectiveEpilogueFwdINS6_IJSA_SC_SB_EEES9_SE_SG_Li384ELb0ELb1ELb0ELb0EEENS1_30DynamicPersistentTileSchedulerILi384ELi128ELb0ELb1ELb1EEEEEEEEEvNT_6ParamsE)
        /*0110*/ 	.word	0x00000004


	//----- nvinfo : EIATTR_FRAME_SIZE
	.align		4
.L_56:
        /*0114*/ 	.byte	0x04, 0x11
        /*0116*/ 	.short	(.L_58 - .L_57)
	.align		4
.L_57:
        /*0118*/ 	.word	index@(_ZN7cutlass13device_kernelIN5flash11enable_sm90INS1_16FlashAttnFwdSm90INS1_25CollectiveMainloopFwdSm90ILi2EN4cute5tupleIJNS5_1CILi1EEES8_S8_EEENS6_IJNS7_ILi192EEENS7_ILi128EEENS7_ILi96EEEEEELi96ENS_10bfloat16_tEfNS_4arch4Sm90ELb1ELb0ELb1ELb0ELb1ELb0ELb0ELb0ELb1ELb1ELb0ELb0EEENS1_21CollectiveEpilogueFwdINS6_IJSA_SC_SB_EEES9_SE_SG_Li384ELb0ELb1ELb0ELb0EEENS1_30DynamicPersistentTileSchedulerILi384ELi128ELb0ELb1ELb1EEEEEEEEEvNT_6ParamsE)
        /*011c*/ 	.word	0x00000000


	//----- nvinfo : EIATTR_REGCOUNT
	.align		4
.L_58:
        /*0120*/ 	.byte	0x04, 0x2f
        /*0122*/ 	.short	(.L_60 - .L_59)
	.align		4
.L_59:
        /*0124*/ 	.word	index@(_ZN7cutlass13device_kernelIN5flash11enable_sm90INS1_16FlashAttnFwdSm90INS1_25CollectiveMainloopFwdSm90ILi2EN4cute5tupleIJNS5_1CILi1EEES8_S8_EEENS6_IJNS7_ILi192EEENS7_ILi128EEENS7_ILi96EEEEEELi96ENS_10bfloat16_tEfNS_4arch4Sm90ELb0ELb1ELb1ELb1ELb1ELb1ELb0ELb0ELb1ELb1ELb0ELb0EEENS1_21CollectiveEpilogueFwdINS6_IJSA_SC_SB_EEES9_SE_SG_Li384ELb1ELb1ELb0ELb0EEENS1_36VarlenDynamicPersistentTileSchedulerILi192ELi128ELi384ELi128ELb0ELb1ELb1ELb1ELb0ELb1EEEEEEEEEvNT_6ParamsE)
        /*0128*/ 	.word	0x00000004


	//----- nvinfo : EIATTR_FRAME_SIZE
	.align		4
.L_60:
        /*012c*/ 	.byte	0x04, 0x11
        /*012e*/ 	.short	(.L_62 - .L_61)
	.align		4
.L_61:
        /*0130*/ 	.word	index@(_ZN7cutlass13device_kernelIN5flash11enable_sm90INS1_16FlashAttnFwdSm90INS1_25CollectiveMainloopFwdSm90ILi2EN4cute5tupleIJNS5_1CILi1EEES8_S8_EEENS6_IJNS7_ILi192EEENS7_ILi128EEENS7_ILi96EEEEEELi96ENS_10bfloat16_tEfNS_4arch4Sm90ELb0ELb1ELb1ELb1ELb1ELb1ELb0ELb0ELb1ELb1ELb0ELb0EEENS1_21CollectiveEpilogueFwdINS6_IJSA_SC_SB_EEES9_SE_SG_Li384ELb1ELb1ELb0ELb0EEENS1_36VarlenDynamicPersistentTileSchedulerILi192ELi128ELi384ELi128ELb0ELb1ELb1ELb1ELb0ELb1EEEEEEEEEvNT_6ParamsE)
        /*0134*/ 	.word	0x00000000


	//----- nvinfo : EIATTR_REGCOUNT
	.align		4
.L_62:
        /*0138*/ 	.byte	0x04, 0x2f
        /*013a*/ 	.short	(.L_64 - .L_63)
	.align		4
.L_63:
        /*013c*/ 	.word	index@(_ZN7cutlass13device_kernelIN5flash11enable_sm90INS1_16FlashAttnFwdSm90INS1_25CollectiveMainloopFwdSm90ILi2EN4cute5tupleIJNS5_1CILi1EEES8_S8_EEENS6_IJNS7_ILi192EEENS7_ILi128EEENS7_ILi96EEEEEELi96ENS_10bfloat16_tEfNS_4arch4Sm90ELb0ELb1ELb1ELb1ELb1ELb0ELb0ELb0ELb1ELb1ELb0ELb0EEENS1_21CollectiveEpilogueFwdINS6_IJSA_SC_SB_EEES9_SE_SG_Li384ELb1ELb1ELb0ELb0EEENS1_36VarlenDynamicPersistentTileSchedulerILi192ELi128ELi384ELi128ELb0ELb1ELb1ELb1ELb0ELb1EEEEEEEEEvNT_6ParamsE)
        /*0140*/ 	.word	0x00000004


	//----- nvinfo : EIATTR_FRAME_SIZE
	.align		4
.L_64:
        /*0144*/ 	.byte	0x04, 0x11
        /*0146*/ 	.short	(.L_66 - .L_65)
	.align		4
.L_65:
        /*0148*/ 	.word	index@(_ZN7cutlass13device_kernelIN5flash11enable_sm90INS1_16FlashAttnFwdSm90INS1_25CollectiveMainloopFwdSm90ILi2EN4cute5tupleIJNS5_1CILi1EEES8_S8_EEENS6_IJNS7_ILi192EEENS7_ILi128EEENS7_ILi96EEEEEELi96ENS_10bfloat16_tEfNS_4arch4Sm90ELb0ELb1ELb1ELb1ELb1ELb0ELb0ELb0ELb1ELb1ELb0ELb0EEENS1_21CollectiveEpilogueFwdINS6_IJSA_SC_SB_EEES9_SE_SG_Li384ELb1ELb1ELb0ELb0EEENS1_36VarlenDynamicPersistentTileSchedulerILi192ELi128ELi384ELi128ELb0ELb1ELb1ELb1ELb0ELb1EEEEEEEEEvNT_6ParamsE)
        /*014c*/ 	.word	0x00000000


	//----- nvinfo : EIATTR_REGCOUNT
	.align		4
.L_66:
        /*0150*/ 	.byte	0x04, 0x2f
        /*0152*/ 	.short	(.L_68 - .L_67)
	.align		4
.L_67:
        /*0154*/ 	.word	index@(_ZN7cutlass13device_kernelIN5flash11enable_sm90INS1_16FlashAttnFwdSm90INS1_25CollectiveMainloopFwdSm90ILi2EN4cute5tupleIJNS5_1CILi1EEES8_S8_EEENS6_IJNS7_ILi192EEENS7_ILi128EEENS7_ILi96EEEEEELi96ENS_10bfloat16_tEfNS_4arch4Sm90ELb0ELb1ELb1ELb0ELb1ELb0ELb0ELb0ELb1ELb1ELb0ELb0EEENS1_21CollectiveEpilogueFwdINS6_IJSA_SC_SB_EEES9_SE_SG_Li384ELb0ELb1ELb0ELb0EEENS1_30DynamicPersistentTileSchedulerILi384ELi128ELb0ELb1ELb1EEEEEEEEEvNT_6ParamsE)
        /*0158*/ 	.word	0x00000004


	//----- nvinfo : EIATTR_FRAME_SIZE
	.align		4
.L_68:
        /*015c*/ 	.byte	0x04, 0x11
        /*015e*/ 	.short	(.L_70 - .L_69)
	.align		4
.L_69:
        /*0160*/ 	.word	index@(_ZN7cutlass13device_kernelIN5flash11enable_sm90INS1_16FlashAttnFwdSm90INS1_25CollectiveMainloopFwdSm90ILi2EN4cute5tupleIJNS5_1CILi1EEES8_S8_EEENS6_IJNS7_ILi192EEENS7_ILi128EEENS7_ILi96EEEEEELi96ENS_10bfloat16_tEfNS_4arch4Sm90ELb0ELb1ELb1ELb0ELb1ELb0ELb0ELb0ELb1ELb1ELb0ELb0EEENS1_21CollectiveEpilogueFwdINS6_IJSA_SC_SB_EEES9_SE_SG_Li384ELb0ELb1ELb0ELb0EEENS1_30DynamicPersistentTileSchedulerILi384ELi128ELb0ELb1ELb1EEEEEEEEEvNT_6ParamsE)
        /*0164*/ 	.word	0x00000000


	//----- nvinfo : EIATTR_REGCOUNT
	.align		4
.L_70:
        /*0168*/ 	.byte	0x04, 0x2f
        /*016a*/ 	.short	(.L_72 - .L_71)
	.align		4
.L_71:
        /*016c*/ 	.word	index@(_ZN7cutlass13device_kernelIN5flash11enable_sm90INS1_16FlashAttnFwdSm90INS1_25CollectiveMainloopFwdSm90ILi2EN4cute5tupleIJNS5_1CILi1EEES8_S8_EEENS6_IJNS7_ILi192EEENS7_ILi128EEENS7_ILi96EEEEEELi96ENS_10bfloat16_tEfNS_4arch4Sm90ELb0ELb0ELb1ELb1ELb1ELb1ELb0ELb0ELb1ELb1ELb0ELb0EEENS1_21CollectiveEpilogueFwdINS6_IJSA_SC_SB_EEES9_SE_SG_Li384ELb1ELb1ELb0ELb0EEENS1_36VarlenDynamicPersistentTileSchedulerILi192ELi128ELi384ELi128ELb0ELb1ELb1ELb0ELb1ELb1EEEEEEEEEvNT_6ParamsE)
        /*0170*/ 	.word	0x00000004


	//----- nvinfo : EIATTR_FRAME_SIZE
	.align		4
.L_72:
        /*0174*/ 	.byte	0x04, 0x11
        /*0176*/ 	.short	(.L_74 - .L_73)
	.align		4
.L_73:
        /*0178*/ 	.word	index@(_ZN7cutlass13device_kernelIN5flash11enable_sm90INS1_16FlashAttnFwdSm90INS1_25CollectiveMainloopFwdSm90ILi2EN4cute5tupleIJNS5_1CILi1EEES8_S8_EEENS6_IJNS7_ILi192EEENS7_ILi128EEENS7_ILi96EEEEEELi96ENS_10bfloat16_tEfNS_4arch4Sm90ELb0ELb0ELb1ELb1ELb1ELb1ELb0ELb0ELb1ELb1ELb0ELb0EEENS1_21CollectiveEpilogueFwdINS6_IJSA_SC_SB_EEES9_SE_SG_Li384ELb1ELb1ELb0ELb0EEENS1_36VarlenDynamicPersistentTileSchedulerILi192ELi128ELi384ELi128ELb0ELb1ELb1ELb0ELb1ELb1EEEEEEEEEvNT_6ParamsE)
        /*017c*/ 	.word	0x00000000


	//----- nvinfo : EIATTR_REGCOUNT
	.align		4
.L_74:
        /*0180*/ 	.byte	0x04, 0x2f
        /*0182*/ 	.short	(.L_76 - .L_75)
	.align		4
.L_75:
        /*0184*/ 	.word	index@(_ZN7cutlass13device_kernelIN5flash11enable_sm90INS1_16FlashAttnFwdSm90INS1_25CollectiveMainloopFwdSm90ILi2EN4cute5tupleIJNS5_1CILi1EEES8_S8_EEENS6_IJNS7_ILi192EEENS7_ILi128EEENS7_ILi96EEEEEELi96ENS_10bfloat16_tEfNS_4arch4Sm90ELb0ELb0ELb1ELb1ELb1ELb0ELb0ELb0ELb1ELb1ELb0ELb0EEENS1_21CollectiveEpilogueFwdINS6_IJSA_SC_SB_EEES9_SE_SG_Li384ELb1ELb1ELb0ELb0EEENS1_36VarlenDynamicPersistentTileSchedulerILi192ELi128ELi384ELi128ELb0ELb1ELb1ELb0ELb1ELb1EEEEEEEEEvNT_6ParamsE)
        /*0188*/ 	.word	0x00000004


	//----- nvinfo : EIATTR_FRAME_SIZE
	.align		4
.L_76:
        /*018c*/ 	.byte	0x04, 0x11
        /*018e*/ 	.short	(.L_78 - .L_77)
	.align		4
.L_77:
        /*0190*/ 	.word	index@(_ZN7cutlass13device_kernelIN5flash11enable_sm90INS1_16FlashAttnFwdSm90INS1_25CollectiveMainloopFwdSm90ILi2EN4cute5tupleIJNS5_1CILi1EEES8_S8_EEENS6_IJNS7_ILi192EEENS7_ILi128EEENS7_ILi96EEEEEELi96ENS_10bfloat16_tEfNS_4arch4Sm90ELb0ELb0ELb1ELb1ELb1ELb0ELb0ELb0ELb1ELb1ELb0ELb0EEENS1_21CollectiveEpilogueFwdINS6_IJSA_SC_SB_EEES9_SE_SG_Li384ELb1ELb1ELb0ELb0EEENS1_36VarlenDynamicPersistentTileSchedulerILi192ELi128ELi384ELi128ELb0ELb1ELb1ELb0ELb1ELb1EEEEEEEEEvNT_6ParamsE)
        /*0194*/ 	.word	0x00000000


	//----- nvinfo : EIATTR_REGCOUNT
	.align		4
.L_78:
        /*0198*/ 	.byte	0x04, 0x2f
        /*019a*/ 	.short	(.L_80 - .L_79)
	.align		4
.L_79:
        /*019c*/ 	.word	index@(_ZN7cutlass13device_kernelIN5flash11enable_sm90INS1_16FlashAttnFwdSm90INS1_25CollectiveMainloopFwdSm90ILi2EN4cute5tupleIJNS5_1CILi1EEES8_S8_EEENS6_IJNS7_ILi192EEENS7_ILi128EEENS7_ILi96EEEEEELi96ENS_10bfloat16_tEfNS_4arch4Sm90ELb0ELb0ELb1ELb0ELb1ELb0ELb0ELb0ELb1ELb1ELb0ELb0EEENS1_21CollectiveEpilogueFwdINS6_IJSA_SC_SB_EEES9_SE_SG_Li384ELb0ELb1ELb0ELb0EEENS1_29StaticPersistentTileSchedulerILb0EEEEEEEEEvNT_6ParamsE)
        /*01a0*/ 	.word	0x00000004


	//----- nvinfo : EIATTR_FRAME_SIZE
	.align		4
.L_80:
        /*01a4*/ 	.byte	0x04, 0x11
        /*01a6*/ 	.short	(.L_82 - .L_81)
	.align		4
.L_81:
        /*01a8*/ 	.word	index@(_ZN7cutlass13device_kernelIN5flash11enable_sm90INS1_16FlashAttnFwdSm90INS1_25CollectiveMainloopFwdSm90ILi2EN4cute5tupleIJNS5_1CILi1EEES8_S8_EEENS6_IJNS7_ILi192EEENS7_ILi128EEENS7_ILi96EEEEEELi96ENS_10bfloat16_tEfNS_4arch4Sm90ELb0ELb0ELb1ELb0ELb1ELb0ELb0ELb0ELb1ELb1ELb0ELb0EEENS1_21CollectiveEpilogueFwdINS6_IJSA_SC_SB_EEES9_SE_SG_Li384ELb0ELb1ELb0ELb0EEENS1_29StaticPersistentTileSchedulerILb0EEEEEEEEEvNT_6ParamsE)
        /*01ac*/ 	.word	0x00000000


	//----- nvinfo : EIATTR_REGCOUNT
	.align		4
.L_82:
        /*01b0*/ 	.byte	0x04, 0x2f
        /*01b2*/ 	.short	(.L_84 - .L_83)
	.align		4
.L_83:
        /*01b4*/ 	.word	index@(_ZN7cutlass13device_kernelIN5flash11enable_sm90INS1_16FlashAttnFwdSm90INS1_25CollectiveMainloopFwdSm90ILi2EN4cute5tupleIJNS5_1CILi1EEES8_S8_EEENS6_IJNS7_ILi128EEESA_SA_EEELi128ENS_10bfloat16_tEfNS_4arch4Sm90ELb1ELb0ELb1ELb1ELb1ELb1ELb0ELb1ELb1ELb1ELb0ELb0EEENS1_21CollectiveEpilogueFwdISB_S9_SC_SE_Li256ELb1ELb1ELb0ELb0EEENS1_36VarlenDynamicPersistentTileSchedulerILi128ELi128ELi256ELi128ELb0ELb1ELb1ELb1ELb1ELb1EEEEEEEEEvNT_6ParamsE)
        /*01b8*/ 	.word	0x00000004


	//----- nvinfo : EIATTR_FRAME_SIZE
	.align		4
.L_84:
        /*01bc*/ 	.byte	0x04, 0x11
        /*01be*/ 	.short	(.L_86 - .L_85)
	.align		4
.L_85:
        /*01c0*/ 	.word	index@(_ZN7cutlass13device_kernelIN5flash11enable_sm90INS1_16FlashAttnFwdSm90INS1_25CollectiveMainloopFwdSm90ILi2EN4cute5tupleIJNS5_1CILi1EEES8_S8_EEENS6_IJNS7_ILi128EEESA_SA_EEELi128ENS_10bfloat16_tEfNS_4arch4Sm90ELb1ELb0ELb1ELb1ELb1ELb1ELb0ELb1ELb1ELb1ELb0ELb0EEENS1_21CollectiveEpilogueFwdISB_S9_SC_SE_Li256ELb1ELb1ELb0ELb0EEENS1_36VarlenDynamicPersistentTileSchedulerILi128ELi128ELi256ELi128ELb0ELb1ELb1ELb1ELb1ELb1EEEEEEEEEvNT_6ParamsE)
        /*01c4*/ 	.word	0x00000000


	//----- nvinfo : EIATTR_REGCOUNT
	.align		4
.L_86:
        /*01c8*/ 	.byte	0x04, 0x2f
        /*01ca*/ 	.short	(.L_88 - .L_87)
	.align		4
.L_87:
        /*01cc*/ 	.word	index@(_ZN7cutlass13device_kernelIN5flash11enable_sm90INS1_16FlashAttnFwdSm90INS1_25CollectiveMainloopFwdSm90ILi2EN4cute5tupleIJNS5_1CILi1EEES8_S8_EEENS6_IJNS7_ILi128EEESA_SA_EEELi128ENS_10bfloat16_tEfNS_4arch4Sm90ELb1ELb0ELb1ELb1ELb1ELb0ELb0ELb1ELb1ELb1ELb0ELb0EEENS1_21CollectiveEpilogueFwdISB_S9_SC_SE_Li256ELb1ELb1ELb0ELb0EEENS1_36VarlenDynamicPersistentTileSchedulerILi128ELi128ELi256ELi128ELb0ELb1ELb1ELb1ELb1ELb1EEEEEEEEEvNT_6ParamsE)
        /*01d0*/ 	.word	0x00000004


	//----- nvinfo : EIATTR_FRAME_SIZE
	.align		4
.L_88:
        /*01d4*/ 	.byte	0x04, 0x11
        /*01d6*/ 	.short	(.L_90 - .L_89)
	.align		4
.L_89:
        /*01d8*/ 	.word	index@(_ZN7cutlass13device_kernelIN5flash11enable_sm90INS1_16FlashAttnFwdSm90INS1_25CollectiveMainloopFwdSm90ILi2EN4cute5tupleIJNS5_1CILi1EEES8_S8_EEENS6_IJNS7_ILi128EEESA_SA_EEELi128ENS_10bfloat16_tEfNS_4arch4Sm90ELb1ELb0ELb1ELb1ELb1ELb0ELb0ELb1ELb1ELb1ELb0ELb0EEENS1_21CollectiveEpilogueFwdISB_S9_SC_SE_Li256ELb1ELb1ELb0ELb0EEENS1_36VarlenDynamicPersistentTileSchedulerILi128ELi128ELi256ELi128ELb0ELb1ELb1ELb1ELb1ELb1EEEEEEEEEvNT_6ParamsE)
        /*01dc*/ 	.word	0x00000000


	//----- nvinfo : EIATTR_REGCOUNT
	.align		4
.L_90:
        /*01e0*/ 	.byte	0x04, 0x2f
        /*01e2*/ 	.short	(.L_92 - .L_91)
	.align		4
.L_91:
        /*01e4*/ 	.word	index@(_ZN7cutlass13device_kernelIN5flash11enable_sm90INS1_16FlashAttnFwdSm90INS1_25CollectiveMainloopFwdSm90ILi2EN4cute5tupleIJNS5_1CILi1EEES8_S8_EEENS6_IJNS7_ILi128EEESA_SA_EEELi128ENS_10bfloat16_tEfNS_4arch4Sm90ELb1ELb0ELb1ELb0ELb1ELb0ELb0ELb1ELb1ELb1ELb0ELb0EEENS1_21CollectiveEpilogueFwdISB_S9_SC_SE_Li256ELb0ELb1ELb0ELb0EEENS1_30DynamicPersistentTileSchedulerILi256ELi128ELb0ELb1ELb1EEEEEEEEEvNT_6ParamsE)
        /*01e8*/ 	.word	0x00000004


	//----- nvinfo : EIATTR_FRAME_SIZE
	.align		4
.L_92:
        /*01ec*/ 	.byte	0x04, 0x11
        /*01ee*/ 	.short	(.L_94 - .L_93)
	.align		4
.L_93:
        /*01f0*/ 	.word	index@(_ZN7cutlass13device_kernelIN5flash11enable_sm90INS1_16FlashAttnFwdSm90INS1_25CollectiveMainloopFwdSm90ILi2EN4cute5tupleIJNS5_1CILi1EEES8_S8_EEENS6_IJNS7_ILi128EEESA_SA_EEELi128ENS_10bfloat16_tEfNS_4arch4Sm90ELb1ELb0ELb1ELb0ELb1ELb0ELb0ELb1ELb1ELb1ELb0ELb0EEENS1_21CollectiveEpilogueFwdISB_S9_SC_SE_Li256ELb0ELb1ELb0ELb0EEENS1_30DynamicPersistentTileSchedulerILi256ELi128ELb0ELb1ELb1EEEEEEEEEvNT_6ParamsE)
        /*01f4*/ 	.word	0x00000000


	//----- nvinfo : EIATTR_REGCOUNT
	.align		4
.L_94:
        /*01f8*/ 	.byte	0x04, 0x2f
        /*01fa*/ 	.short	(.L_96 - .L_95)
	.align		4
.L_95:
        /*01fc*/ 	.word	index@(_ZN7cutlass13device_kernelIN5flash11enable_sm90INS1_16FlashAttnFwdSm90INS1_25CollectiveMainloopFwdSm90ILi2EN4cute5tupleIJNS5_1CILi1EEES8_S8_EEENS6_IJNS7_ILi128EEESA_SA_EEELi128ENS_10bfloat16_tEfNS_4arch4Sm90ELb0ELb1ELb1ELb1ELb1ELb1ELb0ELb1ELb1ELb1ELb0ELb0EEENS1_21CollectiveEpilogueFwdISB_S9_SC_SE_Li256ELb1ELb1ELb0ELb0EEENS1_36VarlenDynamicPersistentTileSchedulerILi128ELi128ELi256ELi128ELb0ELb1ELb1ELb1ELb0ELb1EEEEEEEEEvNT_6ParamsE)
        /*0200*/ 	.word	0x00000004


	//----- nvinfo : EIATTR_FRAME_SIZE
	.align		4
.L_96:
        /*0204*/ 	.byte	0x04, 0x11
        /*0206*/ 	.short	(.L_98 - .L_97)
	.align		4
.L_97:
        /*0208*/ 	.word	index@(_ZN7cutlass13device_kernelIN5flash11enable_sm90INS1_16FlashAttnFwdSm90INS1_25CollectiveMainloopFwdSm90ILi2EN4cute5tupleIJNS5_1CILi1EEES8_S8_EEENS6_IJNS7_ILi128EEESA_SA_EEELi128ENS_10bfloat16_tEfNS_4arch4Sm90ELb0ELb1ELb1ELb1ELb1ELb1ELb0ELb1ELb1ELb1ELb0ELb0EEENS1_21CollectiveEpilogueFwdISB_S9_SC_SE_Li256ELb1ELb1ELb0ELb0EEENS1_36VarlenDynamicPersistentTileSchedulerILi128ELi128ELi256ELi128ELb0ELb1ELb1ELb1ELb0ELb1EEEEEEEEEvNT_6ParamsE)
        /*020c*/ 	.word	0x00000000


	//----- nvinfo : EIATTR_REGCOUNT
	.align		4
.L_98:
        /*0210*/ 	.byte	0x04, 0x2f
        /*0212*/ 	.short	(.L_100 - .L_99)
	.align		4
.L_99:
        /*0214*/ 	.word	index@(_ZN7cutlass13device_kernelIN5flash11enable_sm90INS1_16FlashAttnFwdSm90INS1_25CollectiveMainloopFwdSm90ILi2EN4cute5tupleIJNS5_1CILi1EEES8_S8_EEENS6_IJNS7_ILi128EEESA_SA_EEELi128ENS_10bfloat16_tEfNS_4arch4Sm90ELb0ELb1ELb1ELb1ELb1ELb0ELb0ELb1ELb1ELb1ELb0ELb0EEENS1_21CollectiveEpilogueFwdISB_S9_SC_SE_Li256ELb1ELb1ELb0ELb0EEENS1_36VarlenDynamicPersistentTileSchedulerILi128ELi128ELi256ELi128ELb0ELb1ELb1ELb1ELb0ELb1EEEEEEEEEvNT_6ParamsE)
        /*0218*/ 	.word	0x00000004


	//----- nvinfo : EIATTR_FRAME_SIZE
	.align		4
.L_100:
        /*021c*/ 	.byte	0x04, 0x11
        /*021e*/ 	.short	(.L_102 - .L_101)
	.align		4
.L_101:
        /*0220*/ 	.word	index@(_ZN7cutlass13device_kernelIN5flash11enable_sm90INS1_16FlashAttnFwdSm90INS1_25CollectiveMainloopFwdSm90ILi2EN4cute5tupleIJNS5_1CILi1EEES8_S8_EEENS6_IJNS7_ILi128EEESA_SA_EEELi128ENS_10bfloat16_tEfNS_4arch4Sm90ELb0ELb1ELb1ELb1ELb1ELb0ELb0ELb1ELb1ELb1ELb0ELb0EEENS1_21CollectiveEpilogueFwdISB_S9_SC_SE_Li256ELb1ELb1ELb0ELb0EEENS1_36VarlenDynamicPersistentTileSchedulerILi128ELi128ELi256ELi128ELb0ELb1ELb1ELb1ELb0ELb1EEEEEEEEEvNT_6ParamsE)
        /*0224*/ 	.word	0x00000000


	//----- nvinfo : EIATTR_REGCOUNT
	.align		4
.L_102:
        /*0228*/ 	.byte	0x04, 0x2f
        /*022a*/ 	.short	(.L_104 - .L_103)
	.align		4
.L_103:
        /*022c*/ 	.word	index@(_ZN7cutlass13device_kernelIN5flash11enable_sm90INS1_16FlashAttnFwdSm90INS1_25CollectiveMainloopFwdSm90ILi2EN4cute5tupleIJNS5_1CILi1EEES8_S8_EEENS6_IJNS7_ILi128EEESA_SA_EEELi128ENS_10bfloat16_tEfNS_4arch4Sm90ELb0ELb1ELb1ELb0ELb1ELb0ELb0ELb1ELb1ELb1ELb0ELb0EEENS1_21CollectiveEpilogueFwdISB_S9_SC_SE_Li256ELb0ELb1ELb0ELb0EEENS1_30DynamicPersistentTileSchedulerILi256ELi128ELb0ELb1ELb1EEEEEEEEEvNT_6ParamsE)
        /*0230*/ 	.word	0x00000004


	//----- nvinfo : EIATTR_FRAME_SIZE
	.align		4
.L_104:
        /*0234*/ 	.byte	0x04, 0x11
        /*0236*/ 	.short	(.L_106 - .L_105)
	.align		4
.L_105:
        /*0238*/ 	.word	index@(_ZN7cutlass13device_kernelIN5flash11enable_sm90INS1_16FlashAttnFwdSm90INS1_25CollectiveMainloopFwdSm90ILi2EN4cute5tupleIJNS5_1CILi1EEES8_S8_EEENS6_IJNS7_ILi128EEESA_SA_EEELi128ENS_10bfloat16_tEfNS_4arch4Sm90ELb0ELb1ELb1ELb0ELb1ELb0ELb0ELb1ELb1ELb1ELb0ELb0EEENS1_21CollectiveEpilogueFwdISB_S9_SC_SE_Li256ELb0ELb1ELb0ELb0EEENS1_30DynamicPersistentTileSchedulerILi256ELi128ELb0ELb1ELb1EEEEEEEEEvNT_6ParamsE)
        /*023c*/ 	.word	0x00000000


	//----- nvinfo : EIATTR_REGCOUNT
	.align		4
.L_106:
        /*0240*/ 	.byte	0x04, 0x2f
        /*0242*/ 	.short	(.L_108 - .L_107)
	.align		4
.L_107:
        /*0244*/ 	.word	index@(_ZN7cutlass13device_kernelIN5flash11enable_sm90INS1_16FlashAttnFwdSm90INS1_25CollectiveMainloopFwdSm90ILi2EN4cute5tupleIJNS5_1CILi1EEES8_S8_EEENS6_IJNS7_ILi128EEESA_SA_EEELi128ENS_10bfloat16_tEfNS_4arch4Sm90ELb0ELb0ELb1ELb1ELb1ELb1ELb0ELb1ELb1ELb1ELb0ELb0EEENS1_21CollectiveEpilogueFwdISB_S9_SC_SE_Li256ELb1ELb1ELb0ELb0EEENS1_36VarlenDynamicPersistentTileSchedulerILi128ELi128ELi256ELi128ELb0ELb1ELb1ELb0ELb1ELb1EEEEEEEEEvNT_6ParamsE)
        /*0248*/ 	.word	0x00000004


	//----- nvinfo : EIATTR_FRAME_SIZE
	.align		4
.L_108:
        /*024c*/ 	.byte	0x04, 0x11
        /*024e*/ 	.short	(.L_110 - .L_109)
	.align		4
.L_109:
        /*0250*/ 	.word	index@(_ZN7cutlass13device_kernelIN5flash11enable_sm90INS1_16FlashAttnFwdSm90INS1_25CollectiveMainloopFwdSm90ILi2EN4cute5tupleIJNS5_1CILi1EEES8_S8_EEENS6_IJNS7_ILi128EEESA_SA_EEELi128ENS_10bfloat16_tEfNS_4arch4Sm90ELb0ELb0ELb1ELb1ELb1ELb1ELb0ELb1ELb1ELb1ELb0ELb0EEENS1_21CollectiveEpilogueFwdISB_S9_SC_SE_Li256ELb1ELb1ELb0ELb0EEENS1_36VarlenDynamicPersistentTileSchedulerILi128ELi128ELi256ELi128ELb0ELb1ELb1ELb0ELb1ELb1EEEEEEEEEvNT_6ParamsE)
        /*0254*/ 	.word	0x00000000


	//----- nvinfo : EIATTR_REGCOUNT
	.align		4
.L_110:
        /*0258*/ 	.byte	0x04, 0x2f
        /*025a*/ 	.short	(.L_112 - .L_111)
	.align		4
.L_111:
        /*025c*/ 	.word	index@(_ZN7cutlass13device_kernelIN5flash11enable_sm90INS1_16FlashAttnFwdSm90INS1_25CollectiveMainloopFwdSm90ILi2EN4cute5tupleIJNS5_1CILi1EEES8_S8_EEENS6_IJNS7_ILi128EEESA_SA_EEELi128ENS_10bfloat16_tEfNS_4arch4Sm90ELb0ELb0ELb1ELb1ELb1ELb0ELb0ELb1ELb1ELb1ELb0ELb0EEENS1_21CollectiveEpilogueFwdISB_S9_SC_SE_Li256ELb1ELb1ELb0ELb0EEENS1_36VarlenDynamicPersistentTileSchedulerILi128ELi128ELi256ELi128ELb0ELb1ELb1ELb0ELb1ELb1EEEEEEEEEvNT_6ParamsE)
        /*0260*/ 	.word	0x00000004


	//----- nvinfo : EIATTR_FRAME_SIZE
	.align		4
.L_112:
        /*0264*/ 	.byte	0x04, 0x11
        /*0266*/ 	.short	(.L_114 - .L_113)
	.align		4
.L_113:
        /*0268*/ 	.word	index@(_ZN7cutlass13device_kernelIN5flash11enable_sm90INS1_16FlashAttnFwdSm90INS1_25CollectiveMainloopFwdSm90ILi2EN4cute5tupleIJNS5_1CILi1EEES8_S8_EEENS6_IJNS7_ILi128EEESA_SA_EEELi128ENS_10bfloat16_tEfNS_4arch4Sm90ELb0ELb0ELb1ELb1ELb1ELb0ELb0ELb1ELb1ELb1ELb0ELb0EEENS1_21CollectiveEpilogueFwdISB_S9_SC_SE_Li256ELb1ELb1ELb0ELb0EEENS1_36VarlenDynamicPersistentTileSchedulerILi128ELi128ELi256ELi128ELb0ELb1ELb1ELb0ELb1ELb1EEEEEEEEEvNT_6ParamsE)
        /*026c*/ 	.word	0x00000000


	//----- nvinfo : EIATTR_REGCOUNT
	.align		4
.L_114:
        /*0270*/ 	.byte	0x04, 0x2f
        /*0272*/ 	.short	(.L_116 - .L_115)
	.align		4
.L_115:
        /*0274*/ 	.word	index@(_ZN7cutlass13device_kernelIN5flash11enable_sm90INS1_16FlashAttnFwdSm90INS1_25CollectiveMainloopFwdSm90ILi2EN4cute5tupleIJNS5_1CILi1EEES8_S8_EEENS6_IJNS7_ILi128EEESA_SA_EEELi128ENS_10bfloat16_tEfNS_4arch4Sm90ELb0ELb0ELb1ELb0ELb1ELb0ELb0ELb1ELb1ELb1ELb0ELb0EEENS1_21CollectiveEpilogueFwdISB_S9_SC_SE_Li256ELb0ELb1ELb0ELb0EEENS1_29StaticPersistentTileSchedulerILb0EEEEEEEEEvNT_6ParamsE)
        /*0278*/ 	.word	0x00000004


	//----- nvinfo : EIATTR_FRAME_SIZE
	.align		4
.L_116:
        /*027c*/ 	.byte	0x04, 0x11
        /*027e*/ 	.short	(.L_118 - .L_117)
	.align		4
.L_117:
        /*0280*/ 	.word	index@(_ZN7cutlass13device_kernelIN5flash11enable_sm90INS1_16FlashAttnFwdSm90INS1_25CollectiveMainloopFwdSm90ILi2EN4cute5tupleIJNS5_1CILi1EEES8_S8_EEENS6_IJNS7_ILi128EEESA_SA_EEELi128ENS_10bfloat16_tEfNS_4arch4Sm90ELb0ELb0ELb1ELb0ELb1ELb0ELb0ELb1ELb1ELb1ELb0ELb0EEENS1_21CollectiveEpilogueFwdISB_S9_SC_SE_Li256ELb0ELb1ELb0ELb0EEENS1_29StaticPersistentTileSchedulerILb0EEEEEEEEEvNT_6ParamsE)
        /*0284*/ 	.word	0x00000000


	//----- nvinfo : EIATTR_REGCOUNT
	.align		4
.L_118:
        /*0288*/ 	.byte	0x04, 0x2f
        /*028a*/ 	.short	(.L_120 - .L_119)
	.align		4
.L_119:
        /*028c*/ 	.word	index@(_ZN7cutlass13device_kernelIN5flash11enable_sm90INS1_16FlashAttnFwdSm90INS1_25CollectiveMainloopFwdSm90ILi2EN4cute5tupleIJNS5_1CILi1EEES8_S8_EEENS6_IJNS7_ILi128EEENS7_ILi96EEENS7_ILi192EEEEEELi192ENS_10bfloat16_tEfNS_4arch4Sm90ELb1ELb0ELb1ELb1ELb1ELb1ELb0ELb1ELb1ELb1ELb0ELb0EEENS1_21CollectiveEpilogueFwdINS6_IJSA_SC_SB_EEES9_SE_SG_Li256ELb1ELb1ELb0ELb0EEENS1_36VarlenDynamicPersistentTileSchedulerILi128ELi96ELi256ELi128ELb0ELb1ELb1ELb1ELb1ELb1EEEEEEEEEvNT_6ParamsE)
        /*0290*/ 	.word	0x00000004


	//----- nvinfo : EIATTR_FRAME_SIZE
	.align		4
.L_120:
        /*0294*/ 	.byte	0x04, 0x11
        /*0296*/ 	.short	(.L_122 - .L_121)
	.align		4
.L_121:
        /*0298*/ 	.word	index@(_ZN7cutlass13device_kernelIN5flash11enable_sm90INS1_16FlashAttnFwdSm90INS1_25CollectiveMainloopFwdSm90ILi2EN4cute5tupleIJNS5_1CILi1EEES8_S8_EEENS6_IJNS7_ILi128EEENS7_ILi96EEENS7_ILi192EEEEEELi192ENS_10bfloat16_tEfNS_4arch4Sm90ELb1ELb0ELb1ELb1ELb1ELb1ELb0ELb1ELb1ELb1ELb0ELb0EEENS1_21CollectiveEpilogueFwdINS6_IJSA_SC_SB_EEES9_SE_SG_Li256ELb1ELb1ELb0ELb0EEENS1_36VarlenDynamicPersistentTileSchedulerILi128ELi96ELi256ELi128ELb0ELb1ELb1ELb1ELb1ELb1EEEEEEEEEvNT_6ParamsE)
        /*029c*/ 	.word	0x00000000


	//----- nvinfo : EIATTR_REGCOUNT
	.align		4
.L_122:
        /*02a0*/ 	.byte	0x04, 0x2f
        /*02a2*/ 	.short	(.L_124 - .L_123)
	.align		4
.L_123:
        /*02a4*/ 	.word	index@(_ZN7cutlass13device_kernelIN5flash11enable_sm90INS1_16FlashAttnFwdSm90INS1_25CollectiveMainloopFwdSm90ILi2EN4cute5tupleIJNS5_1CILi1EEES8_S8_EEENS6_IJNS7_ILi128EEENS7_ILi96EEENS7_ILi192EEEEEELi192ENS_10bfloat16_tEfNS_4arch4Sm90ELb1ELb0ELb1ELb1ELb1ELb0ELb0ELb1ELb1ELb1ELb0ELb0EEENS1_21CollectiveEpilogueFwdINS6_IJSA_SC_SB_EEES9_SE_SG_Li256ELb1ELb1ELb0ELb0EEENS1_36VarlenDynamicPersistentTileSchedulerILi128ELi96ELi256ELi128ELb0ELb1ELb1ELb1ELb1ELb1EEEEEEEEEvNT_6ParamsE)
        /*02a8*/ 	.word	0x00000004


	//----- nvinfo : EIATTR_FRAME_SIZE
	.align		4
.L_124:
        /*02ac*/ 	.byte	0x04, 0x11
        /*02ae*/ 	.short	(.L_126 - .L_125)
	.align		4
.L_125:
        /*02b0*/ 	.word	index@(_ZN7cutlass13device_kernelIN5flash11enable_sm90INS1_16FlashAttnFwdSm90INS1_25CollectiveMainloopFwdSm90ILi2EN4cute5tupleIJNS5_1CILi1EEES8_S8_EEENS6_IJNS7_ILi128EEENS7_ILi96EEENS7_ILi192EEEEEELi192ENS_10bfloat16_tEfNS_4arch4Sm90ELb1ELb0ELb1ELb1ELb1ELb0ELb0ELb1ELb1ELb1ELb0ELb0EEENS1_21CollectiveEpilogueFwdINS6_IJSA_SC_SB_EEES9_SE_SG_Li256ELb1ELb1ELb0ELb0EEENS1_36VarlenDynamicPersistentTileSchedulerILi128ELi96ELi256ELi128ELb0ELb1ELb1ELb1ELb1ELb1EEEEEEEEEvNT_6ParamsE)
        /*02b4*/ 	.word	0x00000000


	//----- nvinfo : EIATTR_REGCOUNT
	.align		4
.L_126:
        /*02b8*/ 	.byte	0x04, 0x2f
        /*02ba*/ 	.short	(.L_128 - .L_127)
	.align		4
.L_127:
        /*02bc*/ 	.word	index@(_ZN7cutlass13device_kernelIN5flash11enable_sm90INS1_16FlashAttnFwdSm90INS1_25CollectiveMainloopFwdSm90ILi2EN4cute5tupleIJNS5_1CILi1EEES8_S8_EEENS6_IJNS7_ILi128EEENS7_ILi96EEENS7_ILi192EEEEEELi192ENS_10bfloat16_tEfNS_4arch4Sm90ELb1ELb0ELb1ELb0ELb1ELb0ELb0ELb1ELb1ELb1ELb0ELb0EEENS1_21CollectiveEpilogueFwdINS6_IJSA_SC_SB_EEES9_SE_SG_Li256ELb0ELb1ELb0ELb0EEENS1_30DynamicPersistentTileSchedulerILi256ELi128ELb0ELb1ELb1EEEEEEEEEvNT_6ParamsE)
        /*02c0*/ 	.word	0x00000004


	//----- nvinfo : EIATTR_FRAME_SIZE
	.align		4
.L_128:
        /*02c4*/ 	.byte	0x04, 0x11
        /*02c6*/ 	.short	(.L_130 - .L_129)
	.align		4
.L_129:
        /*02c8*/ 	.word	index@(_ZN7cutlass13device_kernelIN5flash11enable_sm90INS1_16FlashAttnFwdSm90INS1_25CollectiveMainloopFwdSm90ILi2EN4cute5tupleIJNS5_1CILi1EEES8_S8_EEENS6_IJNS7_ILi128EEENS7_ILi96EEENS7_ILi192EEEEEELi192ENS_10bfloat16_tEfNS_4arch4Sm90ELb1ELb0ELb1ELb0ELb1ELb0ELb0ELb1ELb1ELb1ELb0ELb0EEENS1_21CollectiveEpilogueFwdINS6_IJSA_SC_SB_EEES9_SE_SG_Li256ELb0ELb1ELb0ELb0EEENS1_30DynamicPersistentTileSchedulerILi256ELi128ELb0ELb1ELb1EEEEEEEEEvNT_6ParamsE)
        /*02cc*/ 	.word	0x00000000


	//----- nvinfo : EIATTR_REGCOUNT
	.align		4
.L_130:
        /*02d0*/ 	.byte	0x04, 0x2f
        /*02d2*/ 	.short	(.L_132 - .L_131)
	.align		4
.L_131:
        /*02d4*/ 	.word	index@(_ZN7cutlass13device_kernelIN5flash11enable_sm90INS1_16FlashAttnFwdSm90INS1_25CollectiveMainloopFwdSm90ILi2EN4cute5tupleIJNS5_1CILi1EEES8_S8_EEENS6_IJNS7_ILi128EEENS7_ILi96EEENS7_ILi192EEEEEELi192ENS_10bfloat16_tEfNS_4arch4Sm90ELb0ELb1ELb1ELb1ELb1ELb1ELb0ELb1ELb1ELb1ELb0ELb0EEENS1_21CollectiveEpilogueFwdINS6_IJSA_SC_SB_EEES9_SE_SG_Li256ELb1ELb1ELb0ELb0EEENS1_36VarlenDynamicPersistentTileSchedulerILi128ELi96ELi256ELi128ELb0ELb1ELb1ELb1ELb0ELb1EEEEEEEEEvNT_6ParamsE)
        /*02d8*/ 	.word	0x00000004


	//----- nvinfo : EIATTR_FRAME_SIZE
	.align		4
.L_132:
        /*02dc*/ 	.byte	0x04, 0x11
        /*02de*/ 	.short	(.L_134 - .L_133)
	.align		4
.L_133:
        /*02e0*/ 	.word	index@(_ZN7cutlass13device_kernelIN5flash11enable_sm90INS1_16FlashAttnFwdSm90INS1_25CollectiveMainloopFwdSm90ILi2EN4cute5tupleIJNS5_1CILi1EEES8_S8_EEENS6_IJNS7_ILi128EEENS7_ILi96EEENS7_ILi192EEEEEELi192ENS_10bfloat16_tEfNS_4arch4Sm90ELb0ELb1ELb1ELb1ELb1ELb1ELb0ELb1ELb1ELb1ELb0ELb0EEENS1_21CollectiveEpilogueFwdINS6_IJSA_SC_SB_EEES9_SE_SG_Li256ELb1ELb1ELb0ELb0EEENS1_36VarlenDynamicPersistentTileSchedulerILi128ELi96ELi256ELi128ELb0ELb1ELb1ELb1ELb0ELb1EEEEEEEEEvNT_6ParamsE)
        /*02e4*/ 	.word	0x00000000


	//----- nvinfo : EIATTR_REGCOUNT
	.align		4
.L_134:
        /*02e8*/ 	.byte	0x04, 0x2f
        /*02ea*/ 	.short	(.L_136 - .L_135)
	.align		4
.L_135:
        /*02ec*/ 	.word	index@(_ZN7cutlass13device_kernelIN5flash11enable_sm90INS1_16FlashAttnFwdSm90INS1_25CollectiveMainloopFwdSm90ILi2EN4cute5tupleIJNS5_1CILi1EEES8_S8_EEENS6_IJNS7_ILi128EEENS7_ILi96EEENS7_ILi192EEEEEELi192ENS_10bfloat16_tEfNS_4arch4Sm90ELb0ELb1ELb1ELb1ELb1ELb0ELb0ELb1ELb1ELb1ELb0ELb0EEENS1_21CollectiveEpilogueFwdINS6_IJSA_SC_SB_EEES9_SE_SG_Li256ELb1ELb1ELb0ELb0EEENS1_36VarlenDynamicPersistentTileSchedulerILi128ELi96ELi256ELi128ELb0ELb1ELb1ELb1ELb0ELb1EEEEEEEEEvNT_6ParamsE)
        /*02f0*/ 	.word	0x00000004


	//----- nvinfo : EIATTR_FRAME_SIZE
	.align		4
.L_136:
        /*02f4*/ 	.byte	0x04, 0x11
        /*02f6*/ 	.short	(.L_138 - .L_137)
	.align		4
.L_137:
        /*02f8*/ 	.word	index@(_ZN7cutlass13device_kernelIN5flash11enable_sm90INS1_16FlashAttnFwdSm90INS1_25CollectiveMainloopFwdSm90ILi2EN4cute5tupleIJNS5_1CILi1EEES8_S8_EEENS6_IJNS7_ILi128EEENS7_ILi96EEENS7_ILi192EEEEEELi192ENS_10bfloat16_tEfNS_4arch4Sm90ELb0ELb1ELb1ELb1ELb1ELb0ELb0ELb1ELb1ELb1ELb0ELb0EEENS1_21CollectiveEpilogueFwdINS6_IJSA_SC_SB_EEES9_SE_SG_Li256ELb1ELb1ELb0ELb0EEENS1_36VarlenDynamicPersistentTileSchedulerILi128ELi96ELi256ELi128ELb0ELb1ELb1ELb1ELb0ELb1EEEEEEEEEvNT_6ParamsE)
        /*02fc*/ 	.word	0x00000000


	//----- nvinfo : EIATTR_REGCOUNT
	.align		4
.L_138:
        /*0300*/ 	.byte	0x04, 0x2f
        /*0302*/ 	.short	(.L_140 - .L_139)
	.align		4
.L_139:
        /*0304*/ 	.word	index@(_ZN7cutlass13device_kernelIN5flash11enable_sm90INS1_16FlashAttnFwdSm90INS1_25CollectiveMainloopFwdSm90ILi2EN4cute5tupleIJNS5_1CILi1EEES8_S8_EEENS6_IJNS7_ILi128EEENS7_ILi96EEENS7_ILi192EEEEEELi192ENS_10bfloat16_tEfNS_4arch4Sm90ELb0ELb1ELb1ELb0ELb1ELb0ELb0ELb1ELb1ELb1ELb0ELb0EEENS1_21CollectiveEpilogueFwdINS6_IJSA_SC_SB_EEES9_SE_SG_Li256ELb0ELb1ELb0ELb0EEENS1_30DynamicPersistentTileSchedulerILi256ELi128ELb0ELb1ELb1EEEEEEEEEvNT_6ParamsE)
        /*0308*/ 	.word	0x00000004


	//----- nvinfo : EIATTR_FRAME_SIZE
	.align		4
.L_140:
        /*030c*/ 	.byte	0x04, 0x11
        /*030e*/ 	.short	(.L_142 - .L_141)
	.align		4
.L_141:
        /*0310*/ 	.word	index@(_ZN7cutlass13device_kernelIN5flash11enable_sm90INS1_16FlashAttnFwdSm90INS1_25CollectiveMainloopFwdSm90ILi2EN4cute5tupleIJNS5_1CILi1EEES8_S8_EEENS6_IJNS7_ILi128EEENS7_ILi96EEENS7_ILi192EEEEEELi192ENS_10bfloat16_tEfNS_4arch4Sm90ELb0ELb1ELb1ELb0ELb1ELb0ELb0ELb1ELb1ELb1ELb0ELb0EEENS1_21CollectiveEpilogueFwdINS6_IJSA_SC_SB_EEES9_SE_SG_Li256ELb0ELb1ELb0ELb0EEENS1_30DynamicPersistentTileSchedulerILi256ELi128ELb0ELb1ELb1EEEEEEEEEvNT_6ParamsE)
        /*0314*/ 	.word	0x00000000


	//----- nvinfo : EIATTR_REGCOUNT
	.align		4
.L_142:
        /*0318*/ 	.byte	0x04, 0x2f
        /*031a*/ 	.short	(.L_144 - .L_143)
	.align		4
.L_143:
        /*031c*/ 	.word	index@(_ZN7cutlass13device_kernelIN5flash11enable_sm90INS1_16FlashAttnFwdSm90INS1_25CollectiveMainloopFwdSm90ILi2EN4cute5tupleIJNS5_1CILi1EEES8_S8_EEENS6_IJNS7_ILi128EEENS7_ILi96EEENS7_ILi192EEEEEELi192ENS_10bfloat16_tEfNS_4arch4Sm90ELb0ELb0ELb1ELb1ELb1ELb1ELb0ELb1ELb1ELb1ELb0ELb0EEENS1_21CollectiveEpilogueFwdINS6_IJSA_SC_SB_EEES9_SE_SG_Li256ELb1ELb1ELb0ELb0EEENS1_36VarlenDynamicPersistentTileSchedulerILi128ELi96ELi256ELi128ELb0ELb1ELb1ELb0ELb1ELb1EEEEEEEEEvNT_6ParamsE)
        /*0320*/ 	.word	0x00000004


	//----- nvinfo : EIATTR_FRAME_SIZE
	.align		4
.L_144:
        /*0324*/ 	.byte	0x04, 0x11
        /*0326*/ 	.short	(.L_146 - .L_145)
	.align		4
.L_145:
        /*0328*/ 	.word	index@(_ZN7cutlass13device_kernelIN5flash11enable_sm90INS1_16FlashAttnFwdSm90INS1_25CollectiveMainloopFwdSm90ILi2EN4cute5tupleIJNS5_1CILi1EEES8_S8_EEENS6_IJNS7_ILi128EEENS7_ILi96EEENS7_ILi192EEEEEELi192ENS_10bfloat16_tEfNS_4arch4Sm90ELb0ELb0ELb1ELb1ELb1ELb1ELb0ELb1ELb1ELb1ELb0ELb0EEENS1_21CollectiveEpilogueFwdINS6_IJSA_SC_SB_EEES9_SE_SG_Li256ELb1ELb1ELb0ELb0EEENS1_36VarlenDynamicPersistentTileSchedulerILi128ELi96ELi256ELi128ELb0ELb1ELb1ELb0ELb1ELb1EEEEEEEEEvNT_6ParamsE)
        /*032c*/ 	.word	0x00000000


	//----- nvinfo : EIATTR_REGCOUNT
	.align		4
.L_146:
        /*0330*/ 	.byte	0x04, 0x2f
        /*0332*/ 	.short	(.L_148 - .L_147)
	.align		4
.L_147:
        /*0334*/ 	.word	index@(_ZN7cutlass13device_kernelIN5flash11enable_sm90INS1_16FlashAttnFwdSm90INS1_25CollectiveMainloopFwdSm90ILi2EN4cute5tupleIJNS5_1CILi1EEES8_S8_EEENS6_IJNS7_ILi128EEENS7_ILi96EEENS7_ILi192EEEEEELi192ENS_10bfloat16_tEfNS_4arch4Sm90ELb0ELb0ELb1ELb1ELb1ELb0ELb0ELb1ELb1ELb1ELb0ELb0EEENS1_21CollectiveEpilogueFwdINS6_IJSA_SC_SB_EEES9_SE_SG_Li256ELb1ELb1ELb0ELb0EEENS1_36VarlenDynamicPersistentTileSchedulerILi128ELi96ELi256ELi128ELb0ELb1ELb1ELb0ELb1ELb1EEEEEEEEEvNT_6ParamsE)
        /*0338*/ 	.word	0x00000004


	//----- nvinfo : EIATTR_FRAME_SIZE
	.align		4
.L_148:
        /*033c*/ 	.byte	0x04, 0x11
        /*033e*/ 	.short	(.L_150 - .L_149)
	.align		4
.L_149:
        /*0340*/ 	.word	index@(_ZN7cutlass13device_kernelIN5flash11enable_sm90INS1_16FlashAttnFwdSm90INS1_25CollectiveMainloopFwdSm90ILi2EN4cute5tupleIJNS5_1CILi1EEES8_S8_EEENS6_IJNS7_ILi128EEENS7_ILi96EEENS7_ILi192EEEEEELi192ENS_10bfloat16_tEfNS_4arch4Sm90ELb0ELb0ELb1ELb1ELb1ELb0ELb0ELb1ELb1ELb1ELb0ELb0EEENS1_21CollectiveEpilogueFwdINS6_IJSA_SC_SB_EEES9_SE_SG_Li256ELb1ELb1ELb0ELb0EEENS1_36VarlenDynamicPersistentTileSchedulerILi128ELi96ELi256ELi128ELb0ELb1ELb1ELb0ELb1ELb1EEEEEEEEEvNT_6ParamsE)
        /*0344*/ 	.word	0x00000000


	//----- nvinfo : EIATTR_REGCOUNT
	.align		4
.L_150:
        /*0348*/ 	.byte	0x04, 0x2f
        /*034a*/ 	.short	(.L_152 - .L_151)
	.align		4
.L_151:
        /*034c*/ 	.word	index@(_ZN7cutlass13device_kernelIN5flash11enable_sm90INS1_16FlashAttnFwdSm90INS1_25CollectiveMainloopFwdSm90ILi2EN4cute5tupleIJNS5_1CILi1EEES8_S8_EEENS6_IJNS7_ILi128EEENS7_ILi96EEENS7_ILi192EEEEEELi192ENS_10bfloat16_tEfNS_4arch4Sm90ELb0ELb0ELb1ELb0ELb1ELb0ELb0ELb1ELb1ELb1ELb0ELb0EEENS1_21CollectiveEpilogueFwdINS6_IJSA_SC_SB_EEES9_SE_SG_Li256ELb0ELb1ELb0ELb0EEENS1_29StaticPersistentTileSchedulerILb0EEEEEEEEEvNT_6ParamsE)
        /*0350*/ 	.word	0x00000004


	//----- nvinfo : EIATTR_FRAME_SIZE
	.align		4
.L_152:
        /*0354*/ 	.byte	0x04, 0x11
        /*0356*/ 	.short	(.L_154 - .L_153)
	.align		4
.L_153:
        /*0358*/ 	.word	index@(_ZN7cutlass13device_kernelIN5flash11enable_sm90INS1_16FlashAttnFwdSm90INS1_25CollectiveMainloopFwdSm90ILi2EN4cute5tupleIJNS5_1CILi1EEES8_S8_EEENS6_IJNS7_ILi128EEENS7_ILi96EEENS7_ILi192EEEEEELi192ENS_10bfloat16_tEfNS_4arch4Sm90ELb0ELb0ELb1ELb0ELb1ELb0ELb0ELb1ELb1ELb1ELb0ELb0EEENS1_21CollectiveEpilogueFwdINS6_IJSA_SC_SB_EEES9_SE_SG_Li256ELb0ELb1ELb0ELb0EEENS1_29StaticPersistentTileSchedulerILb0EEEEEEEEEvNT_6ParamsE)
        /*035c*/ 	.word	0x00000000


	//----- nvinfo : EIATTR_REGCOUNT
	.align		4
.L_154:
        /*0360*/ 	.byte	0x04, 0x2f
        /*0362*/ 	.short	(.L_156 - .L_155)
	.align		4
.L_155:
        /*0364*/ 	.word	index@(_ZN7cutlass13device_kernelIN5flash11enable_sm90INS1_16FlashAttnFwdSm90INS1_25CollectiveMainloopFwdSm90ILi2EN4cute5tupleIJNS5_1CILi1EEES8_S8_EEENS6_IJNS7_ILi128EEENS7_ILi80EEENS7_ILi256EEEEEELi256ENS_10bfloat16_tEfNS_4arch4Sm90ELb1ELb0ELb1ELb1ELb1ELb1ELb0ELb1ELb1ELb1ELb0ELb0EEENS1_21CollectiveEpilogueFwdINS6_IJSA_SC_SB_EEES9_SE_SG_Li256ELb1ELb1ELb0ELb0EEENS1_36VarlenDynamicPersistentTileSchedulerILi128ELi80ELi256ELi128ELb0ELb1ELb1ELb1ELb1ELb1EEEEEEEEEvNT_6ParamsE)
        /*0368*/ 	.word	0x00000004


	//----- nvinfo : EIATTR_FRAME_SIZE
	.align		4
.L_156:
        /*036c*/ 	.byte	0x04, 0x11
        /*036e*/ 	.short	(.L_158 - .L_157)
	.align		4
.L_157:
        /*0370*/ 	.word	index@(_ZN7cutlass13device_kernelIN5flash11enable_sm90INS1_16FlashAttnFwdSm90INS1_25CollectiveMainloopFwdSm90ILi2EN4cute5tupleIJNS5_1CILi1EEES8_S8_EEENS6_IJNS7_ILi128EEENS7_ILi80EEENS7_ILi256EEEEEELi256ENS_10bfloat16_tEfNS_4arch4Sm90ELb1ELb0ELb1ELb1ELb1ELb1ELb0ELb1ELb1ELb1ELb0ELb0EEENS1_21CollectiveEpilogueFwdINS6_IJSA_SC_SB_EEES9_SE_SG_Li256ELb1ELb1ELb0ELb0EEENS1_36VarlenDynamicPersistentTileSchedulerILi128ELi80ELi256ELi128ELb0ELb1ELb1ELb1ELb1ELb1EEEEEEEEEvNT_6ParamsE)
        /*0374*/ 	.word	0x00000000


	//----- nvinfo : EIATTR_REGCOUNT
	.align		4
.L_158:
        /*0378*/ 	.byte	0x04, 0x2f
        /*037a*/ 	.short	(.L_160 - .L_159)
	.align		4
.L_159:
        /*037c*/ 	.word	index@(_ZN7cutlass13device_kernelIN5flash11enable_sm90INS1_16FlashAttnFwdSm90INS1_25CollectiveMainloopFwdSm90ILi2EN4cute5tupleIJNS5_1CILi1EEES8_S8_EEENS6_IJNS7_ILi128EEENS7_ILi80EEENS7_ILi256EEEEEELi256ENS_10bfloat16_tEfNS_4arch4Sm90ELb1ELb0ELb1ELb1ELb1ELb0ELb0ELb1ELb1ELb1ELb0ELb0EEENS1_21CollectiveEpilogueFwdINS6_IJSA_SC_SB_EEES9_SE_SG_Li256ELb1ELb1ELb0ELb0EEENS1_36VarlenDynamicPersistentTileSchedulerILi128ELi80ELi256ELi128ELb0ELb1ELb1ELb1ELb1ELb1EEEEEEEEEvNT_6ParamsE)
        /*0380*/ 	.word	0x00000004


	//----- nvinfo : EIATTR_FRAME_SIZE
	.align		4
.L_160:
        /*0384*/ 	.byte	0x04, 0x11
        /*0386*/ 	.short	(.L_162 - .L_161)
	.align		4
.L_161:
        /*0388*/ 	.word	index@(_ZN7cutlass13device_kernelIN5flash11enable_sm90INS1_16FlashAttnFwdSm90INS1_25CollectiveMainloopFwdSm90ILi2EN4cute5tupleIJNS5_1CILi1EEES8_S8_EEENS6_IJNS7_ILi128EEENS7_ILi80EEENS7_ILi256EEEEEELi256ENS_10bfloat16_tEfNS_4arch4Sm90ELb1ELb0ELb1ELb1ELb1ELb0ELb0ELb1ELb1ELb1ELb0ELb0EEENS1_21CollectiveEpilogueFwdINS6_IJSA_SC_SB_EEES9_SE_SG_Li256ELb1ELb1ELb0ELb0EEENS1_36VarlenDynamicPersistentTileSchedulerILi128ELi80ELi256ELi128ELb0ELb1ELb1ELb1ELb1ELb1EEEEEEEEEvNT_6ParamsE)
        /*038c*/ 	.word	0x00000000


	//----- nvinfo : EIATTR_REGCOUNT
	.align		4
.L_162:
        /*0390*/ 	.byte	0x04, 0x2f
        /*0392*/ 	.short	(.L_164 - .L_163)
	.align		4
.L_163:
        /*0394*/ 	.word	index@(_ZN7cutlass13device_kernelIN5flash11enable_sm90INS1_16FlashAttnFwdSm90INS1_25CollectiveMainloopFwdSm90ILi2EN4cute5tupleIJNS5_1CILi1EEES8_S8_EEENS6_IJNS7_ILi128EEENS7_ILi80EEENS7_ILi256EEEEEELi256ENS_10bfloat16_tEfNS_4arch4Sm90ELb1ELb0ELb1ELb0ELb1ELb0ELb0ELb1ELb1ELb1ELb0ELb0EEENS1_21CollectiveEpilogueFwdINS6_IJSA_SC_SB_EEES9_SE_SG_Li256ELb0ELb1ELb0ELb0EEENS1_30DynamicPersistentTileSchedulerILi256ELi128ELb0ELb1ELb1EEEEEEEEEvNT_6ParamsE)
        /*0398*/ 	.word	0x00000004


	//----- nvinfo : EIATTR_FRAME_SIZE
	.align		4
.L_164:
        /*039c*/ 	.byte	0x04, 0x11
        /*039e*/ 	.short	(.L_166 - .L_165)
	.align		4
.L_165:
        /*03a0*/ 	.word	index@(_ZN7cutlass13device_kernelIN5flash11enable_sm90INS1_16FlashAttnFwdSm90INS1_25CollectiveMainloopFwdSm90ILi2EN4cute5tupleIJNS5_1CILi1EEES8_S8_EEENS6_IJNS7_ILi128EEENS7_ILi80EEENS7_ILi256EEEEEELi256ENS_10bfloat16_tEfNS_4arch4Sm90ELb1ELb0ELb1ELb0ELb1ELb0ELb0ELb1ELb1ELb1ELb0ELb0EEENS1_21CollectiveEpilogueFwdINS6_IJSA_SC_SB_EEES9_SE_SG_Li256ELb0ELb1ELb0ELb0EEENS1_30DynamicPersistentTileSchedulerILi256ELi128ELb0ELb1ELb1EEEEEEEEEvNT_6ParamsE)
        /*03a4*/ 	.word	0x00000000


	//----- nvinfo : EIATTR_REGCOUNT
	.align		4
.L_166:
        /*03a8*/ 	.byte	0x04, 0x2f
        /*03aa*/ 	.short	(.L_168 - .L_167)
	.align		4
.L_167:
        /*03ac*/ 	.word	index@(_ZN7cutlass13device_kernelIN5flash11enable_sm90INS1_16FlashAttnFwdSm90INS1_25CollectiveMainloopFwdSm90ILi2EN4cute5tupleIJNS5_1CILi1EEES8_S8_EEENS6_IJNS7_ILi128EEENS7_ILi64EEENS7_ILi256EEEEEELi256ENS_10bfloat16_tEfNS_4arch4Sm90ELb0ELb1ELb1ELb1ELb1ELb1ELb0ELb1ELb1ELb1ELb0ELb0EEENS1_21CollectiveEpilogueFwdINS6_IJSA_SC_SB_EEES9_SE_SG_Li256ELb1ELb1ELb0ELb0EEENS1_36VarlenDynamicPersistentTileSchedulerILi128ELi64ELi256ELi128ELb0ELb1ELb1ELb1ELb0ELb1EEEEEEEEEvNT_6ParamsE)
        /*03b0*/ 	.word	0x00000004


	//----- nvinfo : EIATTR_FRAME_SIZE
	.align		4
.L_168:
        /*03b4*/ 	.byte	0x04, 0x11
        /*03b6*/ 	.short	(.L_170 - .L_169)
	.align		4
.L_169:
        /*03b8*/ 	.word	index@(_ZN7cutlass13device_kernelIN5flash11enable_sm90INS1_16FlashAttnFwdSm90INS1_25CollectiveMainloopFwdSm90ILi2EN4cute5tupleIJNS5_1CILi1EEES8_S8_EEENS6_IJNS7_ILi128EEENS7_ILi64EEENS7_ILi256EEEEEELi256ENS_10bfloat16_tEfNS_4arch4Sm90ELb0ELb1ELb1ELb1ELb1ELb1ELb0ELb1ELb1ELb1ELb0ELb0EEENS1_21CollectiveEpilogueFwdINS6_IJSA_SC_SB_EEES9_SE_SG_Li256ELb1ELb1ELb0ELb0EEENS1_36VarlenDynamicPersistentTileSchedulerILi128ELi64ELi256ELi128ELb0ELb1ELb1ELb1ELb0ELb1EEEEEEEEEvNT_6ParamsE)
        /*03bc*/ 	.word	0x00000000


	//----- nvinfo : EIATTR_REGCOUNT
	.align		4
.L_170:
        /*03c0*/ 	.byte	0x04, 0x2f
        /*03c2*/ 	.short	(.L_172 - .L_171)
	.align		4
.L_171:
        /*03c4*/ 	.word	index@(_ZN7cutlass13device_kernelIN5flash11enable_sm90INS1_16FlashAttnFwdSm90INS1_25CollectiveMainloopFwdSm90ILi2EN4cute5tupleIJNS5_1CILi1EEES8_S8_EEENS6_IJNS7_ILi128EEENS7_ILi64EEENS7_ILi256EEEEEELi256ENS_10bfloat16_tEfNS_4arch4Sm90ELb0ELb1ELb1ELb1ELb1ELb0ELb0ELb1ELb1ELb1ELb0ELb0EEENS1_21CollectiveEpilogueFwdINS6_IJSA_SC_SB_EEES9_SE_SG_Li256ELb1ELb1ELb0ELb0EEENS1_36VarlenDynamicPersistentTileSchedulerILi128ELi64ELi256ELi128ELb0ELb1ELb1ELb1ELb0ELb1EEEEEEEEEvNT_6ParamsE)
        /*03c8*/ 	.word	0x00000004


	//----- nvinfo : EIATTR_FRAME_SIZE
	.align		4
.L_172:
        /*03cc*/ 	.byte	0x04, 0x11
        /*03ce*/ 	.short	(.L_174 - .L_173)
	.align		4
.L_173:
        /*03d0*/ 	.word	index@(_ZN7cutlass13device_kernelIN5flash11enable_sm90INS1_16FlashAttnFwdSm90INS1_25CollectiveMainloopFwdSm90ILi2EN4cute5tupleIJNS5_1CILi1EEES8_S8_EEENS6_IJNS7_ILi128EEENS7_ILi64EEENS7_ILi256EEEEEELi256ENS_10bfloat16_tEfNS_4arch4Sm90ELb0ELb1ELb1ELb1ELb1ELb0ELb0ELb1ELb1ELb1ELb0ELb0EEENS1_21CollectiveEpilogueFwdINS6_IJSA_SC_SB_EEES9_SE_SG_Li256ELb1ELb1ELb0ELb0EEENS1_36VarlenDynamicPersistentTileSchedulerILi128ELi64ELi256ELi128ELb0ELb1ELb1ELb1ELb0ELb1EEEEEEEEEvNT_6ParamsE)
        /*03d4*/ 	.word	0x00000000


	//----- nvinfo : EIATTR_REGCOUNT
	.align		4
.L_174:
        /*03d8*/ 	.byte	0x04, 0x2f
        /*03da*/ 	.short	(.L_176 - .L_175)
	.align		4
.L_175:
        /*03dc*/ 	.word	index@(_ZN7cutlass13device_kernelIN5flash11enable_sm90INS1_16FlashAttnFwdSm90INS1_25CollectiveMainloopFwdSm90ILi2EN4cute5tupleIJNS5_1CILi1EEES8_S8_EEENS6_IJNS7_ILi128EEENS7_ILi64EEENS7_ILi256EEEEEELi256ENS_10bfloat16_tEfNS_4arch4Sm90ELb0ELb1ELb1ELb0ELb1ELb0ELb0ELb1ELb1ELb1ELb0ELb0EEENS1_21CollectiveEpilogueFwdINS6_IJSA_SC_SB_EEES9_SE_SG_Li256ELb0ELb1ELb0ELb0EEENS1_30DynamicPersistentTileSchedulerILi256ELi128ELb0ELb1ELb1EEEEEEEEEvNT_6ParamsE)
        /*03e0*/ 	.word	0x00000004


	//----- nvinfo : EIATTR_FRAME_SIZE
	.align		4
.L_176:
        /*03e4*/ 	.byte	0x04, 0x11
        /*03e6*/ 	.short	(.L_178 - .L_177)
	.align		4
.L_177:
        /*03e8*/ 	.word	index@(_ZN7cutlass13device_kernelIN5flash11enable_sm90INS1_16FlashAttnFwdSm90INS1_25CollectiveMainloopFwdSm90ILi2EN4cute5tupleIJNS5_1CILi1EEES8_S8_EEENS6_IJNS7_ILi128EEENS7_ILi64EEENS7_ILi256EEEEEELi256ENS_10bfloat16_tEfNS_4arch4Sm90ELb0ELb1ELb1ELb0ELb1ELb0ELb0ELb1ELb1ELb1ELb0ELb0EEENS1_21CollectiveEpilogueFwdINS6_IJSA_SC_SB_EEES9_SE_SG_Li256ELb0ELb1ELb0ELb0EEENS1_30DynamicPersistentTileSchedulerILi256ELi128ELb0ELb1ELb1EEEEEEEEEvNT_6ParamsE)
        /*03ec*/ 	.word	0x00000000


	//----- nvinfo : EIATTR_REGCOUNT
	.align		4
.L_178:
        /*03f0*/ 	.byte	0x04, 0x2f
        /*03f2*/ 	.short	(.L_180 - .L_179)
	.align		4
.L_179:
        /*03f4*/ 	.word	index@(_ZN7cutlass13device_kernelIN5flash11enable_sm90INS1_16FlashAttnFwdSm90INS1_25CollectiveMainloopFwdSm90ILi2EN4cute5tupleIJNS5_1CILi1EEES8_S8_EEENS6_IJNS7_ILi128EEENS7_ILi80EEENS7_ILi256EEEEEELi256ENS_10bfloat16_tEfNS_4arch4Sm90ELb0ELb0ELb1ELb1ELb1ELb1ELb0ELb1ELb1ELb1ELb0ELb0EEENS1_21CollectiveEpilogueFwdINS6_IJSA_SC_SB_EEES9_SE_SG_Li256ELb1ELb1ELb0ELb0EEENS1_36VarlenDynamicPersistentTileSchedulerILi128ELi80ELi256ELi128ELb0ELb1ELb1ELb0ELb1ELb1EEEEEEEEEvNT_6ParamsE)
        /*03f8*/ 	.word	0x00000004


	//----- nvinfo : EIATTR_FRAME_SIZE
	.align		4
.L_180:
        /*03fc*/ 	.byte	0x04, 0x11
        /*03fe*/ 	.short	(.L_182 - .L_181)
	.align		4
.L_181:
        /*0400*/ 	.word	index@(_ZN7cutlass13device_kernelIN5flash11enable_sm90INS1_16FlashAttnFwdSm90INS1_25CollectiveMainloopFwdSm90ILi2EN4cute5tupleIJNS5_1CILi1EEES8_S8_EEENS6_IJNS7_ILi128EEENS7_ILi80EEENS7_ILi256EEEEEELi256ENS_10bfloat16_tEfNS_4arch4Sm90ELb0ELb0ELb1ELb1ELb1ELb1ELb0ELb1ELb1ELb1ELb0ELb0EEENS1_21CollectiveEpilogueFwdINS6_IJSA_SC_SB_EEES9_SE_SG_Li256ELb1ELb1ELb0ELb0EEENS1_36VarlenDynamicPersistentTileSchedulerILi128ELi80ELi256ELi128ELb0ELb1ELb1ELb0ELb1ELb1EEEEEEEEEvNT_6ParamsE)
        /*0404*/ 	.word	0x00000000


	//----- nvinfo : EIATTR_REGCOUNT
	.align		4
.L_182:
        /*0408*/ 	.byte	0x04, 0x2f
        /*040a*/ 	.short	(.L_184 - .L_183)
	.align		4
.L_183:
        /*040c*/ 	.word	index@(_ZN7cutlass13device_kernelIN5flash11enable_sm90INS1_16FlashAttnFwdSm90INS1_25CollectiveMainloopFwdSm90ILi2EN4cute5tupleIJNS5_1CILi1EEES8_S8_EEENS6_IJNS7_ILi128EEENS7_ILi80EEENS7_ILi256EEEEEELi256ENS_10bfloat16_tEfNS_4arch4Sm90ELb0ELb0ELb1ELb1ELb1ELb0ELb0ELb1ELb1ELb1ELb0ELb0EEENS1_21CollectiveEpilogueFwdINS6_IJSA_SC_SB_EEES9_SE_SG_Li256ELb1ELb1ELb0ELb0EEENS1_36VarlenDynamicPersistentTileSchedulerILi128ELi80ELi256ELi128ELb0ELb1ELb1ELb0ELb1ELb1EEEEEEEEEvNT_6ParamsE)
        /*0410*/ 	.word	0x00000004


	//----- nvinfo : EIATTR_FRAME_SIZE
	.align		4
.L_184:
        /*0414*/ 	.byte	0x04, 0x11
        /*0416*/ 	.short	(.L_186 - .L_185)
	.align		4
.L_185:
        /*0418*/ 	.word	index@(_ZN7cutlass13device_kernelIN5flash11enable_sm90INS1_16FlashAttnFwdSm90INS1_25CollectiveMainloopFwdSm90ILi2EN4cute5tupleIJNS5_1CILi1EEES8_S8_EEENS6_IJNS7_ILi128EEENS7_ILi80EEENS7_ILi256EEEEEELi256ENS_10bfloat16_tEfNS_4arch4Sm90ELb0ELb0ELb1ELb1ELb1ELb0ELb0ELb1ELb1ELb1ELb0ELb0EEENS1_21CollectiveEpilogueFwdINS6_IJSA_SC_SB_EEES9_SE_SG_Li256ELb1ELb1ELb0ELb0EEENS1_36VarlenDynamicPersistentTileSchedulerILi128ELi80ELi256ELi128ELb0ELb1ELb1ELb0ELb1ELb1EEEEEEEEEvNT_6ParamsE)
        /*041c*/ 	.word	0x00000000


	//----- nvinfo : EIATTR_REGCOUNT
	.align		4
.L_186:
        /*0420*/ 	.byte	0x04, 0x2f
        /*0422*/ 	.short	(.L_188 - .L_187)
	.align		4
.L_187:
        /*0424*/ 	.word	index@(_ZN7cutlass13device_kernelIN5flash11enable_sm90INS1_16FlashAttnFwdSm90INS1_25CollectiveMainloopFwdSm90ILi2EN4cute5tupleIJNS5_1CILi1EEES8_S8_EEENS6_IJNS7_ILi128EEENS7_ILi80EEENS7_ILi256EEEEEELi256ENS_10bfloat16_tEfNS_4arch4Sm90ELb0ELb0ELb1ELb0ELb1ELb0ELb0ELb1ELb1ELb1ELb0ELb0EEENS1_21CollectiveEpilogueFwdINS6_IJSA_SC_SB_EEES9_SE_SG_Li256ELb0ELb1ELb0ELb0EEENS1_29StaticPersistentTileSchedulerILb0EEEEEEEEEvNT_6ParamsE)
        /*0428*/ 	.word	0x00000004


	//----- nvinfo : EIATTR_FRAME_SIZE
	.align		4
.L_188:
        /*042c*/ 	.byte	0x04, 0x11
        /*042e*/ 	.short	(.L_190 - .L_189)
	.align		4
.L_189:
        /*0430*/ 	.word	index@(_ZN7cutlass13device_kernelIN5flash11enable_sm90INS1_16FlashAttnFwdSm90INS1_25CollectiveMainloopFwdSm90ILi2EN4cute5tupleIJNS5_1CILi1EEES8_S8_EEENS6_IJNS7_ILi128EEENS7_ILi80EEENS7_ILi256EEEEEELi256ENS_10bfloat16_tEfNS_4arch4Sm90ELb0ELb0ELb1ELb0ELb1ELb0ELb0ELb1ELb1ELb1ELb0ELb0EEENS1_21CollectiveEpilogueFwdINS6_IJSA_SC_SB_EEES9_SE_SG_Li256ELb0ELb1ELb0ELb0EEENS1_29StaticPersistentTileSchedulerILb0EEEEEEEEEvNT_6ParamsE)
        /*0434*/ 	.word	0x00000000


	//----- nvinfo : EIATTR_MIN_STACK_SIZE
	.align		4
.L_190:
        /*0438*/ 	.byte	0x04, 0x12
        /*043a*/ 	.short	(.L_192 - .L_191)
	.align		4
.L_191:
        /*043c*/ 	.word	index@(_ZN7cutlass13device_kernelIN5flash11enable_sm90INS1_16FlashAttnFwdSm90INS1_25CollectiveMainloopFwdSm90ILi2EN4cute5tupleIJNS5_1CILi1EEES8_S8_EEENS6_IJNS7_ILi128EEENS7_ILi80EEENS7_ILi256EEEEEELi256ENS_10bfloat16_tEfNS_4arch4Sm90ELb0ELb0ELb1ELb0ELb1ELb0ELb0ELb1ELb1ELb1ELb0ELb0EEENS1_21CollectiveEpilogueFwdINS6_IJSA_SC_SB_EEES9_SE_SG_Li256ELb0ELb1ELb0ELb0EEENS1_29StaticPersistentTileSchedulerILb0EEEEEEEEEvNT_6ParamsE)
        /*0440*/ 	.word	0x00000000


	//----- nvinfo : EIATTR_MIN_STACK_SIZE
	.align		4
.L_192:
        /*0444*/ 	.byte	0x04, 0x12
        /*0446*/ 	.short	(.L_194 - .L_193)
	.align		4
.L_193:
        /*0448*/ 	.word	index@(_ZN7cutlass13device_kernelIN5flash11enable_sm90INS1_16FlashAttnFwdSm90INS1_25CollectiveMainloopFwdSm90ILi2EN4cute5tupleIJNS5_1CILi1EEES8_S8_EEENS6_IJNS7_ILi128EEENS7_ILi80EEENS7_ILi256EEEEEELi256ENS_10bfloat16_tEfNS_4arch4Sm90ELb0ELb0ELb1ELb1ELb1ELb0ELb0ELb1ELb1ELb1ELb0ELb0EEENS1_21CollectiveEpilogueFwdINS6_IJSA_SC_SB_EEES9_SE_SG_Li256ELb1ELb1ELb0ELb0EEENS1_36VarlenDynamicPersistentTileSchedulerILi128ELi80ELi256ELi128ELb0ELb1ELb1ELb0ELb1ELb1EEEEEEEEEvNT_6ParamsE)
        /*044c*/ 	.word	0x00000000


	//----- nvinfo : EIATTR_MIN_STACK_SIZE
	.align		4
.L_194:
        /*0450*/ 	.byte	0x04, 0x12
        /*0452*/ 	.short	(.L_196 - .L_195)
	.align		4
.L_195:
        /*0454*/ 	.word	index@(_ZN7cutlass13device_kernelIN5flash11enable_sm90INS1_16FlashAttnFwdSm90INS1_25CollectiveMainloopFwdSm90ILi2EN4cute5tupleIJNS5_1CILi1EEES8_S8_EEENS6_IJNS7_ILi128EEENS7_ILi80EEENS7_ILi256EEEEEELi256ENS_10bfloat16_tEfNS_4arch4Sm90ELb0ELb0ELb1ELb1ELb1ELb1ELb0ELb1ELb1ELb1ELb0ELb0EEENS1_21CollectiveEpilogueFwdINS6_IJSA_SC_SB_EEES9_SE_SG_Li256ELb1ELb1ELb0ELb0EEENS1_36VarlenDynamicPersistentTileSchedulerILi128ELi80ELi256ELi128ELb0ELb1ELb1ELb0ELb1ELb1EEEEEEEEEvNT_6ParamsE)
        /*0458*/ 	.word	0x00000000


	//----- nvinfo : EIATTR_MIN_STACK_SIZE
	.align		4
.L_196:
        /*045c*/ 	.byte	0x04, 0x12
        /*045e*/ 	.short	(.L_198 - .L_197)
	.align		4
.L_197:
        /*0460*/ 	.word	index@(_ZN7cutlass13device_kernelIN5flash11enable_sm90INS1_16FlashAttnFwdSm90INS1_25CollectiveMainloopFwdSm90ILi2EN4cute5tupleIJNS5_1CILi1EEES8_S8_EEENS6_IJNS7_ILi128EEENS7_ILi64EEENS7_ILi256EEEEEELi256ENS_10bfloat16_tEfNS_4arch4Sm90ELb0ELb1ELb1ELb0ELb1ELb0ELb0ELb1ELb1ELb1ELb0ELb0EEENS1_21CollectiveEpilogueFwdINS6_IJSA_SC_SB_EEES9_SE_SG_Li256ELb0ELb1ELb0ELb0EEENS1_30DynamicPersistentTileSchedulerILi256ELi128ELb0ELb1ELb1EEEEEEEEEvNT_6ParamsE)
        /*0464*/ 	.word	0x00000000


	//----- nvinfo : EIATTR_MIN_STACK_SIZE
	.align		4
.L_198:
        /*0468*/ 	.byte	0x04, 0x12
        /*046a*/ 	.short	(.L_200 - .L_199)
	.align		4
.L_199:
        /*046c*/ 	.word	index@(_ZN7cutlass13device_kernelIN5flash11enable_sm90INS1_16FlashAttnFwdSm90INS1_25CollectiveMainloopFwdSm90ILi2EN4cute5tupleIJNS5_1CILi1EEES8_S8_EEENS6_IJNS7_ILi128EEENS7_ILi64EEENS7_ILi256EEEEEELi256ENS_10bfloat16_tEfNS_4arch4Sm90ELb0ELb1ELb1ELb1ELb1ELb0ELb0ELb1ELb1ELb1ELb0ELb0EEENS1_21CollectiveEpilogueFwdINS6_IJSA_SC_SB_EEES9_SE_SG_Li256ELb1ELb1ELb0ELb0EEENS1_36VarlenDynamicPersistentTileSchedulerILi128ELi64ELi256ELi128ELb0ELb1ELb1ELb1ELb0ELb1EEEEEEEEEvNT_6ParamsE)
        /*0470*/ 	.word	0x00000000


	//----- nvinfo : EIATTR_MIN_STACK_SIZE
	.align		4
.L_200:
        /*0474*/ 	.byte	0x04, 0x12
        /*0476*/ 	.short	(.L_202 - .L_201)
	.align		4
.L_201:
        /*0478*/ 	.word	index@(_ZN7cutlass13device_kernelIN5flash11enable_sm90INS1_16FlashAttnFwdSm90INS1_25CollectiveMainloopFwdSm90ILi2EN4cute5tupleIJNS5_1CILi1EEES8_S8_EEENS6_IJNS7_ILi128EEENS7_ILi64EEENS7_ILi256EEEEEELi256ENS_10bfloat16_tEfNS_4arch4Sm90ELb0ELb1ELb1ELb1ELb1ELb1ELb0ELb1ELb1ELb1ELb0ELb0EEENS1_21CollectiveEpilogueFwdINS6_IJSA_SC_SB_EEES9_SE_SG_Li256ELb1ELb1ELb0ELb0EEENS1_36VarlenDynamicPersistentTileSchedulerILi128ELi64ELi256ELi128ELb0ELb1ELb1ELb1ELb0ELb1EEEEEEEEEvNT_6ParamsE)
        /*047c*/ 	.word	0x00000000


	//----- nvinfo : EIATTR_MIN_STACK_SIZE
	.align		4
.L_202:
        /*0480*/ 	.byte	0x04, 0x12
        /*0482*/ 	.short	(.L_204 - .L_203)
	.align		4
.L_203:
        /*0484*/ 	.word	index@(_ZN7cutlass13device_kernelIN5flash11enable_sm90INS1_16FlashAttnFwdSm90INS1_25CollectiveMainloopFwdSm90ILi2EN4cute5tupleIJNS5_1CILi1EEES8_S8_EEENS6_IJNS7_ILi128EEENS7_ILi80EEENS7_ILi256EEEEEELi256ENS_10bfloat16_tEfNS_4arch4Sm90ELb1ELb0ELb1ELb0ELb1ELb0ELb0ELb1ELb1ELb1ELb0ELb0EEENS1_21CollectiveEpilogueFwdINS6_IJSA_SC_SB_EEES9_SE_SG_Li256ELb0ELb1ELb0ELb0EEENS1_30DynamicPersistentTileSchedulerILi256ELi128ELb0ELb1ELb1EEEEEEEEEvNT_6ParamsE)
        /*0488*/ 	.word	0x00000000


	//----- nvinfo : EIATTR_MIN_STACK_SIZE
	.align		4
.L_204:
        /*048c*/ 	.byte	0x04, 0x12
        /*048e*/ 	.short	(.L_206 - .L_205)
	.align		4
.L_205:
        /*0490*/ 	.word	index@(_ZN7cutlass13device_kernelIN5flash11enable_sm90INS1_16FlashAttnFwdSm90INS1_25CollectiveMainloopFwdSm90ILi2EN4cute5tupleIJNS5_1CILi1EEES8_S8_EEENS6_IJNS7_ILi128EEENS7_ILi80EEENS7_ILi256EEEEEELi256ENS_10bfloat16_tEfNS_4arch4Sm90ELb1ELb0ELb1ELb1ELb1ELb0ELb0ELb1ELb1ELb1ELb0ELb0EEENS1_21CollectiveEpilogueFwdINS6_IJSA_SC_SB_EEES9_SE_SG_Li256ELb1ELb1ELb0ELb0EEENS1_36VarlenDynamicPersistentTileSchedulerILi128ELi80ELi256ELi128ELb0ELb1ELb1ELb1ELb1ELb1EEEEEEEEEvNT_6ParamsE)
        /*0494*/ 	.word	0x00000000


	//----- nvinfo : EIATTR_MIN_STACK_SIZE
	.align		4
.L_206:
        /*0498*/ 	.byte	0x04, 0x12
        /*049a*/ 	.short	(.L_208 - .L_207)
	.align		4
.L_207:
        /*049c*/ 	.word	index@(_ZN7cutlass13device_kernelIN5flash11enable_sm90INS1_16FlashAttnFwdSm90INS1_25CollectiveMainloopFwdSm90ILi2EN4cute5tupleIJNS5_1CILi1EEES8_S8_EEENS6_IJNS7_ILi128EEENS7_ILi80EEENS7_ILi256EEEEEELi256ENS_10bfloat16_tEfNS_4arch4Sm90ELb1ELb0ELb1ELb1ELb1ELb1ELb0ELb1ELb1ELb1ELb0ELb0EEENS1_21CollectiveEpilogueFwdINS6_IJSA_SC_SB_EEES9_SE_SG_Li256ELb1ELb1ELb0ELb0EEENS1_36VarlenDynamicPersistentTileSchedulerILi128ELi80ELi256ELi128ELb0ELb1ELb1ELb1ELb1ELb1EEEEEEEEEvNT_6ParamsE)
        /*04a0*/ 	.word	0x00000000


	//----- nvinfo : EIATTR_MIN_STACK_SIZE
	.align		4
.L_208:
        /*04a4*/ 	.byte	0x04, 0x12
        /*04a6*/ 	.short	(.L_210 - .L_209)
	.align		4
.L_209:
        /*04a8*/ 	.word	index@(_ZN7cutlass13device_kernelIN5flash11enable_sm90INS1_16FlashAttnFwdSm90INS1_25CollectiveMainloopFwdSm90ILi2EN4cute5tupleIJNS5_1CILi1EEES8_S8_EEENS6_IJNS7_ILi128EEENS7_ILi96EEENS7_ILi192EEEEEELi192ENS_10bfloat16_tEfNS_4arch4Sm90ELb0ELb0ELb1ELb0ELb1ELb0ELb0ELb1ELb1ELb1ELb0ELb0EEENS1_21CollectiveEpilogueFwdINS6_IJSA_SC_SB_EEES9_SE_SG_Li256ELb0ELb1ELb0ELb0EEENS1_29StaticPersistentTileSchedulerILb0EEEEEEEEEvNT_6ParamsE)
        /*04ac*/ 	.word	0x00000000


	//----- nvinfo : EIATTR_MIN_STACK_SIZE
	.align		4
.L_210:
        /*04b0*/ 	.byte	0x04, 0x12
        /*04b2*/ 	.short	(.L_212 - .L_211)
	.align		4
.L_211:
        /*04b4*/ 	.word	index@(_ZN7cutlass13device_kernelIN5flash11enable_sm90INS1_16FlashAttnFwdSm90INS1_25CollectiveMainloopFwdSm90ILi2EN4cute5tupleIJNS5_1CILi1EEES8_S8_EEENS6_IJNS7_ILi128EEENS7_ILi96EEENS7_ILi192EEEEEELi192ENS_10bfloat16_tEfNS_4arch4Sm90ELb0ELb0ELb1ELb1ELb1ELb0ELb0ELb1ELb1ELb1ELb0ELb0EEENS1_21CollectiveEpilogueFwdINS6_IJSA_SC_SB_EEES9_SE_SG_Li256ELb1ELb1ELb0ELb0EEENS1_36VarlenDynamicPersistentTileSchedulerILi128ELi96ELi256ELi128ELb0ELb1ELb1ELb0ELb1ELb1EEEEEEEEEvNT_6ParamsE)
        /*04b8*/ 	.word	0x00000000


	//----- nvinfo : EIATTR_MIN_STACK_SIZE
	.align		4
.L_212:
        /*04bc*/ 	.byte	0x04, 0x12
        /*04be*/ 	.short	(.L_214 - .L_213)
	.align		4
.L_213:
        /*04c0*/ 	.word	index@(_ZN7cutlass13device_kernelIN5flash11enable_sm90INS1_16FlashAttnFwdSm90INS1_25CollectiveMainloopFwdSm90ILi2EN4cute5tupleIJNS5_1CILi1EEES8_S8_EEENS6_IJNS7_ILi128EEENS7_ILi96EEENS7_ILi192EEEEEELi192ENS_10bfloat16_tEfNS_4arch4Sm90ELb0ELb0ELb1ELb1ELb1ELb1ELb0ELb1ELb1ELb1ELb0ELb0EEENS1_21CollectiveEpilogueFwdINS6_IJSA_SC_SB_EEES9_SE_SG_Li256ELb1ELb1ELb0ELb0EEENS1_36VarlenDynamicPersistentTileSchedulerILi128ELi96ELi256ELi128ELb0ELb1ELb1ELb0ELb1ELb1EEEEEEEEEvNT_6ParamsE)
        /*04c4*/ 	.word	0x00000000


	//----- nvinfo : EIATTR_MIN_STACK_SIZE
	.align		4
.L_214:
        /*04c8*/ 	.byte	0x04, 0x12
        /*04ca*/ 	.short	(.L_216 - .L_215)
	.align		4
.L_215:
        /*04cc*/ 	.word	index@(_ZN7cutlass13device_kernelIN5flash11enable_sm90INS1_16FlashAttnFwdSm90INS1_25CollectiveMainloopFwdSm90ILi2EN4cute5tupleIJNS5_1CILi1EEES8_S8_EEENS6_IJNS7_ILi128EEENS7_ILi96EEENS7_ILi192EEEEEELi192ENS_10bfloat16_tEfNS_4arch4Sm90ELb0ELb1ELb1ELb0ELb1ELb0ELb0ELb1ELb1ELb1ELb0ELb0EEENS1_21CollectiveEpilogueFwdINS6_IJSA_SC_SB_EEES9_SE_SG_Li256ELb0ELb1ELb0ELb0EEENS1_30DynamicPersistentTileSchedulerILi256ELi128ELb0ELb1ELb1EEEEEEEEEvNT_6ParamsE)
        /*04d0*/ 	.word	0x00000000


	//----- nvinfo : EIATTR_MIN_STACK_SIZE
	.align		4
.L_216:
        /*04d4*/ 	.byte	0x04, 0x12
        /*04d6*/ 	.short	(.L_218 - .L_217)
	.align		4
.L_217:
        /*04d8*/ 	.word	index@(_ZN7cutlass13device_kernelIN5flash11enable_sm90INS1_16FlashAttnFwdSm90INS1_25CollectiveMainloopFwdSm90ILi2EN4cute5tupleIJNS5_1CILi1EEES8_S8_EEENS6_IJNS7_ILi128EEENS7_ILi96EEENS7_ILi192EEEEEELi192ENS_10bfloat16_tEfNS_4arch4Sm90ELb0ELb1ELb1ELb1ELb1ELb0ELb0ELb1ELb1ELb1ELb0ELb0EEENS1_21CollectiveEpilogueFwdINS6_IJSA_SC_SB_EEES9_SE_SG_Li256ELb1ELb1ELb0ELb0EEENS1_36VarlenDynamicPersistentTileSchedulerILi128ELi96ELi256ELi128ELb0ELb1ELb1ELb1ELb0ELb1EEEEEEEEEvNT_6ParamsE)
        /*04dc*/ 	.word	0x00000000


	//----- nvinfo : EIATTR_MIN_STACK_SIZE
	.align		4
.L_218:
        /*04e0*/ 	.byte	0x04, 0x12
        /*04e2*/ 	.short	(.L_220 - .L_219)
	.align		4
.L_219:
        /*04e4*/ 	.word	index@(_ZN7cutlass13device_kernelIN5flash11enable_sm90INS1_16FlashAttnFwdSm90INS1_25CollectiveMainloopFwdSm90ILi2EN4cute5tupleIJNS5_1CILi1EEES8_S8_EEENS6_IJNS7_ILi128EEENS7_ILi96EEENS7_ILi192EEEEEELi192ENS_10bfloat16_tEfNS_4arch4Sm90ELb0ELb1ELb1ELb1ELb1ELb1ELb0ELb1ELb1ELb1ELb0ELb0EEENS1_21CollectiveEpilogueFwdINS6_IJSA_SC_SB_EEES9_SE_SG_Li256ELb1ELb1ELb0ELb0EEENS1_36VarlenDynamicPersistentTileSchedulerILi128ELi96ELi256ELi128ELb0ELb1ELb1ELb1ELb0ELb1EEEEEEEEEvNT_6ParamsE)
        /*04e8*/ 	.word	0x00000000


	//----- nvinfo : EIATTR_MIN_STACK_SIZE
	.align		4
.L_220:
        /*04ec*/ 	.byte	0x04, 0x12
        /*04ee*/ 	.short	(.L_222 - .L_221)
	.align		4
.L_221:
        /*04f0*/ 	.word	index@(_ZN7cutlass13device_kernelIN5flash11enable_sm90INS1_16FlashAttnFwdSm90INS1_25CollectiveMainloopFwdSm90ILi2EN4cute5tupleIJNS5_1CILi1EEES8_S8_EEENS6_IJNS7_ILi128EEENS7_ILi96EEENS7_ILi192EEEEEELi192ENS_10bfloat16_tEfNS_4arch4Sm90ELb1ELb0ELb1ELb0ELb1ELb0ELb0ELb1ELb1ELb1ELb0ELb0EEENS1_21CollectiveEpilogueFwdINS6_IJSA_SC_SB_EEES9_SE_SG_Li256ELb0ELb1ELb0ELb0EEENS1_30DynamicPersistentTileSchedulerILi256ELi128ELb0ELb1ELb1EEEEEEEEEvNT_6ParamsE)
        /*04f4*/ 	.word	0x00000000


	//----- nvinfo : EIATTR_MIN_STACK_SIZE
	.align		4
.L_222:
        /*04f8*/ 	.byte	0x04, 0x12
        /*04fa*/ 	.short	(.L_224 - .L_223)
	.align		4
.L_223:
        /*04fc*/ 	.word	index@(_ZN7cutlass13device_kernelIN5flash11enable_sm90INS1_16FlashAttnFwdSm90INS1_25CollectiveMainloopFwdSm90ILi2EN4cute5tupleIJNS5_1CILi1EEES8_S8_EEENS6_IJNS7_ILi128EEENS7_ILi96EEENS7_ILi192EEEEEELi192ENS_10bfloat16_tEfNS_4arch4Sm90ELb1ELb0ELb1ELb1ELb1ELb0ELb0ELb1ELb1ELb1ELb0ELb0EEENS1_21CollectiveEpilogueFwdINS6_IJSA_SC_SB_EEES9_SE_SG_Li256ELb1ELb1ELb0ELb0EEENS1_36VarlenDynamicPersistentTileSchedulerILi128ELi96ELi256ELi128ELb0ELb1ELb1ELb1ELb1ELb1EEEEEEEEEvNT_6ParamsE)
        /*0500*/ 	.word	0x00000000


	//----- nvinfo : EIATTR_MIN_STACK_SIZE
	.align		4
.L_224:
        /*0504*/ 	.byte	0x04, 0x12
        /*0506*/ 	.short	(.L_226 - .L_225)
	.align		4
.L_225:
        /*0508*/ 	.word	index@(_ZN7cutlass13device_kernelIN5flash11enable_sm90INS1_16FlashAttnFwdSm90INS1_25CollectiveMainloopFwdSm90ILi2EN4cute5tupleIJNS5_1CILi1EEES8_S8_EEENS6_IJNS7_ILi128EEENS7_ILi96EEENS7_ILi192EEEEEELi192ENS_10bfloat16_tEfNS_4arch4Sm90ELb1ELb0ELb1ELb1ELb1ELb1ELb0ELb1ELb1ELb1ELb0ELb0EEENS1_21CollectiveEpilogueFwdINS6_IJSA_SC_SB_EEES9_SE_SG_Li256ELb1ELb1ELb0ELb0EEENS1_36VarlenDynamicPersistentTileSchedulerILi128ELi96ELi256ELi128ELb0ELb1ELb1ELb1ELb1ELb1EEEEEEEEEvNT_6ParamsE)
        /*050c*/ 	.word	0x00000000


	//----- nvinfo : EIATTR_MIN_STACK_SIZE
	.align		4
.L_226:
        /*0510*/ 	.byte	0x04, 0x12
        /*0512*/ 	.short	(.L_228 - .L_227)
	.align		4
.L_227:
        /*0514*/ 	.word	index@(_ZN7cutlass13device_kernelIN5flash11enable_sm90INS1_16FlashAttnFwdSm90INS1_25CollectiveMainloopFwdSm90ILi2EN4cute5tupleIJNS5_1CILi1EEES8_S8_EEENS6_IJNS7_ILi128EEESA_SA_EEELi128ENS_10bfloat16_tEfNS_4arch4Sm90ELb0ELb0ELb1ELb0ELb1ELb0ELb0ELb1ELb1ELb1ELb0ELb0EEENS1_21CollectiveEpilogueFwdISB_S9_SC_SE_Li256ELb0ELb1ELb0ELb0EEENS1_29StaticPersistentTileSchedulerILb0EEEEEEEEEvNT_6ParamsE)
        /*0518*/ 	.word	0x00000000


	//----- nvinfo : EIATTR_MIN_STACK_SIZE
	.align		4
.L_228:
        /*051c*/ 	.byte	0x04, 0x12
        /*051e*/ 	.short	(.L_230 - .L_229)
	.align		4
.L_229:
        /*0520*/ 	.word	index@(_ZN7cutlass13device_kernelIN5flash11enable_sm90INS1_16FlashAttnFwdSm90INS1_25CollectiveMainloopFwdSm90ILi2EN4cute5tupleIJNS5_1CILi1EEES8_S8_EEENS6_IJNS7_ILi128EEESA_SA_EEELi128ENS_10bfloat16_tEfNS_4arch4Sm90ELb0ELb0ELb1ELb1ELb1ELb0ELb0ELb1ELb1ELb1ELb0ELb0EEENS1_21CollectiveEpilogueFwdISB_S9_SC_SE_Li256ELb1ELb1ELb0ELb0EEENS1_36VarlenDynamicPersistentTileSchedulerILi128ELi128ELi256ELi128ELb0ELb1ELb1ELb0ELb1ELb1EEEEEEEEEvNT_6ParamsE)
        /*0524*/ 	.word	0x00000000


	//----- nvinfo : EIATTR_MIN_STACK_SIZE
	.align		4
.L_230:
        /*0528*/ 	.byte	0x04, 0x12
        /*052a*/ 	.short	(.L_232 - .L_231)
	.align		4
.L_231:
        /*052c*/ 	.word	index@(_ZN7cutlass13device_kernelIN5flash11enable_sm90INS1_16FlashAttnFwdSm90INS1_25CollectiveMainloopFwdSm90ILi2EN4cute5tupleIJNS5_1CILi1EEES8_S8_EEENS6_IJNS7_ILi128EEESA_SA_EEELi128ENS_10bfloat16_tEfNS_4arch4Sm90ELb0ELb0ELb1ELb1ELb1ELb1ELb0ELb1ELb1ELb1ELb0ELb0EEENS1_21CollectiveEpilogueFwdISB_S9_SC_SE_Li256ELb1ELb1ELb0ELb0EEENS1_36VarlenDynamicPersistentTileSchedulerILi128ELi128ELi256ELi128ELb0ELb1ELb1ELb0ELb1ELb1EEEEEEEEEvNT_6ParamsE)
        /*0530*/ 	.word	0x00000000


	//----- nvinfo : EIATTR_MIN_STACK_SIZE
	.align		4
.L_232:
        /*0534*/ 	.byte	0x04, 0x12
        /*0536*/ 	.short	(.L_234 - .L_233)
	.align		4
.L_233:
        /*0538*/ 	.word	index@(_ZN7cutlass13device_kernelIN5flash11enable_sm90INS1_16FlashAttnFwdSm90INS1_25CollectiveMainloopFwdSm90ILi2EN4cute5tupleIJNS5_1CILi1EEES8_S8_EEENS6_IJNS7_ILi128EEESA_SA_EEELi128ENS_10bfloat16_tEfNS_4arch4Sm90ELb0ELb1ELb1ELb0ELb1ELb0ELb0ELb1ELb1ELb1ELb0ELb0EEENS1_21CollectiveEpilogueFwdISB_S9_SC_SE_Li256ELb0ELb1ELb0ELb0EEENS1_30DynamicPersistentTileSchedulerILi256ELi128ELb0ELb1ELb1EEEEEEEEEvNT_6ParamsE)
        /*053c*/ 	.word	0x00000000


	//----- nvinfo : EIATTR_MIN_STACK_SIZE
	.align		4
.L_234:
        /*0540*/ 	.byte	0x04, 0x12
        /*0542*/ 	.short	(.L_236 - .L_235)
	.align		4
.L_235:
        /*0544*/ 	.word	index@(_ZN7cutlass13device_kernelIN5flash11enable_sm90INS1_16FlashAttnFwdSm90INS1_25CollectiveMainloopFwdSm90ILi2EN4cute5tupleIJNS5_1CILi1EEES8_S8_EEENS6_IJNS7_ILi128EEESA_SA_EEELi128ENS_10bfloat16_tEfNS_4arch4Sm90ELb0ELb1ELb1ELb1ELb1ELb0ELb0ELb1ELb1ELb1ELb0ELb0EEENS1_21CollectiveEpilogueFwdISB_S9_SC_SE_Li256ELb1ELb1ELb0ELb0EEENS1_36VarlenDynamicPersistentTileSchedulerILi128ELi128ELi256ELi128ELb0ELb1ELb1ELb1ELb0ELb1EEEEEEEEEvNT_6ParamsE)
        /*0548*/ 	.word	0x00000000


	//----- nvinfo : EIATTR_MIN_STACK_SIZE
	.align		4
.L_236:
        /*054c*/ 	.byte	0x04, 0x12
        /*054e*/ 	.short	(.L_238 - .L_237)
	.align		4
.L_237:
        /*0550*/ 	.word	index@(_ZN7cutlass13device_kernelIN5flash11enable_sm90INS1_16FlashAttnFwdSm90INS1_25CollectiveMainloopFwdSm90ILi2EN4cute5tupleIJNS5_1CILi1EEES8_S8_EEENS6_IJNS7_ILi128EEESA_SA_EEELi128ENS_10bfloat16_tEfNS_4arch4Sm90ELb0ELb1ELb1ELb1ELb1ELb1ELb0ELb1ELb1ELb1ELb0ELb0EEENS1_21CollectiveEpilogueFwdISB_S9_SC_SE_Li256ELb1ELb1ELb0ELb0EEENS1_36VarlenDynamicPersistentTileSchedulerILi128ELi128ELi256ELi128ELb0ELb1ELb1ELb1ELb0ELb1EEEEEEEEEvNT_6ParamsE)
        /*0554*/ 	.word	0x00000000


	//----- nvinfo : EIATTR_MIN_STACK_SIZE
	.align		4
.L_238:
        /*0558*/ 	.byte	0x04, 0x12
        /*055a*/ 	.short	(.L_240 - .L_239)
	.align		4
.L_239:
        /*055c*/ 	.word	index@(_ZN7cutlass13device_kernelIN5flash11enable_sm90INS1_16FlashAttnFwdSm90INS1_25CollectiveMainloopFwdSm90ILi2EN4cute5tupleIJNS5_1CILi1EEES8_S8_EEENS6_IJNS7_ILi128EEESA_SA_EEELi128ENS_10bfloat16_tEfNS_4arch4Sm90ELb1ELb0ELb1ELb0ELb1ELb0ELb0ELb1ELb1ELb1ELb0ELb0EEENS1_21CollectiveEpilogueFwdISB_S9_SC_SE_Li256ELb0ELb1ELb0ELb0EEENS1_30DynamicPersistentTileSchedulerILi256ELi128ELb0ELb1ELb1EEEEEEEEEvNT_6ParamsE)
        /*0560*/ 	.word	0x00000000


	//----- nvinfo : EIATTR_MIN_STACK_SIZE
	.align		4
.L_240:
        /*0564*/ 	.byte	0x04, 0x12
        /*0566*/ 	.short	(.L_242 - .L_241)
	.align		4
.L_241:
        /*0568*/ 	.word	index@(_ZN7cutlass13device_kernelIN5flash11enable_sm90INS1_16FlashAttnFwdSm90INS1_25CollectiveMainloopFwdSm90ILi2EN4cute5tupleIJNS5_1CILi1EEES8_S8_EEENS6_IJNS7_ILi128EEESA_SA_EEELi128ENS_10bfloat16_tEfNS_4arch4Sm90ELb1ELb0ELb1ELb1ELb1ELb0ELb0ELb1ELb1ELb1ELb0ELb0EEENS1_21CollectiveEpilogueFwdISB_S9_SC_SE_Li256ELb1ELb1ELb0ELb0EEENS1_36VarlenDynamicPersistentTileSchedulerILi128ELi128ELi256ELi128ELb0ELb1ELb1ELb1ELb1ELb1EEEEEEEEEvNT_6ParamsE)
        /*056c*/ 	.word	0x00000000


	//----- nvinfo : EIATTR_MIN_STACK_SIZE
	.align		4
.L_242:
        /*0570*/ 	.byte	0x04, 0x12
        /*0572*/ 	.short	(.L_244 - .L_243)
	.align		4
.L_243:
        /*0574*/ 	.word	index@(_ZN7cutlass13device_kernelIN5flash11enable_sm90INS1_16FlashAttnFwdSm90INS1_25CollectiveMainloopFwdSm90ILi2EN4cute5tupleIJNS5_1CILi1EEES8_S8_EEENS6_IJNS7_ILi128EEESA_SA_EEELi128ENS_10bfloat16_tEfNS_4arch4Sm90ELb1ELb0ELb1ELb1ELb1ELb1ELb0ELb1ELb1ELb1ELb0ELb0EEENS1_21CollectiveEpilogueFwdISB_S9_SC_SE_Li256ELb1ELb1ELb0ELb0EEENS1_36VarlenDynamicPersistentTileSchedulerILi128ELi128ELi256ELi128ELb0ELb1ELb1ELb1ELb1ELb1EEEEEEEEEvNT_6ParamsE)
        /*0578*/ 	.word	0x00000000


	//----- nvinfo : EIATTR_MIN_STACK_SIZE
	.align		4
.L_244:
        /*057c*/ 	.byte	0x04, 0x12
        /*057e*/ 	.short	(.L_246 - .L_245)
	.align		4
.L_245:
        /*0580*/ 	.word	index@(_ZN7cutlass13device_kernelIN5flash11enable_sm90INS1_16FlashAttnFwdSm90INS1_25CollectiveMainloopFwdSm90ILi2EN4cute5tupleIJNS5_1CILi1EEES8_S8_EEENS6_IJNS7_ILi192EEENS7_ILi128EEENS7_ILi96EEEEEELi96ENS_10bfloat16_tEfNS_4arch4Sm90ELb0ELb0ELb1ELb0ELb1ELb0ELb0ELb0ELb1ELb1ELb0ELb0EEENS1_21CollectiveEpilogueFwdINS6_IJSA_SC_SB_EEES9_SE_SG_Li384ELb0ELb1ELb0ELb0EEENS1_29StaticPersistentTileSchedulerILb0EEEEEEEEEvNT_6ParamsE)
        /*0584*/ 	.word	0x00000000


	//----- nvinfo : EIATTR_MIN_STACK_SIZE
	.align		4
.L_246:
        /*0588*/ 	.byte	0x04, 0x12
        /*058a*/ 	.short	(.L_248 - .L_247)
	.align		4
.L_247:
        /*058c*/ 	.word	index@(_ZN7cutlass13device_kernelIN5flash11enable_sm90INS1_16FlashAttnFwdSm90INS1_25CollectiveMainloopFwdSm90ILi2EN4cute5tupleIJNS5_1CILi1EEES8_S8_EEENS6_IJNS7_ILi192EEENS7_ILi128EEENS7_ILi96EEEEEELi96ENS_10bfloat16_tEfNS_4arch4Sm90ELb0ELb0ELb1ELb1ELb1ELb0ELb0ELb0ELb1ELb1ELb0ELb0EEENS1_21CollectiveEpilogueFwdINS6_IJSA_SC_SB_EEES9_SE_SG_Li384ELb1ELb1ELb0ELb0EEENS1_36VarlenDynamicPersistentTileSchedulerILi192ELi128ELi384ELi128ELb0ELb1ELb1ELb0ELb1ELb1EEEEEEEEEvNT_6ParamsE)
        /*0590*/ 	.word	0x00000000


	//----- nvinfo : EIATTR_MIN_STACK_SIZE
	.align		4
.L_248:
        /*0594*/ 	.byte	0x04, 0x12
        /*0596*/ 	.short	(.L_250 - .L_249)
	.align		4
.L_249:
        /*0598*/ 	.word	index@(_ZN7cutlass13device_kernelIN5flash11enable_sm90INS1_16FlashAttnFwdSm90INS1_25CollectiveMainloopFwdSm90ILi2EN4cute5tupleIJNS5_1CILi1EEES8_S8_EEENS6_IJNS7_ILi192EEENS7_ILi128EEENS7_ILi96EEEEEELi96ENS_10bfloat16_tEfNS_4arch4Sm90ELb0ELb0ELb1ELb1ELb1ELb1ELb0ELb0ELb1ELb1ELb0ELb0EEENS1_21CollectiveEpilogueFwdINS6_IJSA_SC_SB_EEES9_SE_SG_Li384ELb1ELb1ELb0ELb0EEENS1_36VarlenDynamicPersistentTileSchedulerILi192ELi128ELi384ELi128ELb0ELb1ELb1ELb0ELb1ELb1EEEEEEEEEvNT_6ParamsE)
        /*059c*/ 	.word	0x00000000


	//----- nvinfo : EIATTR_MIN_STACK_SIZE
	.align		4
.L_250:
        /*05a0*/ 	.byte	0x04, 0x12
        /*05a2*/ 	.short	(.L_252 - .L_251)
	.align		4
.L_251:
        /*05a4*/ 	.word	index@(_ZN7cutlass13device_kernelIN5flash11enable_sm90INS1_16FlashAttnFwdSm90INS1_25CollectiveMainloopFwdSm90ILi2EN4cute5tupleIJNS5_1CILi1EEES8_S8_EEENS6_IJNS7_ILi192EEENS7_ILi128EEENS7_ILi96EEEEEELi96ENS_10bfloat16_tEfNS_4arch4Sm90ELb0ELb1ELb1ELb0ELb1ELb0ELb0ELb0ELb1ELb1ELb0ELb0EEENS1_21CollectiveEpilogueFwdINS6_IJSA_SC_SB_EEES9_SE_SG_Li384ELb0ELb1ELb0ELb0EEENS1_30DynamicPersistentTileSchedulerILi384ELi128ELb0ELb1ELb1EEEEEEEEEvNT_6ParamsE)
        /*05a8*/ 	.word	0x00000000


	//----- nvinfo : EIATTR_MIN_STACK_SIZE
	.align		4
.L_252:
        /*05ac*/ 	.byte	0x04, 0x12
        /*05ae*/ 	.short	(.L_254 - .L_253)
	.align		4
.L_253:
        /*05b0*/ 	.word	index@(_ZN7cutlass13device_kernelIN5flash11enable_sm90INS1_16FlashAttnFwdSm90INS1_25CollectiveMainloopFwdSm90ILi2EN4cute5tupleIJNS5_1CILi1EEES8_S8_EEENS6_IJNS7_ILi192EEENS7_ILi128EEENS7_ILi96EEEEEELi96ENS_10bfloat16_tEfNS_4arch4Sm90ELb0ELb1ELb1ELb1ELb1ELb0ELb0ELb0ELb1ELb1ELb0ELb0EEENS1_21CollectiveEpilogueFwdINS6_IJSA_SC_SB_EEES9_SE_SG_Li384ELb1ELb1ELb0ELb0EEENS1_36VarlenDynamicPersistentTileSchedulerILi192ELi128ELi384ELi128ELb0ELb1ELb1ELb1ELb0ELb1EEEEEEEEEvNT_6ParamsE)
        /*05b4*/ 	.word	0x00000000


	//----- nvinfo : EIATTR_MIN_STACK_SIZE
	.align		4
.L_254:
        /*05b8*/ 	.byte	0x04, 0x12
        /*05ba*/ 	.short	(.L_256 - .L_255)
	.align		4
.L_255:
        /*05bc*/ 	.word	index@(_ZN7cutlass13device_kernelIN5flash11enable_sm90INS1_16FlashAttnFwdSm90INS1_25CollectiveMainloopFwdSm90ILi2EN4cute5tupleIJNS5_1CILi1EEES8_S8_EEENS6_IJNS7_ILi192EEENS7_ILi128EEENS7_ILi96EEEEEELi96ENS_10bfloat16_tEfNS_4arch4Sm90ELb0ELb1ELb1ELb1ELb1ELb1ELb0ELb0ELb1ELb1ELb0ELb0EEENS1_21CollectiveEpilogueFwdINS6_IJSA_SC_SB_EEES9_SE_SG_Li384ELb1ELb1ELb0ELb0EEENS1_36VarlenDynamicPersistentTileSchedulerILi192ELi128ELi384ELi128ELb0ELb1ELb1ELb1ELb0ELb1EEEEEEEEEvNT_6ParamsE)
        /*05c0*/ 	.word	0x00000000


	//----- nvinfo : EIATTR_MIN_STACK_SIZE
	.align		4
.L_256:
        /*05c4*/ 	.byte	0x04, 0x12
        /*05c6*/ 	.short	(.L_258 - .L_257)
	.align		4
.L_257:
        /*05c8*/ 	.word	index@(_ZN7cutlass13device_kernelIN5flash11enable_sm90INS1_16FlashAttnFwdSm90INS1_25CollectiveMainloopFwdSm90ILi2EN4cute5tupleIJNS5_1CILi1EEES8_S8_EEENS6_IJNS7_ILi192EEENS7_ILi128EEENS7_ILi96EEEEEELi96ENS_10bfloat16_tEfNS_4arch4Sm90ELb1ELb0ELb1ELb0ELb1ELb0ELb0ELb0ELb1ELb1ELb0ELb0EEENS1_21CollectiveEpilogueFwdINS6_IJSA_SC_SB_EEES9_SE_SG_Li384ELb0ELb1ELb0ELb0EEENS1_30DynamicPersistentTileSchedulerILi384ELi128ELb0ELb1ELb1EEEEEEEEEvNT_6ParamsE)
        /*05cc*/ 	.word	0x00000000


	//----- nvinfo : EIATTR_MIN_STACK_SIZE
	.align		4
.L_258:
        /*05d0*/ 	.byte	0x04, 0x12
        /*05d2*/ 	.short	(.L_260 - .L_259)
	.align		4
.L_259:
        /*05d4*/ 	.word	index@(_ZN7cutlass13device_kernelIN5flash11enable_sm90INS1_16FlashAttnFwdSm90INS1_25CollectiveMainloopFwdSm90ILi2EN4cute5tupleIJNS5_1CILi1EEES8_S8_EEENS6_IJNS7_ILi192EEENS7_ILi128EEENS7_ILi96EEEEEELi96ENS_10bfloat16_tEfNS_4arch4Sm90ELb1ELb0ELb1ELb1ELb1ELb0ELb0ELb0ELb1ELb1ELb0ELb0EEENS1_21CollectiveEpilogueFwdINS6_IJSA_SC_SB_EEES9_SE_SG_Li384ELb1ELb1ELb0ELb0EEENS1_36VarlenDynamicPersistentTileSchedulerILi192ELi128ELi384ELi128ELb0ELb1ELb1ELb1ELb1ELb1EEEEEEEEEvNT_6ParamsE)
        /*05d8*/ 	.word	0x00000000


	//----- nvinfo : EIATTR_MIN_STACK_SIZE
	.align		4
.L_260:
        /*05dc*/ 	.byte	0x04, 0x12
        /*05de*/ 	.short	(.L_262 - .L_261)
	.align		4
.L_261:
        /*05e0*/ 	.word	index@(_ZN7cutlass13device_kernelIN5flash11enable_sm90INS1_16FlashAttnFwdSm90INS1_25CollectiveMainloopFwdSm90ILi2EN4cute5tupleIJNS5_1CILi1EEES8_S8_EEENS6_IJNS7_ILi192EEENS7_ILi128EEENS7_ILi96EEEEEELi96ENS_10bfloat16_tEfNS_4arch4Sm90ELb1ELb0ELb1ELb1ELb1ELb1ELb0ELb0ELb1ELb1ELb0ELb0EEENS1_21CollectiveEpilogueFwdINS6_IJSA_SC_SB_EEES9_SE_SG_Li384ELb1ELb1ELb0ELb0EEENS1_36VarlenDynamicPersistentTileSchedulerILi192ELi128ELi384ELi128ELb0ELb1ELb1ELb1ELb1ELb1EEEEEEEEEvNT_6ParamsE)
        /*05e4*/ 	.word	0x00000000


	//----- nvinfo : EIATTR_MIN_STACK_SIZE
	.align		4
.L_262:
        /*05e8*/ 	.byte	0x04, 0x12
        /*05ea*/ 	.short	(.L_264 - .L_263)
	.align		4
.L_263:
        /*05ec*/ 	.word	index@(_ZN7cutlass13device_kernelIN5flash11enable_sm90INS1_16FlashAttnFwdSm90INS1_25CollectiveMainloopFwdSm90ILi2EN4cute5tupleIJNS5_1CILi1EEES8_S8_EEENS6_IJNS7_ILi192EEENS7_ILi128EEENS7_ILi64EEEEEELi64ENS_10bfloat16_tEfNS_4arch4Sm90ELb0ELb0ELb1ELb0ELb1ELb0ELb0ELb1ELb1ELb1ELb0ELb0EEENS1_21CollectiveEpilogueFwdINS6_IJSA_SC_SB_EEES9_SE_SG_Li384ELb0ELb1ELb0ELb0EEENS1_29StaticPersistentTileSchedulerILb0EEEEEEEEEvNT_6ParamsE)
        /*05f0*/ 	.word	0x00000000


	//----- nvinfo : EIATTR_MIN_STACK_SIZE
	.align		4
.L_264:
        /*05f4*/ 	.byte	0x04, 0x12
        /*05f6*/ 	.short	(.L_266 - .L_265)
	.align		4
.L_265:
        /*05f8*/ 	.word	index@(_ZN7cutlass13device_kernelIN5flash11enable_sm90INS1_16FlashAttnFwdSm90INS1_25CollectiveMainloopFwdSm90ILi2EN4cute5tupleIJNS5_1CILi1EEES8_S8_EEENS6_IJNS7_ILi192EEENS7_ILi128EEENS7_ILi64EEEEEELi64ENS_10bfloat16_tEfNS_4arch4Sm90ELb0ELb0ELb1ELb1ELb1ELb0ELb0ELb1ELb1ELb1ELb0ELb0EEENS1_21CollectiveEpilogueFwdINS6_IJSA_SC_SB_EEES9_SE_SG_Li384ELb1ELb1ELb0ELb0EEENS1_36VarlenDynamicPersistentTileSchedulerILi192ELi128ELi384ELi128ELb0ELb1ELb1ELb0ELb1ELb1EEEEEEEEEvNT_6ParamsE)
        /*05fc*/ 	.word	0x00000000


	//----- nvinfo : EIATTR_MIN_STACK_SIZE
	.align		4
.L_266:
        /*0600*/ 	.byte	0x04, 0x12
        /*0602*/ 	.short	(.L_268 - .L_267)
	.align		4
.L_267:
        /*0604*/ 	.word	index@(_ZN7cutlass13device_kernelIN5flash11enable_sm90INS1_16FlashAttnFwdSm90INS1_25CollectiveMainloopFwdSm90ILi2EN4cute5tupleIJNS5_1CILi1EEES8_S8_EEENS6_IJNS7_ILi192EEENS7_ILi128EEENS7_ILi64EEEEEELi64ENS_10bfloat16_tEfNS_4arch4Sm90ELb0ELb0ELb1ELb1ELb1ELb1ELb0ELb1ELb1ELb1ELb0ELb0EEENS1_21CollectiveEpilogueFwdINS6_IJSA_SC_SB_EEES9_SE_SG_Li384ELb1ELb1ELb0ELb0EEENS1_36VarlenDynamicPersistentTileSchedulerILi192ELi128ELi384ELi128ELb0ELb1ELb1ELb0ELb1ELb1EEEEEEEEEvNT_6ParamsE)
        /*0608*/ 	.word	0x00000000


	//----- nvinfo : EIATTR_MIN_STACK_SIZE
	.align		4
.L_268:
        /*060c*/ 	.byte	0x04, 0x12
        /*060e*/ 	.short	(.L_270 - .L_269)
	.align		4
.L_269:
        /*0610*/ 	.word	index@(_ZN7cutlass13device_kernelIN5flash11enable_sm90INS1_16FlashAttnFwdSm90INS1_25CollectiveMainloopFwdSm90ILi2EN4cute5tupleIJNS5_1CILi1EEES8_S8_EEENS6_IJNS7_ILi192EEENS7_ILi128EEENS7_ILi64EEEEEELi64ENS_10bfloat16_tEfNS_4arch4Sm90ELb0ELb1ELb1ELb0ELb1ELb0ELb0ELb1ELb1ELb1ELb0ELb0EEENS1_21CollectiveEpilogueFwdINS6_IJSA_SC_SB_EEES9_SE_SG_Li384ELb0ELb1ELb0ELb0EEENS1_30DynamicPersistentTileSchedulerILi384ELi128ELb0ELb1ELb1EEEEEEEEEvNT_6ParamsE)
        /*0614*/ 	.word	0x00000000


	//----- nvinfo : EIATTR_MIN_STACK_SIZE
	.align		4
.L_270:
        /*0618*/ 	.byte	0x04, 0x12
        /*061a*/ 	.short	(.L_272 - .L_271)
	.align		4
.L_271:
        /*061c*/ 	.word	index@(_ZN7cutlass13device_kernelIN5flash11enable_sm90INS1_16FlashAttnFwdSm90INS1_25CollectiveMainloopFwdSm90ILi2EN4cute5tupleIJNS5_1CILi1EEES8_S8_EEENS6_IJNS7_ILi192EEENS7_ILi128EEENS7_ILi64EEEEEELi64ENS_10bfloat16_tEfNS_4arch4Sm90ELb0ELb1ELb1ELb1ELb1ELb0ELb0ELb1ELb1ELb1ELb0ELb0EEENS1_21CollectiveEpilogueFwdINS6_IJSA_SC_SB_EEES9_SE_SG_Li384ELb1ELb1ELb0ELb0EEENS1_36VarlenDynamicPersistentTileSchedulerILi192ELi128ELi384ELi128ELb0ELb1ELb1ELb1ELb0ELb1EEEEEEEEEvNT_6ParamsE)
        /*0620*/ 	.word	0x00000000


	//----- nvinfo : EIATTR_MIN_STACK_SIZE
	.align		4
.L_272:
        /*0624*/ 	.byte	0x04, 0x12
        /*0626*/ 	.short	(.L_274 - .L_273)
	.align		4
.L_273:
        /*0628*/ 	.word	index@(_ZN7cutlass13device_kernelIN5flash11enable_sm90INS1_16FlashAttnFwdSm90INS1_25CollectiveMainloopFwdSm90ILi2EN4cute5tupleIJNS5_1CILi1EEES8_S8_EEENS6_IJNS7_ILi192EEENS7_ILi128EEENS7_ILi64EEEEEELi64ENS_10bfloat16_tEfNS_4arch4Sm90ELb0ELb1ELb1ELb1ELb1ELb1ELb0ELb1ELb1ELb1ELb0ELb0EEENS1_21CollectiveEpilogueFwdINS6_IJSA_SC_SB_EEES9_SE_SG_Li384ELb1ELb1ELb0ELb0EEENS1_36VarlenDynamicPersistentTileSchedulerILi192ELi128ELi384ELi128ELb0ELb1ELb1ELb1ELb0ELb1EEEEEEEEEvNT_6ParamsE)
        /*062c*/ 	.word	0x00000000


	//----- nvinfo : EIATTR_MIN_STACK_SIZE
	.align		4
.L_274:
        /*0630*/ 	.byte	0x04, 0x12
        /*0632*/ 	.short	(.L_276 - .L_275)
	.align		4
.L_275:
        /*0634*/ 	.word	index@(_ZN7cutlass13device_kernelIN5flash11enable_sm90INS1_16FlashAttnFwdSm90INS1_25CollectiveMainloopFwdSm90ILi2EN4cute5tupleIJNS5_1CILi1EEES8_S8_EEENS6_IJNS7_ILi192EEENS7_ILi128EEENS7_ILi64EEEEEELi64ENS_10bfloat16_tEfNS_4arch4Sm90ELb1ELb0ELb1ELb0ELb1ELb0ELb0ELb1ELb1ELb1ELb0ELb0EEENS1_21CollectiveEpilogueFwdINS6_IJSA_SC_SB_EEES9_SE_SG_Li384ELb0ELb1ELb0ELb0EEENS1_30DynamicPersistentTileSchedulerILi384ELi128ELb0ELb1ELb1EEEEEEEEEvNT_6ParamsE)
        /*0638*/ 	.word	0x00000000


	//----- nvinfo : EIATTR_MIN_STACK_SIZE
	.align		4
.L_276:
        /*063c*/ 	.byte	0x04, 0x12
        /*063e*/ 	.short	(.L_278 - .L_277)
	.align		4
.L_277:
        /*0640*/ 	.word	index@(_ZN7cutlass13device_kernelIN5flash11enable_sm90INS1_16FlashAttnFwdSm90INS1_25CollectiveMainloopFwdSm90ILi2EN4cute5tupleIJNS5_1CILi1EEES8_S8_EEENS6_IJNS7_ILi192EEENS7_ILi128EEENS7_ILi64EEEEEELi64ENS_10bfloat16_tEfNS_4arch4Sm90ELb1ELb0ELb1ELb1ELb1ELb0ELb0ELb1ELb1ELb1ELb0ELb0EEENS1_21CollectiveEpilogueFwdINS6_IJSA_SC_SB_EEES9_SE_SG_Li384ELb1ELb1ELb0ELb0EEENS1_36VarlenDynamicPersistentTileSchedulerILi192ELi128ELi384ELi128ELb0ELb1ELb1ELb1ELb1ELb1EEEEEEEEEvNT_6ParamsE)
        /*0644*/ 	.word	0x00000000


	//----- nvinfo : EIATTR_MIN_STACK_SIZE
	.align		4
.L_278:
        /*0648*/ 	.byte	0x04, 0x12
        /*064a*/ 	.short	(.L_280 - .L_279)
	.align		4
.L_279:
        /*064c*/ 	.word	index@(_ZN7cutlass13device_kernelIN5flash11enable_sm90INS1_16FlashAttnFwdSm90INS1_25CollectiveMainloopFwdSm90ILi2EN4cute5tupleIJNS5_1CILi1EEES8_S8_EEENS6_IJNS7_ILi192EEENS7_ILi128EEENS7_ILi64EEEEEELi64ENS_10bfloat16_tEfNS_4arch4Sm90ELb1ELb0ELb1ELb1ELb1ELb1ELb0ELb1ELb1ELb1ELb0ELb0EEENS1_21CollectiveEpilogueFwdINS6_IJSA_SC_SB_EEES9_SE_SG_Li384ELb1ELb1ELb0ELb0EEENS1_36VarlenDynamicPersistentTileSchedulerILi192ELi128ELi384ELi128ELb0ELb1ELb1ELb1ELb1ELb1EEEEEEEEEvNT_6ParamsE)
        /*0650*/ 	.word	0x00000000
.L_280:


//--------------------- .nv.compat                --------------------------
	.section	.nv.compat,"",@"SHT_CUDA_COMPAT_INFO"
	.align	4
        /*0000*/ 	.byte	0x02, 0x09, 0x01, 0x00, 0x02, 0x02, 0x01, 0x00, 0x02, 0x05, 0x05, 0x00, 0x03, 0x07, 0x01, 0x01
        /*0010*/ 	.byte	0x02, 0x03, 0x00, 0x00, 0x02, 0x06, 0x01, 0x00, 0x04, 0x0b, 0x08, 0x00, 0x09, 0x00, 0x00, 0x00
        /*0020*/ 	.byte	0x00, 0x00, 0x00, 0x00


//--------------------- .nv.info._ZN7cutlass13device_kernelIN5flash11enable_sm90INS1_16FlashAttnFwdSm90INS1_25CollectiveMainloopFwdSm90ILi2EN4cute5tupleIJNS5_1CILi1EEES8_S8_EEENS6_IJNS7_ILi128EEENS7_ILi80EEENS7_ILi256EEEEEELi256ENS_10bfloat16_tEfNS_4arch4Sm90ELb0ELb0ELb1ELb0ELb1ELb0ELb0ELb1ELb1ELb1ELb0ELb0EEENS1_21CollectiveEpilogueFwdINS6_IJSA_SC_SB_EEES9_SE_SG_Li256ELb0ELb1ELb0ELb0EEENS1_29StaticPersistentTileSchedulerILb0EEEEEEEEEvNT_6ParamsE --------------------------
	.section	.nv.info._ZN7cutlass13device_kernelIN5flash11enable_sm90INS1_16FlashAttnFwdSm90INS1_25CollectiveMainloopFwdSm90ILi2EN4cute5tupleIJNS5_1CILi1EEES8_S8_EEENS6_IJNS7_ILi128EEENS7_ILi80EEENS7_ILi256EEEEEELi256ENS_10bfloat16_tEfNS_4arch4Sm90ELb0ELb0ELb1ELb0ELb1ELb0ELb0ELb1ELb1ELb1ELb0ELb0EEENS1_21CollectiveEpilogueFwdINS6_IJSA_SC_SB_EEES9_SE_SG_Li256ELb0ELb1ELb0ELb0EEENS1_29StaticPersistentTileSchedulerILb0EEEEEEEEEvNT_6ParamsE,"",@"SHT_CUDA_INFO"
	.sectionflags	@""
	.align	4


	//----- nvinfo : EIATTR_CUDA_API_VERSION
	.align		4
        /*0000*/ 	.byte	0x04, 0x37
        /*0002*/ 	.short	(.L_282 - .L_281)
.L_281:
        /*0004*/ 	.word	0x00000082


	//----- nvinfo : EIATTR_KPARAM_INFO
	.align		4
.L_282:
        /*0008*/ 	.byte	0x04, 0x17
        /*000a*/ 	.short	(.L_284 - .L_283)
.L_283:
        /*000c*/ 	.word	0x00000000
        /*0010*/ 	.short	0x0000
        /*0012*/ 	.short	0x0000
        /*0014*/ 	.byte	0x00, 0xf0, 0x01, 0x28


	//----- nvinfo : EIATTR_SPARSE_MMA_MASK
	.align		4
.L_284:
        /*0018*/ 	.byte	0x03, 0x50
        /*001a*/ 	.short	0x0000


	//----- nvinfo : EIATTR_MAXREG_COUNT
	.align		4
        /*001c*/ 	.byte	0x03, 0x1b
        /*001e*/ 	.short	0x00a8


	//----- nvinfo : EIATTR_MERCURY_ISA_VERSION
	.align		4
        /*0020*/ 	.byte	0x03, 0x5f
        /*0022*/ 	.short	0x0101


	//----- nvinfo : EIATTR_VRC_CTA_INIT_COUNT
	.align		4
        /*0024*/ 	.byte	0x02, 0x4a
	.zero		1
	.zero		1


	//----- nvinfo : EIATTR_EXIT_INSTR_OFFSETS
	.align		4
        /*0028*/ 	.byte	0x04, 0x1c
        /*002a*/ 	.short	(.L_286 - .L_285)


	//   ....[0]....
.L_285:
        /*002c*/ 	.word	0x00000010


	//----- nvinfo : EIATTR_MAX_THREADS
	.align		4
.L_286:
        /*0030*/ 	.byte	0x04, 0x05
        /*0032*/ 	.short	(.L_288 - .L_287)
.L_287:
        /*0034*/ 	.word	0x00000180
        /*0038*/ 	.word	0x00000001
        /*003c*/ 	.word	0x00000001


	//----- nvinfo : EIATTR_CBANK_PARAM_SIZE
	.align		4
.L_288:
        /*0040*/ 	.byte	0x03, 0x19
        /*0042*/ 	.short	0x0a00


	//----- nvinfo : EIATTR_PARAM_CBANK
	.align		4
        /*0044*/ 	.byte	0x04, 0x0a
        /*0046*/ 	.short	(.L_290 - .L_289)
	.align		4
.L_289:
        /*0048*/ 	.word	index@(.nv.constant0._ZN7cutlass13device_kernelIN5flash11enable_sm90INS1_16FlashAttnFwdSm90INS1_25CollectiveMainloopFwdSm90ILi2EN4cute5tupleIJNS5_1CILi1EEES8_S8_EEENS6_IJNS7_ILi128EEENS7_ILi80EEENS7_ILi256EEEEEELi256ENS_10bfloat16_tEfNS_4arch4Sm90ELb0ELb0ELb1ELb0ELb1ELb0ELb0ELb1ELb1ELb1ELb0ELb0EEENS1_21CollectiveEpilogueFwdINS6_IJSA_SC_SB_EEES9_SE_SG_Li256ELb0ELb1ELb0ELb0EEENS1_29StaticPersistentTileSchedulerILb0EEEEEEEEEvNT_6ParamsE)
        /*004c*/ 	.short	0x0380
        /*004e*/ 	.short	0x0a00


	//----- nvinfo : EIATTR_SW_WAR
	.align		4
.L_290:
        /*0050*/ 	.byte	0x04, 0x36
        /*0052*/ 	.short	(.L_292 - .L_291)
.L_291:
        /*0054*/ 	.word	0x00000008
.L_292:


//--------------------- .nv.info._ZN7cutlass13device_kernelIN5flash11enable_sm90INS1_16FlashAttnFwdSm90INS1_25CollectiveMainloopFwdSm90ILi2EN4cute5tupleIJNS5_1CILi1EEES8_S8_EEENS6_IJNS7_ILi128EEENS7_ILi80EEENS7_ILi256EEEEEELi256ENS_10bfloat16_tEfNS_4arch4Sm90ELb0ELb0ELb1ELb1ELb1ELb0ELb0ELb1ELb1ELb1ELb0ELb0EEENS1_21CollectiveEpilogueFwdINS6_IJSA_SC_SB_EEES9_SE_SG_Li256ELb1ELb1ELb0ELb0EEENS1_36VarlenDynamicPersistentTileSchedulerILi128ELi80ELi256ELi128ELb0ELb1ELb1ELb0ELb1ELb1EEEEEEEEEvNT_6ParamsE --------------------------
	.section	.nv.info._ZN7cutlass13device_kernelIN5flash11enable_sm90INS1_16FlashAttnFwdSm90INS1_25CollectiveMainloopFwdSm90ILi2EN4cute5tupleIJNS5_1CILi1EEES8_S8_EEENS6_IJNS7_ILi128EEENS7_ILi80EEENS7_ILi256EEEEEELi256ENS_10bfloat16_tEfNS_4arch4Sm90ELb0ELb0ELb1ELb1ELb1ELb0ELb0ELb1ELb1ELb1ELb0ELb0EEENS1_21CollectiveEpilogueFwdINS6_IJSA_SC_SB_EEES9_SE_SG_Li256ELb1ELb1ELb0ELb0EEENS1_36VarlenDynamicPersistentTileSchedulerILi128ELi80ELi256ELi128ELb0ELb1ELb1ELb0ELb1ELb1EEEEEEEEEvNT_6ParamsE,"",@"SHT_CUDA_INFO"
	.sectionflags	@""
	.align	4


	//----- nvinfo : EIATTR_CUDA_API_VERSION
	.align		4
        /*0000*/ 	.byte	0x04, 0x37
        /*0002*/ 	.short	(.L_294 - .L_293)
.L_293:
        /*0004*/ 	.word	0x00000082


	//----- nvinfo : EIATTR_KPARAM_INFO
	.align		4
.L_294:
        /*0008*/ 	.byte	0x04, 0x17
        /*000a*/ 	.short	(.L_296 - .L_295)
.L_295:
        /*000c*/ 	.word	0x00000000
        /*0010*/ 	.short	0x0000
        /*0012*/ 	.short	0x0000
        /*0014*/ 	.byte	0x00, 0xf0, 0x01, 0x2a


	//----- nvinfo : EIATTR_SPARSE_MMA_MASK
	.align		4
.L_296:
        /*0018*/ 	.byte	0x03, 0x50
        /*001a*/ 	.short	0x0000


	//----- nvinfo : EIATTR_MAXREG_COUNT
	.align		4
        /*001c*/ 	.byte	0x03, 0x1b
        /*001e*/ 	.short	0x00a8


	//----- nvinfo : EIATTR_MERCURY_ISA_VERSION
	.align		4
        /*0020*/ 	.byte	0x03, 0x5f
        /*0022*/ 	.short	0x0101


	//----- nvinfo : EIATTR_VRC_CTA_INIT_COUNT
	.align		4
        /*0024*/ 	.byte	0x02, 0x4a
	.zero		1
	.zero		1


	//----- nvinfo : EIATTR_EXIT_INSTR_OFFSETS
	.align		4
        /*0028*/ 	.byte	0x04, 0x1c
        /*002a*/ 	.short	(.L_298 - .L_297)


	//   ....[0]....
.L_297:
        /*002c*/ 	.word	0x00000010


	//----- nvinfo : EIATTR_MAX_THREADS
	.align		4
.L_298:
        /*0030*/ 	.byte	0x04, 0x05
        /*0032*/ 	.short	(.L_300 - .L_299)
.L_299:
        /*0034*/ 	.word	0x00000180
        /*0038*/ 	.word	0x00000001
        /*003c*/ 	.word	0x00000001


	//----- nvinfo : EIATTR_CBANK_PARAM_SIZE
	.align		4
.L_300:
        /*0040*/ 	.byte	0x03, 0x19
        /*0042*/ 	.short	0x0a80


	//----- nvinfo : EIATTR_PARAM_CBANK
	.align		4
        /*0044*/ 	.byte	0x04, 0x0a
        /*0046*/ 	.short	(.L_302 - .L_301)
	.align		4
.L_301:
        /*0048*/ 	.word	index@(.nv.constant0._ZN7cutlass13device_kernelIN5flash11enable_sm90INS1_16FlashAttnFwdSm90INS1_25CollectiveMainloopFwdSm90ILi2EN4cute5tupleIJNS5_1CILi1EEES8_S8_EEENS6_IJNS7_ILi128EEENS7_ILi80EEENS7_ILi256EEEEEELi256ENS_10bfloat16_tEfNS_4arch4Sm90ELb0ELb0ELb1ELb1ELb1ELb0ELb0ELb1ELb1ELb1ELb0ELb0EEENS1_21CollectiveEpilogueFwdINS6_IJSA_SC_SB_EEES9_SE_SG_Li256ELb1ELb1ELb0ELb0EEENS1_36VarlenDynamicPersistentTileSchedulerILi128ELi80ELi256ELi128ELb0ELb1ELb1ELb0ELb1ELb1EEEEEEEEEvNT_6ParamsE)
        /*004c*/ 	.short	0x0380
        /*004e*/ 	.short	0x0a80


	//----- nvinfo : EIATTR_SW_WAR
	.align		4
.L_302:
        /*0050*/ 	.byte	0x04, 0x36
        /*0052*/ 	.short	(.L_304 - .L_303)
.L_303:
        /*0054*/ 	.word	0x00000008
.L_304:


//--------------------- .nv.info._ZN7cutlass13device_kernelIN5flash11enable_sm90INS1_16FlashAttnFwdSm90INS1_25CollectiveMainloopFwdSm90ILi2EN4cute5tupleIJNS5_1CILi1EEES8_S8_EEENS6_IJNS7_ILi128EEENS7_ILi80EEENS7_ILi256EEEEEELi256ENS_10bfloat16_tEfNS_4arch4Sm90ELb0ELb0ELb1ELb1ELb1ELb1ELb0ELb1ELb1ELb1ELb0ELb0EEENS1_21CollectiveEpilogueFwdINS6_IJSA_SC_SB_EEES9_SE_SG_Li256ELb1ELb1ELb0ELb0EEENS1_36VarlenDynamicPersistentTileSchedulerILi128ELi80ELi256ELi128ELb0ELb1ELb1ELb0ELb1ELb1EEEEEEEEEvNT_6ParamsE --------------------------
	.section	.nv.info._ZN7cutlass13device_kernelIN5flash11enable_sm90INS1_16FlashAttnFwdSm90INS1_25CollectiveMainloopFwdSm90ILi2EN4cute5tupleIJNS5_1CILi1EEES8_S8_EEENS6_IJNS7_ILi128EEENS7_ILi80EEENS7_ILi256EEEEEELi256ENS_10bfloat16_tEfNS_4arch4Sm90ELb0ELb0ELb1ELb1ELb1ELb1ELb0ELb1ELb1ELb1ELb0ELb0EEENS1_21CollectiveEpilogueFwdINS6_IJSA_SC_SB_EEES9_SE_SG_Li256ELb1ELb1ELb0ELb0EEENS1_36VarlenDynamicPersistentTileSchedulerILi128ELi80ELi256ELi128ELb0ELb1ELb1ELb0ELb1ELb1EEEEEEEEEvNT_6ParamsE,"",@"SHT_CUDA_INFO"
	.sectionflags	@""
	.align	4


	//----- nvinfo : EIATTR_CUDA_API_VERSION
	.align		4
        /*0000*/ 	.byte	0x04, 0x37
        /*0002*/ 	.short	(.L_306 - .L_305)
.L_305:
        /*0004*/ 	.word	0x00000082


	//----- nvinfo : EIATTR_KPARAM_INFO
	.align		4
.L_306:
        /*0008*/ 	.byte	0x04, 0x17
        /*000a*/ 	.short	(.L_308 - .L_307)
.L_307:
        /*000c*/ 	.word	0x00000000
        /*0010*/ 	.short	0x0000
        /*0012*/ 	.short	0x0000
        /*0014*/ 	.byte	0x00, 0xf0, 0x01, 0x2a


	//----- nvinfo : EIATTR_SPARSE_MMA_MASK
	.align		4
.L_308:
        /*0018*/ 	.byte	0x03, 0x50
        /*001a*/ 	.short	0x0000


	//----- nvinfo : EIATTR_MAXREG_COUNT
	.align		4
        /*001c*/ 	.byte	0x03, 0x1b
        /*001e*/ 	.short	0x00a8


	//----- nvinfo : EIATTR_MERCURY_ISA_VERSION
	.align		4
        /*0020*/ 	.byte	0x03, 0x5f
        /*0022*/ 	.short	0x0101


	//----- nvinfo : EIATTR_VRC_CTA_INIT_COUNT
	.align		4
        /*0024*/ 	.byte	0x02, 0x4a
	.zero		1
	.zero		1


	//----- nvinfo : EIATTR_EXIT_INSTR_OFFSETS
	.align		4
        /*0028*/ 	.byte	0x04, 0x1c
        /*002a*/ 	.short	(.L_310 - .L_309)


	//   ....[0]....
.L_309:
        /*002c*/ 	.word	0x00000010


	//----- nvinfo : EIATTR_MAX_THREADS
	.align		4
.L_310:
        /*0030*/ 	.byte	0x04, 0x05
        /*0032*/ 	.short	(.L_312 - .L_311)
.L_311:
        /*0034*/ 	.word	0x00000180
        /*0038*/ 	.word	0x00000001
        /*003c*/ 	.word	0x00000001


	//----- nvinfo : EIATTR_CBANK_PARAM_SIZE
	.align		4
.L_312:
        /*0040*/ 	.byte	0x03, 0x19
        /*0042*/ 	.short	0x0a80


	//----- nvinfo : EIATTR_PARAM_CBANK
	.align		4
        /*0044*/ 	.byte	0x04, 0x0a
        /*0046*/ 	.short	(.L_314 - .L_313)
	.align		4
.L_313:
        /*0048*/ 	.word	index@(.nv.constant0._ZN7cutlass13device_kernelIN5flash11enable_sm90INS1_16FlashAttnFwdSm90INS1_25CollectiveMainloopFwdSm90ILi2EN4cute5tupleIJNS5_1CILi1EEES8_S8_EEENS6_IJNS7_ILi128EEENS7_ILi80EEENS7_ILi256EEEEEELi256ENS_10bfloat16_tEfNS_4arch4Sm90ELb0ELb0ELb1ELb1ELb1ELb1ELb0ELb1ELb1ELb1ELb0ELb0EEENS1_21CollectiveEpilogueFwdINS6_IJSA_SC_SB_EEES9_SE_SG_Li256ELb1ELb1ELb0ELb0EEENS1_36VarlenDynamicPersistentTileSchedulerILi128ELi80ELi256ELi128ELb0ELb1ELb1ELb0ELb1ELb1EEEEEEEEEvNT_6ParamsE)
        /*004c*/ 	.short	0x0380
        /*004e*/ 	.short	0x0a80


	//----- nvinfo : EIATTR_SW_WAR
	.align		4
.L_314:
        /*0050*/ 	.byte	0x04, 0x36
        /*0052*/ 	.short	(.L_316 - .L_315)
.L_315:
        /*0054*/ 	.word	0x00000008
.L_316:


//--------------------- .nv.info._ZN7cutlass13device_kernelIN5flash11enable_sm90INS1_16FlashAttnFwdSm90INS1_25CollectiveMainloopFwdSm90ILi2EN4cute5tupleIJNS5_1CILi1EEES8_S8_EEENS6_IJNS7_ILi128EEENS7_ILi64EEENS7_ILi256EEEEEELi256ENS_10bfloat16_tEfNS_4arch4Sm90ELb0ELb1ELb1ELb0ELb1ELb0ELb0ELb1ELb1ELb1ELb0ELb0EEENS1_21CollectiveEpilogueFwdINS6_IJSA_SC_SB_EEES9_SE_SG_Li256ELb0ELb1ELb0ELb0EEENS1_30DynamicPersistentTileSchedulerILi256ELi128ELb0ELb1ELb1EEEEEEEEEvNT_6ParamsE --------------------------
	.section	.nv.info._ZN7cutlass13device_kernelIN5flash11enable_sm90INS1_16FlashAttnFwdSm90INS1_25CollectiveMainloopFwdSm90ILi2EN4cute5tupleIJNS5_1CILi1EEES8_S8_EEENS6_IJNS7_ILi128EEENS7_ILi64EEENS7_ILi256EEEEEELi256ENS_10bfloat16_tEfNS_4arch4Sm90ELb0ELb1ELb1ELb0ELb1ELb0ELb0ELb1ELb1ELb1ELb0ELb0EEENS1_21CollectiveEpilogueFwdINS6_IJSA_SC_SB_EEES9_SE_SG_Li256ELb0ELb1ELb0ELb0EEENS1_30DynamicPersistentTileSchedulerILi256ELi128ELb0ELb1ELb1EEEEEEEEEvNT_6ParamsE,"",@"SHT_CUDA_INFO"
	.sectionflags	@""
	.align	4


	//----- nvinfo : EIATTR_CUDA_API_VERSION
	.align		4
        /*0000*/ 	.byte	0x04, 0x37
        /*0002*/ 	.short	(.L_318 - .L_317)
.L_317:
        /*0004*/ 	.word	0x00000082


	//----- nvinfo : EIATTR_KPARAM_INFO
	.align		4
.L_318:
        /*0008*/ 	.byte	0x04, 0x17
        /*000a*/ 	.short	(.L_320 - .L_319)
.L_319:
        /*000c*/ 	.word	0x00000000
        /*0010*/ 	.short	0x0000
        /*0012*/ 	.short	0x0000
        /*0014*/ 	.byte	0x00, 0xf0, 0x01, 0x2a


	//----- nvinfo : EIATTR_SPARSE_MMA_MASK
	.align		4
.L_320:
        /*0018*/ 	.byte	0x03, 0x50
        /*001a*/ 	.short	0x0000


	//----- nvinfo : EIATTR_MAXREG_COUNT
	.align		4
        /*001c*/ 	.byte	0x03, 0x1b
        /*001e*/ 	.short	0x00a8


	//----- nvinfo : EIATTR_MERCURY_ISA_VERSION
	.align		4
        /*0020*/ 	.byte	0x03, 0x5f
        /*0022*/ 	.short	0x0101


	//----- nvinfo : EIATTR_VRC_CTA_INIT_COUNT
	.align		4
        /*0024*/ 	.byte	0x02, 0x4a
	.zero		1
	.zero		1


	//----- nvinfo : EIATTR_EXIT_INSTR_OFFSETS
	.align		4
        /*0028*/ 	.byte	0x04, 0x1c
        /*002a*/ 	.short	(.L_322 - .L_321)


	//   ....[0]....
.L_321:
        /*002c*/ 	.word	0x00000010


	//----- nvinfo : EIATTR_MAX_THREADS
	.align		4
.L_322:
        /*0030*/ 	.byte	0x04, 0x05
        /*0032*/ 	.short	(.L_324 - .L_323)
.L_323:
        /*0034*/ 	.word	0x00000180
        /*0038*/ 	.word	0x00000001
        /*003c*/ 	.word	0x00000001


	//----- nvinfo : EIATTR_CBANK_PARAM_SIZE
	.align		4
.L_324:
        /*0040*/ 	.byte	0x03, 0x19
        /*0042*/ 	.short	0x0a80


	//----- nvinfo : EIATTR_PARAM_CBANK
	.align		4
        /*0044*/ 	.byte	0x04, 0x0a
        /*0046*/ 	.short	(.L_326 - .L_325)
	.align		4
.L_325:
        /*0048*/ 	.word	index@(.nv.constant0._ZN7cutlass13device_kernelIN5flash11enable_sm90INS1_16FlashAttnFwdSm90INS1_25CollectiveMainloopFwdSm90ILi2EN4cute5tupleIJNS5_1CILi1EEES8_S8_EEENS6_IJNS7_ILi128EEENS7_ILi64EEENS7_ILi256EEEEEELi256ENS_10bfloat16_tEfNS_4arch4Sm90ELb0ELb1ELb1ELb0ELb1ELb0ELb0ELb1ELb1ELb1ELb0ELb0EEENS1_21CollectiveEpilogueFwdINS6_IJSA_SC_SB_EEES9_SE_SG_Li256ELb0ELb1ELb0ELb0EEENS1_30DynamicPersistentTileSchedulerILi256ELi128ELb0ELb1ELb1EEEEEEEEEvNT_6ParamsE)
        /*004c*/ 	.short	0x0380
        /*004e*/ 	.short	0x0a80


	//----- nvinfo : EIATTR_SW_WAR
	.align		4
.L_326:
        /*0050*/ 	.byte	0x04, 0x36
        /*0052*/ 	.short	(.L_328 - .L_327)
.L_327:
        /*0054*/ 	.word	0x00000008
.L_328:


//--------------------- .nv.info._ZN7cutlass13device_kernelIN5flash11enable_sm90INS1_16FlashAttnFwdSm90INS1_25CollectiveMainloopFwdSm90ILi2EN4cute5tupleIJNS5_1CILi1EEES8_S8_EEENS6_IJNS7_ILi128EEENS7_ILi64EEENS7_ILi256EEEEEELi256ENS_10bfloat16_tEfNS_4arch4Sm90ELb0ELb1ELb1ELb1ELb1ELb0ELb0ELb1ELb1ELb1ELb0ELb0EEENS1_21CollectiveEpilogueFwdINS6_IJSA_SC_SB_EEES9_SE_SG_Li256ELb1ELb1ELb0ELb0EEENS1_36VarlenDynamicPersistentTileSchedulerILi128ELi64ELi256ELi128ELb0ELb1ELb1ELb1ELb0ELb1EEEEEEEEEvNT_6ParamsE --------------------------
	.section	.nv.info._ZN7cutlass13device_kernelIN5flash11enable_sm90INS1_16FlashAttnFwdSm90INS1_25CollectiveMainloopFwdSm90ILi2EN4cute5tupleIJNS5_1CILi1EEES8_S8_EEENS6_IJNS7_ILi128EEENS7_ILi64EEENS7_ILi256EEEEEELi256ENS_10bfloat16_tEfNS_4arch4Sm90ELb0ELb1ELb1ELb1ELb1ELb0ELb0ELb1ELb1ELb1ELb0ELb0EEENS1_21CollectiveEpilogueFwdINS6_IJSA_SC_SB_EEES9_SE_SG_Li256ELb1ELb1ELb0ELb0EEENS1_36VarlenDynamicPersistentTileSchedulerILi128ELi64ELi256ELi128ELb0ELb1ELb1ELb1ELb0ELb1EEEEEEEEEvNT_6ParamsE,"",@"SHT_CUDA_INFO"
	.sectionflags	@""
	.align	4


	//----- nvinfo : EIATTR_CUDA_API_VERSION
	.align		4
        /*0000*/ 	.byte	0x04, 0x37
        /*0002*/ 	.short	(.L_330 - .L_329)
.L_329:
        /*0004*/ 	.word	0x00000082


	//----- nvinfo : EIATTR_KPARAM_INFO
	.align		4
.L_330:
        /*0008*/ 	.byte	0x04, 0x17
        /*000a*/ 	.short	(.L_332 - .L_331)
.L_331:
        /*000c*/ 	.word	0x00000000
        /*0010*/ 	.short	0x0000
        /*0012*/ 	.short	0x0000
        /*0014*/ 	.byte	0x00, 0xf0, 0x01, 0x2a


	//----- nvinfo : EIATTR_SPARSE_MMA_MASK
	.align		4
.L_332:
        /*0018*/ 	.byte	0x03, 0x50
        /*001a*/ 	.short	0x0000


	//----- nvinfo : EIATTR_MAXREG_COUNT
	.align		4
        /*001c*/ 	.byte	0x03, 0x1b
        /*001e*/ 	.short	0x00a8


	//----- nvinfo : EIATTR_MERCURY_ISA_VERSION
	.align		4
        /*0020*/ 	.byte	0x03, 0x5f
        /*0022*/ 	.short	0x0101


	//----- nvinfo : EIATTR_VRC_CTA_INIT_COUNT
	.align		4
        /*0024*/ 	.byte	0x02, 0x4a
	.zero		1
	.zero		1


	//----- nvinfo : EIATTR_EXIT_INSTR_OFFSETS
	.align		4
        /*0028*/ 	.byte	0x04, 0x1c
        /*002a*/ 	.short	(.L_334 - .L_333)


	//   ....[0]....
.L_333:
        /*002c*/ 	.word	0x00000010


	//----- nvinfo : EIATTR_MAX_THREADS
	.align		4
.L_334:
        /*0030*/ 	.byte	0x04, 0x05
        /*0032*/ 	.short	(.L_336 - .L_335)
.L_335:
        /*0034*/ 	.word	0x00000180
        /*0038*/ 	.word	0x00000001
        /*003c*/ 	.word	0x00000001


	//----- nvinfo : EIATTR_CBANK_PARAM_SIZE
	.align		4
.L_336:
        /*0040*/ 	.byte	0x03, 0x19
        /*0042*/ 	.short	0x0a80


	//----- nvinfo : EIATTR_PARAM_CBANK
	.align		4
        /*0044*/ 	.byte	0x04, 0x0a
        /*0046*/ 	.short	(.L_338 - .L_337)
	.align		4
.L_337:
        /*0048*/ 	.word	index@(.nv.constant0._ZN7cutlass13device_kernelIN5flash11enable_sm90INS1_16FlashAttnFwdSm90INS1_25CollectiveMainloopFwdSm90ILi2EN4cute5tupleIJNS5_1CILi1EEES8_S8_EEENS6_IJNS7_ILi128EEENS7_ILi64EEENS7_ILi256EEEEEELi256ENS_10bfloat16_tEfNS_4arch4Sm90ELb0ELb1ELb1ELb1ELb1ELb0ELb0ELb1ELb1ELb1ELb0ELb0EEENS1_21CollectiveEpilogueFwdINS6_IJSA_SC_SB_EEES9_SE_SG_Li256ELb1ELb1ELb0ELb0EEENS1_36VarlenDynamicPersistentTileSchedulerILi128ELi64ELi256ELi128ELb0ELb1ELb1ELb1ELb0ELb1EEEEEEEEEvNT_6ParamsE)
        /*004c*/ 	.short	0x0380
        /*004e*/ 	.short	0x0a80


	//----- nvinfo : EIATTR_SW_WAR
	.align		4
.L_338:
        /*0050*/ 	.byte	0x04, 0x36
        /*0052*/ 	.short	(.L_340 - .L_339)
.L_339:
        /*0054*/ 	.word	0x00000008
.L_340:


//--------------------- .nv.info._ZN7cutlass13device_kernelIN5flash11enable_sm90INS1_16FlashAttnFwdSm90INS1_25CollectiveMainloopFwdSm90ILi2EN4cute5tupleIJNS5_1CILi1EEES8_S8_EEENS6_IJNS7_ILi128EEENS7_ILi64EEENS7_ILi256EEEEEELi256ENS_10bfloat16_tEfNS_4arch4Sm90ELb0ELb1ELb1ELb1ELb1ELb1ELb0ELb1ELb1ELb1ELb0ELb0EEENS1_21CollectiveEpilogueFwdINS6_IJSA_SC_SB_EEES9_SE_SG_Li256ELb1ELb1ELb0ELb0EEENS1_36VarlenDynamicPersistentTileSchedulerILi128ELi64ELi256ELi128ELb0ELb1ELb1ELb1ELb0ELb1EEEEEEEEEvNT_6ParamsE --------------------------
	.section	.nv.info._ZN7cutlass13device_kernelIN5flash11enable_sm90INS1_16FlashAttnFwdSm90INS1_25CollectiveMainloopFwdSm90ILi2EN4cute5tupleIJNS5_1CILi1EEES8_S8_EEENS6_IJNS7_ILi128EEENS7_ILi64EEENS7_ILi256EEEEEELi256ENS_10bfloat16_tEfNS_4arch4Sm90ELb0ELb1ELb1ELb1ELb1ELb1ELb0ELb1ELb1ELb1ELb0ELb0EEENS1_21CollectiveEpilogueFwdINS6_IJSA_SC_SB_EEES9_SE_SG_Li256ELb1ELb1ELb0ELb0EEENS1_36VarlenDynamicPersistentTileSchedulerILi128ELi64ELi256ELi128ELb0ELb1ELb1ELb1ELb0ELb1EEEEEEEEEvNT_6ParamsE,"",@"SHT_CUDA_INFO"
	.sectionflags	@""
	.align	4


	//----- nvinfo : EIATTR_CUDA_API_VERSION
	.align		4
        /*0000*/ 	.byte	0x04, 0x37
        /*0002*/ 	.short	(.L_342 - .L_341)
.L_341:
        /*0004*/ 	.word	0x00000082


	//----- nvinfo : EIATTR_KPARAM_INFO
	.align		4
.L_342:
        /*0008*/ 	.byte	0x04, 0x17
        /*000a*/ 	.short	(.L_344 - .L_343)
.L_343:
        /*000c*/ 	.word	0x00000000
        /*0010*/ 	.short	0x0000
        /*0012*/ 	.short	0x0000
        /*0014*/ 	.byte	0x00, 0xf0, 0x01, 0x2a


	//----- nvinfo : EIATTR_SPARSE_MMA_MASK
	.align		4
.L_344:
        /*0018*/ 	.byte	0x03, 0x50
        /*001a*/ 	.short	0x0000


	//----- nvinfo : EIATTR_MAXREG_COUNT
	.align		4
        /*001c*/ 	.byte	0x03, 0x1b
        /*001e*/ 	.short	0x00a8


	//----- nvinfo : EIATTR_MERCURY_ISA_VERSION
	.align		4
        /*0020*/ 	.byte	0x03, 0x5f
        /*0022*/ 	.short	0x0101


	//----- nvinfo : EIATTR_VRC_CTA_INIT_COUNT
	.align		4
        /*0024*/ 	.byte	0x02, 0x4a
	.zero		1
	.zero		1


	//----- nvinfo : EIATTR_EXIT_INSTR_OFFSETS
	.align		4
        /*0028*/ 	.byte	0x04, 0x1c
        /*002a*/ 	.short	(.L_346 - .L_345)


	//   ....[0]....
.L_345:
        /*002c*/ 	.word	0x00000010


	//----- nvinfo : EIATTR_MAX_THREADS
	.align		4
.L_346:
        /*0030*/ 	.byte	0x04, 0x05
        /*0032*/ 	.short	(.L_348 - .L_347)
.L_347:
        /*0034*/ 	.word	0x00000180
        /*0038*/ 	.word	0x00000001
        /*003c*/ 	.word	0x00000001


	//----- nvinfo : EIATTR_CBANK_PARAM_SIZE
	.align		4
.L_348:
        /*0040*/ 	.byte	0x03, 0x19
        /*0042*/ 	.short	0x0a80


	//----- nvinfo : EIATTR_PARAM_CBANK
	.align		4
        /*0044*/ 	.byte	0x04, 0x0a
        /*0046*/ 	.short	(.L_350 - .L_349)
	.align		4
.L_349:
        /*0048*/ 	.word	index@(.nv.constant0._ZN7cutlass13device_kernelIN5flash11enable_sm90INS1_16FlashAttnFwdSm90INS1_25CollectiveMainloopFwdSm90ILi2EN4cute5tupleIJNS5_1CILi1EEES8_S8_EEENS6_IJNS7_ILi128EEENS7_ILi64EEENS7_ILi256EEEEEELi256ENS_10bfloat16_tEfNS_4arch4Sm90ELb0ELb1ELb1ELb1ELb1ELb1ELb0ELb1ELb1ELb1ELb0ELb0EEENS1_21CollectiveEpilogueFwdINS6_IJSA_SC_SB_EEES9_SE_SG_Li256ELb1ELb1ELb0ELb0EEENS1_36VarlenDynamicPersistentTileSchedulerILi128ELi64ELi256ELi128ELb0ELb1ELb1ELb1ELb0ELb1EEEEEEEEEvNT_6ParamsE)
        /*004c*/ 	.short	0x0380
        /*004e*/ 	.short	0x0a80


	//----- nvinfo : EIATTR_SW_WAR
	.align		4
.L_350:
        /*0050*/ 	.byte	0x04, 0x36
        /*0052*/ 	.short	(.L_352 - .L_351)
.L_351:
        /*0054*/ 	.word	0x00000008
.L_352:


//--------------------- .nv.info._ZN7cutlass13device_kernelIN5flash11enable_sm90INS1_16FlashAttnFwdSm90INS1_25CollectiveMainloopFwdSm90ILi2EN4cute5tupleIJNS5_1CILi1EEES8_S8_EEENS6_IJNS7_ILi128EEENS7_ILi80EEENS7_ILi256EEEEEELi256ENS_10bfloat16_tEfNS_4arch4Sm90ELb1ELb0ELb1ELb0ELb1ELb0ELb0ELb1ELb1ELb1ELb0ELb0EEENS1_21CollectiveEpilogueFwdINS6_IJSA_SC_SB_EEES9_SE_SG_Li256ELb0ELb1ELb0ELb0EEENS1_30DynamicPersistentTileSchedulerILi256ELi128ELb0ELb1ELb1EEEEEEEEEvNT_6ParamsE --------------------------
	.section	.nv.info._ZN7cutlass13device_kernelIN5flash11enable_sm90INS1_16FlashAttnFwdSm90INS1_25CollectiveMainloopFwdSm90ILi2EN4cute5tupleIJNS5_1CILi1EEES8_S8_EEENS6_IJNS7_ILi128EEENS7_ILi80EEENS7_ILi256EEEEEELi256ENS_10bfloat16_tEfNS_4arch4Sm90ELb1ELb0ELb1ELb0ELb1ELb0ELb0ELb1ELb1ELb1ELb0ELb0EEENS1_21CollectiveEpilogueFwdINS6_IJSA_SC_SB_EEES9_SE_SG_Li256ELb0ELb1ELb0ELb0EEENS1_30DynamicPersistentTileSchedulerILi256ELi128ELb0ELb1ELb1EEEEEEEEEvNT_6ParamsE,"",@"SHT_CUDA_INFO"
	.sectionflags	@""
	.align	4


	//----- nvinfo : EIATTR_CUDA_API_VERSION
	.align		4
        /*0000*/ 	.byte	0x04, 0x37
        /*0002*/ 	.short	(.L_354 - .L_353)
.L_353:
        /*0004*/ 	.word	0x00000082


	//----- nvinfo : EIATTR_KPARAM_INFO
	.align		4
.L_354:
        /*0008*/ 	.byte	0x04, 0x17
        /*000a*/ 	.short	(.L_356 - .L_355)
.L_355:
        /*000c*/ 	.word	0x00000000
        /*0010*/ 	.short	0x0000
        /*0012*/ 	.short	0x0000
        /*0014*/ 	.byte	0x00, 0xf0, 0x01, 0x2a


	//----- nvinfo : EIATTR_SPARSE_MMA_MASK
	.align		4
.L_356:
        /*0018*/ 	.byte	0x03, 0x50
        /*001a*/ 	.short	0x0000


	//----- nvinfo : EIATTR_MAXREG_COUNT
	.align		4
        /*001c*/ 	.byte	0x03, 0x1b
        /*001e*/ 	.short	0x00a8


	//----- nvinfo : EIATTR_MERCURY_ISA_VERSION
	.align		4
        /*0020*/ 	.byte	0x03, 0x5f
        /*0022*/ 	.short	0x0101


	//----- nvinfo : EIATTR_VRC_CTA_INIT_COUNT
	.align		4
        /*0024*/ 	.byte	0x02, 0x4a
	.zero		1
	.zero		1


	//----- nvinfo : EIATTR_EXIT_INSTR_OFFSETS
	.align		4
        /*0028*/ 	.byte	0x04, 0x1c
        /*002a*/ 	.short	(.L_358 - .L_357)


	//   ....[0]....
.L_357:
        /*002c*/ 	.word	0x00000010


	//----- nvinfo : EIATTR_MAX_THREADS
	.align		4
.L_358:
        /*0030*/ 	.byte	0x04, 0x05
        /*0032*/ 	.short	(.L_360 - .L_359)
.L_359:
        /*0034*/ 	.word	0x00000180
        /*0038*/ 	.word	0x00000001
        /*003c*/ 	.word	0x00000001


	//----- nvinfo : EIATTR_CBANK_PARAM_SIZE
	.align		4
.L_360:
        /*0040*/ 	.byte	0x03, 0x19
        /*0042*/ 	.short	0x0a80


	//----- nvinfo : EIATTR_PARAM_CBANK
	.align		4
        /*0044*/ 	.byte	0x04, 0x0a
        /*0046*/ 	.short	(.L_362 - .L_361)
	.align		4
.L_361:
        /*0048*/ 	.word	index@(.nv.constant0._ZN7cutlass13device_kernelIN5flash11enable_sm90INS1_16FlashAttnFwdSm90INS1_25CollectiveMainloopFwdSm90ILi2EN4cute5tupleIJNS5_1CILi1EEES8_S8_EEENS6_IJNS7_ILi128EEENS7_ILi80EEENS7_ILi256EEEEEELi256ENS_10bfloat16_tEfNS_4arch4Sm90ELb1ELb0ELb1ELb0ELb1ELb0ELb0ELb1ELb1ELb1ELb0ELb0EEENS1_21CollectiveEpilogueFwdINS6_IJSA_SC_SB_EEES9_SE_SG_Li256ELb0ELb1ELb0ELb0EEENS1_30DynamicPersistentTileSchedulerILi256ELi128ELb0ELb1ELb1EEEEEEEEEvNT_6ParamsE)
        /*004c*/ 	.short	0x0380
        /*004e*/ 	.short	0x0a80


	//----- nvinfo : EIATTR_SW_WAR
	.align		4
.L_362:
        /*0050*/ 	.byte	0x04, 0x36
        /*0052*/ 	.short	(.L_364 - .L_363)
.L_363:
        /*0054*/ 	.word	0x00000008
.L_364:


//--------------------- .nv.info._ZN7cutlass13device_kernelIN5flash11enable_sm90INS1_16FlashAttnFwdSm90INS1_25CollectiveMainloopFwdSm90ILi2EN4cute5tupleIJNS5_1CILi1EEES8_S8_EEENS6_IJNS7_ILi128EEENS7_ILi80EEENS7_ILi256EEEEEELi256ENS_10bfloat16_tEfNS_4arch4Sm90ELb1ELb0ELb1ELb1ELb1ELb0ELb0ELb1ELb1ELb1ELb0ELb0EEENS1_21CollectiveEpilogueFwdINS6_IJSA_SC_SB_EEES9_SE_SG_Li256ELb1ELb1ELb0ELb0EEENS1_36VarlenDynamicPersistentTileSchedulerILi128ELi80ELi256ELi128ELb0ELb1ELb1ELb1ELb1ELb1EEEEEEEEEvNT_6ParamsE --------------------------
	.section	.nv.info._ZN7cutlass13device_kernelIN5flash11enable_sm90INS1_16FlashAttnFwdSm90INS1_25CollectiveMainloopFwdSm90ILi2EN4cute5tupleIJNS5_1CILi1EEES8_S8_EEENS6_IJNS7_ILi128EEENS7_ILi80EEENS7_ILi256EEEEEELi256ENS_10bfloat16_tEfNS_4arch4Sm90ELb1ELb0ELb1ELb1ELb1ELb0ELb0ELb1ELb1ELb1ELb0ELb0EEENS1_21CollectiveEpilogueFwdINS6_IJSA_SC_SB_EEES9_SE_SG_Li256ELb1ELb1ELb0ELb0EEENS1_36VarlenDynamicPersistentTileSchedulerILi128ELi80ELi256ELi128ELb0ELb1ELb1ELb1ELb1ELb1EEEEEEEEEvNT_6ParamsE,"",@"SHT_CUDA_INFO"
	.sectionflags	@""
	.align	4


	//----- nvinfo : EIATTR_CUDA_API_VERSION
	.align		4
        /*0000*/ 	.byte	0x04, 0x37
        /*0002*/ 	.short	(.L_366 - .L_365)
.L_365:
        /*0004*/ 	.word	0x00000082


	//----- nvinfo : EIATTR_KPARAM_INFO
	.align		4
.L_366:
        /*0008*/ 	.byte	0x04, 0x17
        /*000a*/ 	.short	(.L_368 - .L_367)
.L_367:
        /*000c*/ 	.word	0x00000000
        /*0010*/ 	.short	0x0000
        /*0012*/ 	.short	0x0000
        /*0014*/ 	.byte	0x00, 0xf0, 0x01, 0x2a


	//----- nvinfo : EIATTR_SPARSE_MMA_MASK
	.align		4
.L_368:
        /*0018*/ 	.byte	0x03, 0x50
        /*001a*/ 	.short	0x0000


	//----- nvinfo : EIATTR_MAXREG_COUNT
	.align		4
        /*001c*/ 	.byte	0x03, 0x1b
        /*001e*/ 	.short	0x00a8


	//----- nvinfo : EIATTR_MERCURY_ISA_VERSION
	.align		4
        /*0020*/ 	.byte	0x03, 0x5f
        /*0022*/ 	.short	0x0101


	//----- nvinfo : EIATTR_VRC_CTA_INIT_COUNT
	.align		4
        /*0024*/ 	.byte	0x02, 0x4a
	.zero		1
	.zero		1


	//----- nvinfo : EIATTR_EXIT_INSTR_OFFSETS
	.align		4
        /*0028*/ 	.byte	0x04, 0x1c
        /*002a*/ 	.short	(.L_370 - .L_369)


	//   ....[0]....
.L_369:
        /*002c*/ 	.word	0x00000010


	//----- nvinfo : EIATTR_MAX_THREADS
	.align		4
.L_370:
        /*0030*/ 	.byte	0x04, 0x05
        /*0032*/ 	.short	(.L_372 - .L_371)
.L_371:
        /*0034*/ 	.word	0x00000180
        /*0038*/ 	.word	0x00000001
        /*003c*/ 	.word	0x00000001


	//----- nvinfo : EIATTR_CBANK_PARAM_SIZE
	.align		4
.L_372:
        /*0040*/ 	.byte	0x03, 0x19
        /*0042*/ 	.short	0x0a80


	//----- nvinfo : EIATTR_PARAM_CBANK
	.align		4
        /*0044*/ 	.byte	0x04, 0x0a
        /*0046*/ 	.short	(.L_374 - .L_373)
	.align		4
.L_373:
        /*0048*/ 	.word	index@(.nv.constant0._ZN7cutlass13device_kernelIN5flash11enable_sm90INS1_16FlashAttnFwdSm90INS1_25CollectiveMainloopFwdSm90ILi2EN4cute5tupleIJNS5_1CILi1EEES8_S8_EEENS6_IJNS7_ILi128EEENS7_ILi80EEENS7_ILi256EEEEEELi256ENS_10bfloat16_tEfNS_4arch4Sm90ELb1ELb0ELb1ELb1ELb1ELb0ELb0ELb1ELb1ELb1ELb0ELb0EEENS1_21CollectiveEpilogueFwdINS6_IJSA_SC_SB_EEES9_SE_SG_Li256ELb1ELb1ELb0ELb0EEENS1_36VarlenDynamicPersistentTileSchedulerILi128ELi80ELi256ELi128ELb0ELb1ELb1ELb1ELb1ELb1EEEEEEEEEvNT_6ParamsE)
        /*004c*/ 	.short	0x0380
        /*004e*/ 	.short	0x0a80


	//----- nvinfo : EIATTR_SW_WAR
	.align		4
.L_374:
        /*0050*/ 	.byte	0x04, 0x36
        /*0052*/ 	.short	(.L_376 - .L_375)
.L_375:
        /*0054*/ 	.word	0x00000008
.L_376:


//--------------------- .nv.info._ZN7cutlass13device_kernelIN5flash11enable_sm90INS1_16FlashAttnFwdSm90INS1_25CollectiveMainloopFwdSm90ILi2EN4cute5tupleIJNS5_1CILi1EEES8_S8_EEENS6_IJNS7_ILi128EEENS7_ILi80EEENS7_ILi256EEEEEELi256ENS_10bfloat16_tEfNS_4arch4Sm90ELb1ELb0ELb1ELb1ELb1ELb1ELb0ELb1ELb1ELb1ELb0ELb0EEENS1_21CollectiveEpilogueFwdINS6_IJSA_SC_SB_EEES9_SE_SG_Li256ELb1ELb1ELb0ELb0EEENS1_36VarlenDynamicPersistentTileSchedulerILi128ELi80ELi256ELi128ELb0ELb1ELb1ELb1ELb1ELb1EEEEEEEEEvNT_6ParamsE --------------------------
	.section	.nv.info._ZN7cutlass13device_kernelIN5flash11enable_sm90INS1_16FlashAttnFwdSm90INS1_25CollectiveMainloopFwdSm90ILi2EN4cute5tupleIJNS5_1CILi1EEES8_S8_EEENS6_IJNS7_ILi128EEENS7_ILi80EEENS7_ILi256EEEEEELi256ENS_10bfloat16_tEfNS_4arch4Sm90ELb1ELb0ELb1ELb1ELb1ELb1ELb0ELb1ELb1ELb1ELb0ELb0EEENS1_21CollectiveEpilogueFwdINS6_IJSA_SC_SB_EEES9_SE_SG_Li256ELb1ELb1ELb0ELb0EEENS1_36VarlenDynamicPersistentTileSchedulerILi128ELi80ELi256ELi128ELb0ELb1ELb1ELb1ELb1ELb1EEEEEEEEEvNT_6ParamsE,"",@"SHT_CUDA_INFO"
	.sectionflags	@""
	.align	4


	//----- nvinfo : EIATTR_CUDA_API_VERSION
	.align		4
        /*0000*/ 	.byte	0x04, 0x37
        /*0002*/ 	.short	(.L_378 - .L_377)
.L_377:
        /*0004*/ 	.word	0x00000082


	//----- nvinfo : EIATTR_KPARAM_INFO
	.align		4
.L_378:
        /*0008*/ 	.byte	0x04, 0x17
        /*000a*/ 	.short	(.L_380 - .L_379)
.L_379:
        /*000c*/ 	.word	0x00000000
        /*0010*/ 	.short	0x0000
        /*0012*/ 	.short	0x0000
        /*0014*/ 	.byte	0x00, 0xf0, 0x01, 0x2a


	//----- nvinfo : EIATTR_SPARSE_MMA_MASK
	.align		4
.L_380:
        /*0018*/ 	.byte	0x03, 0x50
        /*001a*/ 	.short	0x0000


	//----- nvinfo : EIATTR_MAXREG_COUNT
	.align		4
        /*001c*/ 	.byte	0x03, 0x1b
        /*001e*/ 	.short	0x00a8


	//----- nvinfo : EIATTR_MERCURY_ISA_VERSION
	.align		4
        /*0020*/ 	.byte	0x03, 0x5f
        /*0022*/ 	.short	0x0101


	//----- nvinfo : EIATTR_VRC_CTA_INIT_COUNT
	.align		4
        /*0024*/ 	.byte	0x02, 0x4a
	.zero		1
	.zero		1


	//----- nvinfo : EIATTR_EXIT_INSTR_OFFSETS
	.align		4
        /*0028*/ 	.byte	0x04, 0x1c
        /*002a*/ 	.short	(.L_382 - .L_381)


	//   ....[0]....
.L_381:
        /*002c*/ 	.word	0x00000010


	//----- nvinfo : EIATTR_MAX_THREADS
	.align		4
.L_382:
        /*0030*/ 	.byte	0x04, 0x05
        /*0032*/ 	.short	(.L_384 - .L_383)
.L_383:
        /*0034*/ 	.word	0x00000180
        /*0038*/ 	.word	0x00000001
        /*003c*/ 	.word	0x00000001


	//----- nvinfo : EIATTR_CBANK_PARAM_SIZE
	.align		4
.L_384:
        /*0040*/ 	.byte	0x03, 0x19
        /*0042*/ 	.short	0x0a80


	//----- nvinfo : EIATTR_PARAM_CBANK
	.align		4
        /*0044*/ 	.byte	0x04, 0x0a
        /*0046*/ 	.short	(.L_386 - .L_385)
	.align		4
.L_385:
        /*0048*/ 	.word	index@(.nv.constant0._ZN7cutlass13device_kernelIN5flash11enable_sm90INS1_16FlashAttnFwdSm90INS1_25CollectiveMainloopFwdSm90ILi2EN4cute5tupleIJNS5_1CILi1EEES8_S8_EEENS6_IJNS7_ILi128EEENS7_ILi80EEENS7_ILi256EEEEEELi256ENS_10bfloat16_tEfNS_4arch4Sm90ELb1ELb0ELb1ELb1ELb1ELb1ELb0ELb1ELb1ELb1ELb0ELb0EEENS1_21CollectiveEpilogueFwdINS6_IJSA_SC_SB_EEES9_SE_SG_Li256ELb1ELb1ELb0ELb0EEENS1_36VarlenDynamicPersistentTileSchedulerILi128ELi80ELi256ELi128ELb0ELb1ELb1ELb1ELb1ELb1EEEEEEEEEvNT_6ParamsE)
        /*004c*/ 	.short	0x0380
        /*004e*/ 	.short	0x0a80


	//----- nvinfo : EIATTR_SW_WAR
	.align		4
.L_386:
        /*0050*/ 	.byte	0x04, 0x36
        /*0052*/ 	.short	(.L_388 - .L_387)
.L_387:
        /*0054*/ 	.word	0x00000008
.L_388:


//--------------------- .nv.info._ZN7cutlass13device_kernelIN5flash11enable_sm90INS1_16FlashAttnFwdSm90INS1_25CollectiveMainloopFwdSm90ILi2EN4cute5tupleIJNS5_1CILi1EEES8_S8_EEENS6_IJNS7_ILi128EEENS7_ILi96EEENS7_ILi192EEEEEELi192ENS_10bfloat16_tEfNS_4arch4Sm90ELb0ELb0ELb1ELb0ELb1ELb0ELb0ELb1ELb1ELb1ELb0ELb0EEENS1_21CollectiveEpilogueFwdINS6_IJSA_SC_SB_EEES9_SE_SG_Li256ELb0ELb1ELb0ELb0EEENS1_29StaticPersistentTileSchedulerILb0EEEEEEEEEvNT_6ParamsE --------------------------
	.section	.nv.info._ZN7cutlass13device_kernelIN5flash11enable_sm90INS1_16FlashAttnFwdSm90INS1_25CollectiveMainloopFwdSm90ILi2EN4cute5tupleIJNS5_1CILi1EEES8_S8_EEENS6_IJNS7_ILi128EEENS7_ILi96EEENS7_ILi192EEEEEELi192ENS_10bfloat16_tEfNS_4arch4Sm90ELb0ELb0ELb1ELb0ELb1ELb0ELb0ELb1ELb1ELb1ELb0ELb0EEENS1_21CollectiveEpilogueFwdINS6_IJSA_SC_SB_EEES9_SE_SG_Li256ELb0ELb1ELb0ELb0EEENS1_29StaticPersistentTileSchedulerILb0EEEEEEEEEvNT_6ParamsE,"",@"SHT_CUDA_INFO"
	.sectionflags	@""
	.align	4


	//----- nvinfo : EIATTR_CUDA_API_VERSION
	.align		4
        /*0000*/ 	.byte	0x04, 0x37
        /*0002*/ 	.short	(.L_390 - .L_389)
.L_389:
        /*0004*/ 	.word	0x00000082


	//----- nvinfo : EIATTR_KPARAM_INFO
	.align		4
.L_390:
        /*0008*/ 	.byte	0x04, 0x17
        /*000a*/ 	.short	(.L_392 - .L_391)
.L_391:
        /*000c*/ 	.word	0x00000000
        /*0010*/ 	.short	0x0000
        /*0012*/ 	.short	0x0000
        /*0014*/ 	.byte	0x00, 0xf0, 0x01, 0x28


	//----- nvinfo : EIATTR_SPARSE_MMA_MASK
	.align		4
.L_392:
        /*0018*/ 	.byte	0x03, 0x50
        /*001a*/ 	.short	0x0000


	//----- nvinfo : EIATTR_MAXREG_COUNT
	.align		4
        /*001c*/ 	.byte	0x03, 0x1b
        /*001e*/ 	.short	0x00a8


	//----- nvinfo : EIATTR_MERCURY_ISA_VERSION
	.align		4
        /*0020*/ 	.byte	0x03, 0x5f
        /*0022*/ 	.short	0x0101


	//----- nvinfo : EIATTR_VRC_CTA_INIT_COUNT
	.align		4
        /*0024*/ 	.byte	0x02, 0x4a
	.zero		1
	.zero		1


	//----- nvinfo : EIATTR_EXIT_INSTR_OFFSETS
	.align		4
        /*0028*/ 	.byte	0x04, 0x1c
        /*002a*/ 	.short	(.L_394 - .L_393)


	//   ....[0]....
.L_393:
        /*002c*/ 	.word	0x00000010


	//----- nvinfo : EIATTR_MAX_THREADS
	.align		4
.L_394:
        /*0030*/ 	.byte	0x04, 0x05
        /*0032*/ 	.short	(.L_396 - .L_395)
.L_395:
        /*0034*/ 	.word	0x00000180
        /*0038*/ 	.word	0x00000001
        /*003c*/ 	.word	0x00000001


	//----- nvinfo : EIATTR_CBANK_PARAM_SIZE
	.align		4
.L_396:
        /*0040*/ 	.byte	0x03, 0x19
        /*0042*/ 	.short	0x0a00


	//----- nvinfo : EIATTR_PARAM_CBANK
	.align		4
        /*0044*/ 	.byte	0x04, 0x0a
        /*0046*/ 	.short	(.L_398 - .L_397)
	.align		4
.L_397:
        /*0048*/ 	.word	index@(.nv.constant0._ZN7cutlass13device_kernelIN5flash11enable_sm90INS1_16FlashAttnFwdSm90INS1_25CollectiveMainloopFwdSm90ILi2EN4cute5tupleIJNS5_1CILi1EEES8_S8_EEENS6_IJNS7_ILi128EEENS7_ILi96EEENS7_ILi192EEEEEELi192ENS_10bfloat16_tEfNS_4arch4Sm90ELb0ELb0ELb1ELb0ELb1ELb0ELb0ELb1ELb1ELb1ELb0ELb0EEENS1_21CollectiveEpilogueFwdINS6_IJSA_SC_SB_EEES9_SE_SG_Li256ELb0ELb1ELb0ELb0EEENS1_29StaticPersistentTileSchedulerILb0EEEEEEEEEvNT_6ParamsE)
        /*004c*/ 	.short	0x0380
        /*004e*/ 	.short	0x0a00


	//----- nvinfo : EIATTR_SW_WAR
	.align		4
.L_398:
        /*0050*/ 	.byte	0x04, 0x36
        /*0052*/ 	.short	(.L_400 - .L_399)
.L_399:
        /*0054*/ 	.word	0x00000008
.L_400:


//--------------------- .nv.info._ZN7cutlass13device_kernelIN5flash11enable_sm90INS1_16FlashAttnFwdSm90INS1_25CollectiveMainloopFwdSm90ILi2EN4cute5tupleIJNS5_1CILi1EEES8_S8_EEENS6_IJNS7_ILi128EEENS7_ILi96EEENS7_ILi192EEEEEELi192ENS_10bfloat16_tEfNS_4arch4Sm90ELb0ELb0ELb1ELb1ELb1ELb0ELb0ELb1ELb1ELb1ELb0ELb0EEENS1_21CollectiveEpilogueFwdINS6_IJSA_SC_SB_EEES9_SE_SG_Li256ELb1ELb1ELb0ELb0EEENS1_36VarlenDynamicPersistentTileSchedulerILi128ELi96ELi256ELi128ELb0ELb1ELb1ELb0ELb1ELb1EEEEEEEEEvNT_6ParamsE --------------------------
	.section	.nv.info._ZN7cutlass13device_kernelIN5flash11enable_sm90INS1_16FlashAttnFwdSm90INS1_25CollectiveMainloopFwdSm90ILi2EN4cute5tupleIJNS5_1CILi1EEES8_S8_EEENS6_IJNS7_ILi128EEENS7_ILi96EEENS7_ILi192EEEEEELi192ENS_10bfloat16_tEfNS_4arch4Sm90ELb0ELb0ELb1ELb1ELb1ELb0ELb0ELb1ELb1ELb1ELb0ELb0EEENS1_21CollectiveEpilogueFwdINS6_IJSA_SC_SB_EEES9_SE_SG_Li256ELb1ELb1ELb0ELb0EEENS1_36VarlenDynamicPersistentTileSchedulerILi128ELi96ELi256ELi128ELb0ELb1ELb1ELb0ELb1ELb1EEEEEEEEEvNT_6ParamsE,"",@"SHT_CUDA_INFO"
	.sectionflags	@""
	.align	4


	//----- nvinfo : EIATTR_CUDA_API_VERSION
	.align		4
        /*0000*/ 	.byte	0x04, 0x37
        /*0002*/ 	.short	(.L_402 - .L_401)
.L_401:
        /*0004*/ 	.word	0x00000082


	//----- nvinfo : EIATTR_KPARAM_INFO
	.align		4
.L_402:
        /*0008*/ 	.byte	0x04, 0x17
        /*000a*/ 	.short	(.L_404 - .L_403)
.L_403:
        /*000c*/ 	.word	0x00000000
        /*0010*/ 	.short	0x0000
        /*0012*/ 	.short	0x0000
        /*0014*/ 	.byte	0x00, 0xf0, 0x01, 0x2a


	//----- nvinfo : EIATTR_SPARSE_MMA_MASK
	.align		4
.L_404:
        /*0018*/ 	.byte	0x03, 0x50
        /*001a*/ 	.short	0x0000


	//----- nvinfo : EIATTR_MAXREG_COUNT
	.align		4
        /*001c*/ 	.byte	0x03, 0x1b
        /*001e*/ 	.short	0x00a8


	//----- nvinfo : EIATTR_MERCURY_ISA_VERSION
	.align		4
        /*0020*/ 	.byte	0x03, 0x5f
        /*0022*/ 	.short	0x0101


	//----- nvinfo : EIATTR_VRC_CTA_INIT_COUNT
	.align		4
        /*0024*/ 	.byte	0x02, 0x4a
	.zero		1
	.zero		1


	//----- nvinfo : EIATTR_EXIT_INSTR_OFFSETS
	.align		4
        /*0028*/ 	.byte	0x04, 0x1c
        /*002a*/ 	.short	(.L_406 - .L_405)


	//   ....[0]....
.L_405:
        /*002c*/ 	.word	0x00000010


	//----- nvinfo : EIATTR_MAX_THREADS
	.align		4
.L_406:
        /*0030*/ 	.byte	0x04, 0x05
        /*0032*/ 	.short	(.L_408 - .L_407)
.L_407:
        /*0034*/ 	.word	0x00000180
        /*0038*/ 	.word	0x00000001
        /*003c*/ 	.word	0x00000001


	//----- nvinfo : EIATTR_CBANK_PARAM_SIZE
	.align		4
.L_408:
        /*0040*/ 	.byte	0x03, 0x19
        /*0042*/ 	.short	0x0a80


	//----- nvinfo : EIATTR_PARAM_CBANK
	.align		4
        /*0044*/ 	.byte	0x04, 0x0a
        /*0046*/ 	.short	(.L_410 - .L_409)
	.align		4
.L_409:
        /*0048*/ 	.word	index@(.nv.constant0._ZN7cutlass13device_kernelIN5flash11enable_sm90INS1_16FlashAttnFwdSm90INS1_25CollectiveMainloopFwdSm90ILi2EN4cute5tupleIJNS5_1CILi1EEES8_S8_EEENS6_IJNS7_ILi128EEENS7_ILi96EEENS7_ILi192EEEEEELi192ENS_10bfloat16_tEfNS_4arch4Sm90ELb0ELb0ELb1ELb1ELb1ELb0ELb0ELb1ELb1ELb1ELb0ELb0EEENS1_21CollectiveEpilogueFwdINS6_IJSA_SC_SB_EEES9_SE_SG_Li256ELb1ELb1ELb0ELb0EEENS1_36VarlenDynamicPersistentTileSchedulerILi128ELi96ELi256ELi128ELb0ELb1ELb1ELb0ELb1ELb1EEEEEEEEEvNT_6ParamsE)
        /*004c*/ 	.short	0x0380
        /*004e*/ 	.short	0x0a80


	//----- nvinfo : EIATTR_SW_WAR
	.align		4
.L_410:
        /*0050*/ 	.byte	0x04, 0x36
        /*0052*/ 	.short	(.L_412 - .L_411)
.L_411:
        /*0054*/ 	.word	0x00000008
.L_412:


//--------------------- .nv.info._ZN7cutlass13device_kernelIN5flash11enable_sm90INS1_16FlashAttnFwdSm90INS1_25CollectiveMainloopFwdSm90ILi2EN4cute5tupleIJNS5_1CILi1EEES8_S8_EEENS6_IJNS7_ILi128EEENS7_ILi96EEENS7_ILi192EEEEEELi192ENS_10bfloat16_tEfNS_4arch4Sm90ELb0ELb0ELb1ELb1ELb1ELb1ELb0ELb1ELb1ELb1ELb0ELb0EEENS1_21CollectiveEpilogueFwdINS6_IJSA_SC_SB_EEES9_SE_SG_Li256ELb1ELb1ELb0ELb0EEENS1_36VarlenDynamicPersistentTileSchedulerILi128ELi96ELi256ELi128ELb0ELb1ELb1ELb0ELb1ELb1EEEEEEEEEvNT_6ParamsE --------------------------
	.section	.nv.info._ZN7cutlass13device_kernelIN5flash11enable_sm90INS1_16FlashAttnFwdSm90INS1_25CollectiveMainloopFwdSm90ILi2EN4cute5tupleIJNS5_1CILi1EEES8_S8_EEENS6_IJNS7_ILi128EEENS7_ILi96EEENS7_ILi192EEEEEELi192ENS_10bfloat16_tEfNS_4arch4Sm90ELb0ELb0ELb1ELb1ELb1ELb1ELb0ELb1ELb1ELb1ELb0ELb0EEENS1_21CollectiveEpilogueFwdINS6_IJSA_SC_SB_EEES9_SE_SG_Li256ELb1ELb1ELb0ELb0EEENS1_36VarlenDynamicPersistentTileSchedulerILi128ELi96ELi256ELi128ELb0ELb1ELb1ELb0ELb1ELb1EEEEEEEEEvNT_6ParamsE,"",@"SHT_CUDA_INFO"
	.sectionflags	@""
	.align	4


	//----- nvinfo : EIATTR_CUDA_API_VERSION
	.align		4
        /*0000*/ 	.byte	0x04, 0x37
        /*0002*/ 	.short	(.L_414 - .L_413)
.L_413:
        /*0004*/ 	.word	0x00000082


	//----- nvinfo : EIATTR_KPARAM_INFO
	.align		4
.L_414:
        /*0008*/ 	.byte	0x04, 0x17
        /*000a*/ 	.short	(.L_416 - .L_415)
.L_415:
        /*000c*/ 	.word	0x00000000
        /*0010*/ 	.short	0x0000
        /*0012*/ 	.short	0x0000
        /*0014*/ 	.byte	0x00, 0xf0, 0x01, 0x2a


	//----- nvinfo : EIATTR_SPARSE_MMA_MASK
	.align		4
.L_416:
        /*0018*/ 	.byte	0x03, 0x50
        /*001a*/ 	.short	0x0000


	//----- nvinfo : EIATTR_MAXREG_COUNT
	.align		4
        /*001c*/ 	.byte	0x03, 0x1b
        /*001e*/ 	.short	0x00a8


	//----- nvinfo : EIATTR_MERCURY_ISA_VERSION
	.align		4
        /*0020*/ 	.byte	0x03, 0x5f
        /*0022*/ 	.short	0x0101


	//----- nvinfo : EIATTR_VRC_CTA_INIT_COUNT
	.align		4
        /*0024*/ 	.byte	0x02, 0x4a
	.zero		1
	.zero		1


	//----- nvinfo : EIATTR_EXIT_INSTR_OFFSETS
	.align		4
        /*0028*/ 	.byte	0x04, 0x1c
        /*002a*/ 	.short	(.L_418 - .L_417)


	//   ....[0]....
.L_417:
        /*002c*/ 	.word	0x00000010


	//----- nvinfo : EIATTR_MAX_THREADS
	.align		4
.L_418:
        /*0030*/ 	.byte	0x04, 0x05
        /*0032*/ 	.short	(.L_420 - .L_419)
.L_419:
        /*0034*/ 	.word	0x00000180
        /*0038*/ 	.word	0x00000001
        /*003c*/ 	.word	0x00000001


	//----- nvinfo : EIATTR_CBANK_PARAM_SIZE
	.align		4
.L_420:
        /*0040*/ 	.byte	0x03, 0x19
        /*0042*/ 	.short	0x0a80


	//----- nvinfo : EIATTR_PARAM_CBANK
	.align		4
        /*0044*/ 	.byte	0x04, 0x0a
        /*0046*/ 	.short	(.L_422 - .L_421)
	.align		4
.L_421:
        /*0048*/ 	.word	index@(.nv.constant0._ZN7cutlass13device_kernelIN5flash11enable_sm90INS1_16FlashAttnFwdSm90INS1_25CollectiveMainloopFwdSm90ILi2EN4cute5tupleIJNS5_1CILi1EEES8_S8_EEENS6_IJNS7_ILi128EEENS7_ILi96EEENS7_ILi192EEEEEELi192ENS_10bfloat16_tEfNS_4arch4Sm90ELb0ELb0ELb1ELb1ELb1ELb1ELb0ELb1ELb1ELb1ELb0ELb0EEENS1_21CollectiveEpilogueFwdINS6_IJSA_SC_SB_EEES9_SE_SG_Li256ELb1ELb1ELb0ELb0EEENS1_36VarlenDynamicPersistentTileSchedulerILi128ELi96ELi256ELi128ELb0ELb1ELb1ELb0ELb1ELb1EEEEEEEEEvNT_6ParamsE)
        /*004c*/ 	.short	0x0380
        /*004e*/ 	.short	0x0a80


	//----- nvinfo : EIATTR_SW_WAR
	.align		4
.L_422:
        /*0050*/ 	.byte	0x04, 0x36
        /*0052*/ 	.short	(.L_424 - .L_423)
.L_423:
        /*0054*/ 	.word	0x00000008
.L_424:


//--------------------- .nv.info._ZN7cutlass13device_kernelIN5flash11enable_sm90INS1_16FlashAttnFwdSm90INS1_25CollectiveMainloopFwdSm90ILi2EN4cute5tupleIJNS5_1CILi1EEES8_S8_EEENS6_IJNS7_ILi128EEENS7_ILi96EEENS7_ILi192EEEEEELi192ENS_10bfloat16_tEfNS_4arch4Sm90ELb0ELb1ELb1ELb0ELb1ELb0ELb0ELb1ELb1ELb1ELb0ELb0EEENS1_21CollectiveEpilogueFwdINS6_IJSA_SC_SB_EEES9_SE_SG_Li256ELb0ELb1ELb0ELb0EEENS1_30DynamicPersistentTileSchedulerILi256ELi128ELb0ELb1ELb1EEEEEEEEEvNT_6ParamsE --------------------------
	.section	.nv.info._ZN7cutlass13device_kernelIN5flash11enable_sm90INS1_16FlashAttnFwdSm90INS1_25CollectiveMainloopFwdSm90ILi2EN4cute5tupleIJNS5_1CILi1EEES8_S8_EEENS6_IJNS7_ILi128EEENS7_ILi96EEENS7_ILi192EEEEEELi192ENS_10bfloat16_tEfNS_4arch4Sm90ELb0ELb1ELb1ELb0ELb1ELb0ELb0ELb1ELb1ELb1ELb0ELb0EEENS1_21CollectiveEpilogueFwdINS6_IJSA_SC_SB_EEES9_SE_SG_Li256ELb0ELb1ELb0ELb0EEENS1_30DynamicPersistentTileSchedulerILi256ELi128ELb0ELb1ELb1EEEEEEEEEvNT_6ParamsE,"",@"SHT_CUDA_INFO"
	.sectionflags	@""
	.align	4


	//----- nvinfo : EIATTR_CUDA_API_VERSION
	.align		4
        /*0000*/ 	.byte	0x04, 0x37
        /*0002*/ 	.short	(.L_426 - .L_425)
.L_425:
        /*0004*/ 	.word	0x00000082


	//----- nvinfo : EIATTR_KPARAM_INFO
	.align		4
.L_426:
        /*0008*/ 	.byte	0x04, 0x17
        /*000a*/ 	.short	(.L_428 - .L_427)
.L_427:
        /*000c*/ 	.word	0x00000000
        /*0010*/ 	.short	0x0000
        /*0012*/ 	.short	0x0000
        /*0014*/ 	.byte	0x00, 0xf0, 0x01, 0x2a


	//----- nvinfo : EIATTR_SPARSE_MMA_MASK
	.align		4
.L_428:
        /*0018*/ 	.byte	0x03, 0x50
        /*001a*/ 	.short	0x0000


	//----- nvinfo : EIATTR_MAXREG_COUNT
	.align		4
        /*001c*/ 	.byte	0x03, 0x1b
        /*001e*/ 	.short	0x00a8


	//----- nvinfo : EIATTR_MERCURY_ISA_VERSION
	.align		4
        /*0020*/ 	.byte	0x03, 0x5f
        /*0022*/ 	.short	0x0101


	//----- nvinfo : EIATTR_VRC_CTA_INIT_COUNT
	.align		4
        /*0024*/ 	.byte	0x02, 0x4a
	.zero		1
	.zero		1


	//----- nvinfo : EIATTR_EXIT_INSTR_OFFSETS
	.align		4
        /*0028*/ 	.byte	0x04, 0x1c
        /*002a*/ 	.short	(.L_430 - .L_429)


	//   ....[0]....
.L_429:
        /*002c*/ 	.word	0x00000010


	//----- nvinfo : EIATTR_MAX_THREADS
	.align		4
.L_430:
        /*0030*/ 	.byte	0x04, 0x05
        /*0032*/ 	.short	(.L_432 - .L_431)
.L_431:
        /*0034*/ 	.word	0x00000180
        /*0038*/ 	.word	0x00000001
        /*003c*/ 	.word	0x00000001


	//----- nvinfo : EIATTR_CBANK_PARAM_SIZE
	.align		4
.L_432:
        /*0040*/ 	.byte	0x03, 0x19
        /*0042*/ 	.short	0x0a80


	//----- nvinfo : EIATTR_PARAM_CBANK
	.align		4
        /*0044*/ 	.byte	0x04, 0x0a
        /*0046*/ 	.short	(.L_434 - .L_433)
	.align		4
.L_433:
        /*0048*/ 	.word	index@(.nv.constant0._ZN7cutlass13device_kernelIN5flash11enable_sm90INS1_16FlashAttnFwdSm90INS1_25CollectiveMainloopFwdSm90ILi2EN4cute5tupleIJNS5_1CILi1EEES8_S8_EEENS6_IJNS7_ILi128EEENS7_ILi96EEENS7_ILi192EEEEEELi192ENS_10bfloat16_tEfNS_4arch4Sm90ELb0ELb1ELb1ELb0ELb1ELb0ELb0ELb1ELb1ELb1ELb0ELb0EEENS1_21CollectiveEpilogueFwdINS6_IJSA_SC_SB_EEES9_SE_SG_Li256ELb0ELb1ELb0ELb0EEENS1_30DynamicPersistentTileSchedulerILi256ELi128ELb0ELb1ELb1EEEEEEEEEvNT_6ParamsE)
        /*004c*/ 	.short	0x0380
        /*004e*/ 	.short	0x0a80


	//----- nvinfo : EIATTR_SW_WAR
	.align		4
.L_434:
        /*0050*/ 	.byte	0x04, 0x36
        /*0052*/ 	.short	(.L_436 - .L_435)
.L_435:
        /*0054*/ 	.word	0x00000008
.L_436:


//--------------------- .nv.info._ZN7cutlass13device_kernelIN5flash11enable_sm90INS1_16FlashAttnFwdSm90INS1_25CollectiveMainloopFwdSm90ILi2EN4cute5tupleIJNS5_1CILi1EEES8_S8_EEENS6_IJNS7_ILi128EEENS7_ILi96EEENS7_ILi192EEEEEELi192ENS_10bfloat16_tEfNS_4arch4Sm90ELb0ELb1ELb1ELb1ELb1ELb0ELb0ELb1ELb1ELb1ELb0ELb0EEENS1_21CollectiveEpilogueFwdINS6_IJSA_SC_SB_EEES9_SE_SG_Li256ELb1ELb1ELb0ELb0EEENS1_36VarlenDynamicPersistentTileSchedulerILi128ELi96ELi256ELi128ELb0ELb1ELb1ELb1ELb0ELb1EEEEEEEEEvNT_6ParamsE --------------------------
	.section	.nv.info._ZN7cutlass13device_kernelIN5flash11enable_sm90INS1_16FlashAttnFwdSm90INS1_25CollectiveMainloopFwdSm90ILi2EN4cute5tupleIJNS5_1CILi1EEES8_S8_EEENS6_IJNS7_ILi128EEENS7_ILi96EEENS7_ILi192EEEEEELi192ENS_10bfloat16_tEfNS_4arch4Sm90ELb0ELb1ELb1ELb1ELb1ELb0ELb0ELb1ELb1ELb1ELb0ELb0EEENS1_21CollectiveEpilogueFwdINS6_IJSA_SC_SB_EEES9_SE_SG_Li256ELb1ELb1ELb0ELb0EEENS1_36VarlenDynamicPersistentTileSchedulerILi128ELi96ELi256ELi128ELb0ELb1ELb1ELb1ELb0ELb1EEEEEEEEEvNT_6ParamsE,"",@"SHT_CUDA_INFO"
	.sectionflags	@""
	.align	4


	//----- nvinfo : EIATTR_CUDA_API_VERSION
	.align		4
        /*0000*/ 	.byte	0x04, 0x37
        /*0002*/ 	.short	(.L_438 - .L_437)
.L_437:
        /*0004*/ 	.word	0x00000082


	//----- nvinfo : EIATTR_KPARAM_INFO
	.align		4
.L_438:
        /*0008*/ 	.byte	0x04, 0x17
        /*000a*/ 	.short	(.L_440 - .L_439)
.L_439:
        /*000c*/ 	.word	0x00000000
        /*0010*/ 	.short	0x0000
        /*0012*/ 	.short	0x0000
        /*0014*/ 	.byte	0x00, 0xf0, 0x01, 0x2a


	//----- nvinfo : EIATTR_SPARSE_MMA_MASK
	.align		4
.L_440:
        /*0018*/ 	.byte	0x03, 0x50
        /*001a*/ 	.short	0x0000


	//----- nvinfo : EIATTR_MAXREG_COUNT
	.align		4
        /*001c*/ 	.byte	0x03, 0x1b
        /*001e*/ 	.short	0x00a8


	//----- nvinfo : EIATTR_MERCURY_ISA_VERSION
	.align		4
        /*0020*/ 	.byte	0x03, 0x5f
        /*0022*/ 	.short	0x0101


	//----- nvinfo : EIATTR_VRC_CTA_INIT_COUNT
	.align		4
        /*0024*/ 	.byte	0x02, 0x4a
	.zero		1
	.zero		1


	//----- nvinfo : EIATTR_EXIT_INSTR_OFFSETS
	.align		4
        /*0028*/ 	.byte	0x04, 0x1c
        /*002a*/ 	.short	(.L_442 - .L_441)


	//   ....[0]....
.L_441:
        /*002c*/ 	.word	0x00000010


	//----- nvinfo : EIATTR_MAX_THREADS
	.align		4
.L_442:
        /*0030*/ 	.byte	0x04, 0x05
        /*0032*/ 	.short	(.L_444 - .L_443)
.L_443:
        /*0034*/ 	.word	0x00000180
        /*0038*/ 	.word	0x00000001
        /*003c*/ 	.word	0x00000001


	//----- nvinfo : EIATTR_CBANK_PARAM_SIZE
	.align		4
.L_444:
        /*0040*/ 	.byte	0x03, 0x19
        /*0042*/ 	.short	0x0a80


	//----- nvinfo : EIATTR_PARAM_CBANK
	.align		4
        /*0044*/ 	.byte	0x04, 0x0a
        /*0046*/ 	.short	(.L_446 - .L_445)
	.align		4
.L_445:
        /*0048*/ 	.word	index@(.nv.constant0._ZN7cutlass13device_kernelIN5flash11enable_sm90INS1_16FlashAttnFwdSm90INS1_25CollectiveMainloopFwdSm90ILi2EN4cute5tupleIJNS5_1CILi1EEES8_S8_EEENS6_IJNS7_ILi128EEENS7_ILi96EEENS7_ILi192EEEEEELi192ENS_10bfloat16_tEfNS_4arch4Sm90ELb0ELb1ELb1ELb1ELb1ELb0ELb0ELb1ELb1ELb1ELb0ELb0EEENS1_21CollectiveEpilogueFwdINS6_IJSA_SC_SB_EEES9_SE_SG_Li256ELb1ELb1ELb0ELb0EEENS1_36VarlenDynamicPersistentTileSchedulerILi128ELi96ELi256ELi128ELb0ELb1ELb1ELb1ELb0ELb1EEEEEEEEEvNT_6ParamsE)
        /*004c*/ 	.short	0x0380
        /*004e*/ 	.short	0x0a80


	//----- nvinfo : EIATTR_SW_WAR
	.align		4
.L_446:
        /*0050*/ 	.byte	0x04, 0x36
        /*0052*/ 	.short	(.L_448 - .L_447)
.L_447:
        /*0054*/ 	.word	0x00000008
.L_448:


//--------------------- .nv.info._ZN7cutlass13device_kernelIN5flash11enable_sm90INS1_16FlashAttnFwdSm90INS1_25CollectiveMainloopFwdSm90ILi2EN4cute5tupleIJNS5_1CILi1EEES8_S8_EEENS6_IJNS7_ILi128EEENS7_ILi96EEENS7_ILi192EEEEEELi192ENS_10bfloat16_tEfNS_4arch4Sm90ELb0ELb1ELb1ELb1ELb1ELb1ELb0ELb1ELb1ELb1ELb0ELb0EEENS1_21CollectiveEpilogueFwdINS6_IJSA_SC_SB_EEES9_SE_SG_Li256ELb1ELb1ELb0ELb0EEENS1_36VarlenDynamicPersistentTileSchedulerILi128ELi96ELi256ELi128ELb0ELb1ELb1ELb1ELb0ELb1EEEEEEEEEvNT_6ParamsE --------------------------
	.section	.nv.info._ZN7cutlass13device_kernelIN5flash11enable_sm90INS1_16FlashAttnFwdSm90INS1_25CollectiveMainloopFwdSm90ILi2EN4cute5tupleIJNS5_1CILi1EEES8_S8_EEENS6_IJNS7_ILi128EEENS7_ILi96EEENS7_ILi192EEEEEELi192ENS_10bfloat16_tEfNS_4arch4Sm90ELb0ELb1ELb1ELb1ELb1ELb1ELb0ELb1ELb1ELb1ELb0ELb0EEENS1_21CollectiveEpilogueFwdINS6_IJSA_SC_SB_EEES9_SE_SG_Li256ELb1ELb1ELb0ELb0EEENS1_36VarlenDynamicPersistentTileSchedulerILi128ELi96ELi256ELi128ELb0ELb1ELb1ELb1ELb0ELb1EEEEEEEEEvNT_6ParamsE,"",@"SHT_CUDA_INFO"
	.sectionflags	@""
	.align	4


	//----- nvinfo : EIATTR_CUDA_API_VERSION
	.align		4
        /*0000*/ 	.byte	0x04, 0x37
        /*0002*/ 	.short	(.L_450 - .L_449)
.L_449:
        /*0004*/ 	.word	0x00000082


	//----- nvinfo : EIATTR_KPARAM_INFO
	.align		4
.L_450:
        /*0008*/ 	.byte	0x04, 0x17
        /*000a*/ 	.short	(.L_452 - .L_451)
.L_451:
        /*000c*/ 	.word	0x00000000
        /*0010*/ 	.short	0x0000
        /*0012*/ 	.short	0x0000
        /*0014*/ 	.byte	0x00, 0xf0, 0x01, 0x2a


	//----- nvinfo : EIATTR_SPARSE_MMA_MASK
	.align		4
.L_452:
        /*0018*/ 	.byte	0x03, 0x50
        /*001a*/ 	.short	0x0000


	//----- nvinfo : EIATTR_MAXREG_COUNT
	.align		4
        /*001c*/ 	.byte	0x03, 0x1b
        /*001e*/ 	.short	0x00a8


	//----- nvinfo : EIATTR_MERCURY_ISA_VERSION
	.align		4
        /*0020*/ 	.byte	0x03, 0x5f
        /*0022*/ 	.short	0x0101


	//----- nvinfo : EIATTR_VRC_CTA_INIT_COUNT
	.align		4
        /*0024*/ 	.byte	0x02, 0x4a
	.zero		1
	.zero		1


	//----- nvinfo : EIATTR_EXIT_INSTR_OFFSETS
	.align		4
        /*0028*/ 	.byte	0x04, 0x1c
        /*002a*/ 	.short	(.L_454 - .L_453)


	//   ....[0]....
.L_453:
        /*002c*/ 	.word	0x00000010


	//----- nvinfo : EIATTR_MAX_THREADS
	.align		4
.L_454:
        /*0030*/ 	.byte	0x04, 0x05
        /*0032*/ 	.short	(.L_456 - .L_455)
.L_455:
        /*0034*/ 	.word	0x00000180
        /*0038*/ 	.word	0x00000001
        /*003c*/ 	.word	0x00000001


	//----- nvinfo : EIATTR_CBANK_PARAM_SIZE
	.align		4
.L_456:
        /*0040*/ 	.byte	0x03, 0x19
        /*0042*/ 	.short	0x0a80


	//----- nvinfo : EIATTR_PARAM_CBANK
	.align		4
        /*0044*/ 	.byte	0x04, 0x0a
        /*0046*/ 	.short	(.L_458 - .L_457)
	.align		4
.L_457:
        /*0048*/ 	.word	index@(.nv.constant0._ZN7cutlass13device_kernelIN5flash11enable_sm90INS1_16FlashAttnFwdSm90INS1_25CollectiveMainloopFwdSm90ILi2EN4cute5tupleIJNS5_1CILi1EEES8_S8_EEENS6_IJNS7_ILi128EEENS7_ILi96EEENS7_ILi192EEEEEELi192ENS_10bfloat16_tEfNS_4arch4Sm90ELb0ELb1ELb1ELb1ELb1ELb1ELb0ELb1ELb1ELb1ELb0ELb0EEENS1_21CollectiveEpilogueFwdINS6_IJSA_SC_SB_EEES9_SE_SG_Li256ELb1ELb1ELb0ELb0EEENS1_36VarlenDynamicPersistentTileSchedulerILi128ELi96ELi256ELi128ELb0ELb1ELb1ELb1ELb0ELb1EEEEEEEEEvNT_6ParamsE)
        /*004c*/ 	.short	0x0380
        /*004e*/ 	.short	0x0a80


	//----- nvinfo : EIATTR_SW_WAR
	.align		4
.L_458:
        /*0050*/ 	.byte	0x04, 0x36
        /*0052*/ 	.short	(.L_460 - .L_459)
.L_459:
        /*0054*/ 	.word	0x00000008
.L_460:


//--------------------- .nv.info._ZN7cutlass13device_kernelIN5flash11enable_sm90INS1_16FlashAttnFwdSm90INS1_25CollectiveMainloopFwdSm90ILi2EN4cute5tupleIJNS5_1CILi1EEES8_S8_EEENS6_IJNS7_ILi128EEENS7_ILi96EEENS7_ILi192EEEEEELi192ENS_10bfloat16_tEfNS_4arch4Sm90ELb1ELb0ELb1ELb0ELb1ELb0ELb0ELb1ELb1ELb1ELb0ELb0EEENS1_21CollectiveEpilogueFwdINS6_IJSA_SC_SB_EEES9_SE_SG_Li256ELb0ELb1ELb0ELb0EEENS1_30DynamicPersistentTileSchedulerILi256ELi128ELb0ELb1ELb1EEEEEEEEEvNT_6ParamsE --------------------------
	.section	.nv.info._ZN7cutlass13device_kernelIN5flash11enable_sm90INS1_16FlashAttnFwdSm90INS1_25CollectiveMainloopFwdSm90ILi2EN4cute5tupleIJNS5_1CILi1EEES8_S8_EEENS6_IJNS7_ILi128EEENS7_ILi96EEENS7_ILi192EEEEEELi192ENS_10bfloat16_tEfNS_4arch4Sm90ELb1ELb0ELb1ELb0ELb1ELb0ELb0ELb1ELb1ELb1ELb0ELb0EEENS1_21CollectiveEpilogueFwdINS6_IJSA_SC_SB_EEES9_SE_SG_Li256ELb0ELb1ELb0ELb0EEENS1_30DynamicPersistentTileSchedulerILi256ELi128ELb0ELb1ELb1EEEEEEEEEvNT_6ParamsE,"",@"SHT_CUDA_INFO"
	.sectionflags	@""
	.align	4


	//----- nvinfo : EIATTR_CUDA_API_VERSION
	.align		4
        /*0000*/ 	.byte	0x04, 0x37
        /*0002*/ 	.short	(.L_462 - .L_461)
.L_461:
        /*0004*/ 	.word	0x00000082


	//----- nvinfo : EIATTR_KPARAM_INFO
	.align		4
.L_462:
        /*0008*/ 	.byte	0x04, 0x17
        /*000a*/ 	.short	(.L_464 - .L_463)
.L_463:
        /*000c*/ 	.word	0x00000000
        /*0010*/ 	.short	0x0000
        /*0012*/ 	.short	0x0000
        /*0014*/ 	.byte	0x00, 0xf0, 0x01, 0x2a


	//----- nvinfo : EIATTR_SPARSE_MMA_MASK
	.align		4
.L_464:
        /*0018*/ 	.byte	0x03, 0x50
        /*001a*/ 	.short	0x0000


	//----- nvinfo : EIATTR_MAXREG_COUNT
	.align		4
        /*001c*/ 	.byte	0x03, 0x1b
        /*001e*/ 	.short	0x00a8


	//----- nvinfo : EIATTR_MERCURY_ISA_VERSION
	.align		4
        /*0020*/ 	.byte	0x03, 0x5f
        /*0022*/ 	.short	0x0101


	//----- nvinfo : EIATTR_VRC_CTA_INIT_COUNT
	.align		4
        /*0024*/ 	.byte	0x02, 0x4a
	.zero		1
	.zero		1


	//----- nvinfo : EIATTR_EXIT_INSTR_OFFSETS
	.align		4
        /*0028*/ 	.byte	0x04, 0x1c
        /*002a*/ 	.short	(.L_466 - .L_465)


	//   ....[0]....
.L_465:
        /*002c*/ 	.word	0x00000010


	//----- nvinfo : EIATTR_MAX_THREADS
	.align		4
.L_466:
        /*0030*/ 	.byte	0x04, 0x05
        /*0032*/ 	.short	(.L_468 - .L_467)
.L_467:
        /*0034*/ 	.word	0x00000180
        /*0038*/ 	.word	0x00000001
        /*003c*/ 	.word	0x00000001


	//----- nvinfo : EIATTR_CBANK_PARAM_SIZE
	.align		4
.L_468:
        /*0040*/ 	.byte	0x03, 0x19
        /*0042*/ 	.short	0x0a80


	//----- nvinfo : EIATTR_PARAM_CBANK
	.align		4
        /*0044*/ 	.byte	0x04, 0x0a
        /*0046*/ 	.short	(.L_470 - .L_469)
	.align		4
.L_469:
        /*0048*/ 	.word	index@(.nv.constant0._ZN7cutlass13device_kernelIN5flash11enable_sm90INS1_16FlashAttnFwdSm90INS1_25CollectiveMainloopFwdSm90ILi2EN4cute5tupleIJNS5_1CILi1EEES8_S8_EEENS6_IJNS7_ILi128EEENS7_ILi96EEENS7_ILi192EEEEEELi192ENS_10bfloat16_tEfNS_4arch4Sm90ELb1ELb0ELb1ELb0ELb1ELb0ELb0ELb1ELb1ELb1ELb0ELb0EEENS1_21CollectiveEpilogueFwdINS6_IJSA_SC_SB_EEES9_SE_SG_Li256ELb0ELb1ELb0ELb0EEENS1_30DynamicPersistentTileSchedulerILi256ELi128ELb0ELb1ELb1EEEEEEEEEvNT_6ParamsE)
        /*004c*/ 	.short	0x0380
        /*004e*/ 	.short	0x0a80


	//----- nvinfo : EIATTR_SW_WAR
	.align		4
.L_470:
        /*0050*/ 	.byte	0x04, 0x36
        /*0052*/ 	.short	(.L_472 - .L_471)
.L_471:
        /*0054*/ 	.word	0x00000008
.L_472:


//--------------------- .nv.info._ZN7cutlass13device_kernelIN5flash11enable_sm90INS1_16FlashAttnFwdSm90INS1_25CollectiveMainloopFwdSm90ILi2EN4cute5tupleIJNS5_1CILi1EEES8_S8_EEENS6_IJNS7_ILi128EEENS7_ILi96EEENS7_ILi192EEEEEELi192ENS_10bfloat16_tEfNS_4arch4Sm90ELb1ELb0ELb1ELb1ELb1ELb0ELb0ELb1ELb1ELb1ELb0ELb0EEENS1_21CollectiveEpilogueFwdINS6_IJSA_SC_SB_EEES9_SE_SG_Li256ELb1ELb1ELb0ELb0EEENS1_36VarlenDynamicPersistentTileSchedulerILi128ELi96ELi256ELi128ELb0ELb1ELb1ELb1ELb1ELb1EEEEEEEEEvNT_6ParamsE --------------------------
	.section	.nv.info._ZN7cutlass13device_kernelIN5flash11enable_sm90INS1_16FlashAttnFwdSm90INS1_25CollectiveMainloopFwdSm90ILi2EN4cute5tupleIJNS5_1CILi1EEES8_S8_EEENS6_IJNS7_ILi128EEENS7_ILi96EEENS7_ILi192EEEEEELi192ENS_10bfloat16_tEfNS_4arch4Sm90ELb1ELb0ELb1ELb1ELb1ELb0ELb0ELb1ELb1ELb1ELb0ELb0EEENS1_21CollectiveEpilogueFwdINS6_IJSA_SC_SB_EEES9_SE_SG_Li256ELb1ELb1ELb0ELb0EEENS1_36VarlenDynamicPersistentTileSchedulerILi128ELi96ELi256ELi128ELb0ELb1ELb1ELb1ELb1ELb1EEEEEEEEEvNT_6ParamsE,"",@"SHT_CUDA_INFO"
	.sectionflags	@""
	.align	4


	//----- nvinfo : EIATTR_CUDA_API_VERSION
	.align		4
        /*0000*/ 	.byte	0x04, 0x37
        /*0002*/ 	.short	(.L_474 - .L_473)
.L_473:
        /*0004*/ 	.word	0x00000082


	//----- nvinfo : EIATTR_KPARAM_INFO
	.align		4
.L_474:
        /*0008*/ 	.byte	0x04, 0x17
        /*000a*/ 	.short	(.L_476 - .L_475)
.L_475:
        /*000c*/ 	.word	0x00000000
        /*0010*/ 	.short	0x0000
        /*0012*/ 	.short	0x0000
        /*0014*/ 	.byte	0x00, 0xf0, 0x01, 0x2a


	//----- nvinfo : EIATTR_SPARSE_MMA_MASK
	.align		4
.L_476:
        /*0018*/ 	.byte	0x03, 0x50
        /*001a*/ 	.short	0x0000


	//----- nvinfo : EIATTR_MAXREG_COUNT
	.align		4
        /*001c*/ 	.byte	0x03, 0x1b
        /*001e*/ 	.short	0x00a8


	//----- nvinfo : EIATTR_MERCURY_ISA_VERSION
	.align		4
        /*0020*/ 	.byte	0x03, 0x5f
        /*0022*/ 	.short	0x0101


	//----- nvinfo : EIATTR_VRC_CTA_INIT_COUNT
	.align		4
        /*0024*/ 	.byte	0x02, 0x4a
	.zero		1
	.zero		1


	//----- nvinfo : EIATTR_EXIT_INSTR_OFFSETS
	.align		4
        /*0028*/ 	.byte	0x04, 0x1c
        /*002a*/ 	.short	(.L_478 - .L_477)


	//   ....[0]....
.L_477:
        /*002c*/ 	.word	0x00000010


	//----- nvinfo : EIATTR_MAX_THREADS
	.align		4
.L_478:
        /*0030*/ 	.byte	0x04, 0x05
        /*0032*/ 	.short	(.L_480 - .L_479)
.L_479:
        /*0034*/ 	.word	0x00000180
        /*0038*/ 	.word	0x00000001
        /*003c*/ 	.word	0x00000001


	//----- nvinfo : EIATTR_CBANK_PARAM_SIZE
	.align		4
.L_480:
        /*0040*/ 	.byte	0x03, 0x19
        /*0042*/ 	.short	0x0a80


	//----- nvinfo : EIATTR_PARAM_CBANK
	.align		4
        /*0044*/ 	.byte	0x04, 0x0a
        /*0046*/ 	.short	(.L_482 - .L_481)
	.align		4
.L_481:
        /*0048*/ 	.word	index@(.nv.constant0._ZN7cutlass13device_kernelIN5flash11enable_sm90INS1_16FlashAttnFwdSm90INS1_25CollectiveMainloopFwdSm90ILi2EN4cute5tupleIJNS5_1CILi1EEES8_S8_EEENS6_IJNS7_ILi128EEENS7_ILi96EEENS7_ILi192EEEEEELi192ENS_10bfloat16_tEfNS_4arch4Sm90ELb1ELb0ELb1ELb1ELb1ELb0ELb0ELb1ELb1ELb1ELb0ELb0EEENS1_21CollectiveEpilogueFwdINS6_IJSA_SC_SB_EEES9_SE_SG_Li256ELb1ELb1ELb0ELb0EEENS1_36VarlenDynamicPersistentTileSchedulerILi128ELi96ELi256ELi128ELb0ELb1ELb1ELb1ELb1ELb1EEEEEEEEEvNT_6ParamsE)
        /*004c*/ 	.short	0x0380
        /*004e*/ 	.short	0x0a80


	//----- nvinfo : EIATTR_SW_WAR
	.align		4
.L_482:
        /*0050*/ 	.byte	0x04, 0x36
        /*0052*/ 	.short	(.L_484 - .L_483)
.L_483:
        /*0054*/ 	.word	0x00000008
.L_484:


//--------------------- .nv.info._ZN7cutlass13device_kernelIN5flash11enable_sm90INS1_16FlashAttnFwdSm90INS1_25CollectiveMainloopFwdSm90ILi2EN4cute5tupleIJNS5_1CILi1EEES8_S8_EEENS6_IJNS7_ILi128EEENS7_ILi96EEENS7_ILi192EEEEEELi192ENS_10bfloat16_tEfNS_4arch4Sm90ELb1ELb0ELb1ELb1ELb1ELb1ELb0ELb1ELb1ELb1ELb0ELb0EEENS1_21CollectiveEpilogueFwdINS6_IJSA_SC_SB_EEES9_SE_SG_Li256ELb1ELb1ELb0ELb0EEENS1_36VarlenDynamicPersistentTileSchedulerILi128ELi96ELi256ELi128ELb0ELb1ELb1ELb1ELb1ELb1EEEEEEEEEvNT_6ParamsE --------------------------
	.section	.nv.info._ZN7cutlass13device_kernelIN5flash11enable_sm90INS1_16FlashAttnFwdSm90INS1_25CollectiveMainloopFwdSm90ILi2EN4cute5tupleIJNS5_1CILi1EEES8_S8_EEENS6_IJNS7_ILi128EEENS7_ILi96EEENS7_ILi192EEEEEELi192ENS_10bfloat16_tEfNS_4arch4Sm90ELb1ELb0ELb1ELb1ELb1ELb1ELb0ELb1ELb1ELb1ELb0ELb0EEENS1_21CollectiveEpilogueFwdINS6_IJSA_SC_SB_EEES9_SE_SG_Li256ELb1ELb1ELb0ELb0EEENS1_36VarlenDynamicPersistentTileSchedulerILi128ELi96ELi256ELi128ELb0ELb1ELb1ELb1ELb1ELb1EEEEEEEEEvNT_6ParamsE,"",@"SHT_CUDA_INFO"
	.sectionflags	@""
	.align	4


	//----- nvinfo : EIATTR_CUDA_API_VERSION
	.align		4
        /*0000*/ 	.byte	0x04, 0x37
        /*0002*/ 	.short	(.L_486 - .L_485)
.L_485:
        /*0004*/ 	.word	0x00000082


	//----- nvinfo : EIATTR_KPARAM_INFO
	.align		4
.L_486:
        /*0008*/ 	.byte	0x04, 0x17
        /*000a*/ 	.short	(.L_488 - .L_487)
.L_487:
        /*000c*/ 	.word	0x00000000
        /*0010*/ 	.short	0x0000
        /*0012*/ 	.short	0x0000
        /*0014*/ 	.byte	0x00, 0xf0, 0x01, 0x2a


	//----- nvinfo : EIATTR_SPARSE_MMA_MASK
	.align		4
.L_488:
        /*0018*/ 	.byte	0x03, 0x50
        /*001a*/ 	.short	0x0000


	//----- nvinfo : EIATTR_MAXREG_COUNT
	.align		4
        /*001c*/ 	.byte	0x03, 0x1b
        /*001e*/ 	.short	0x00a8


	//----- nvinfo : EIATTR_MERCURY_ISA_VERSION
	.align		4
        /*0020*/ 	.byte	0x03, 0x5f
        /*0022*/ 	.short	0x0101


	//----- nvinfo : EIATTR_VRC_CTA_INIT_COUNT
	.align		4
        /*0024*/ 	.byte	0x02, 0x4a
	.zero		1
	.zero		1


	//----- nvinfo : EIATTR_EXIT_INSTR_OFFSETS
	.align		4
        /*0028*/ 	.byte	0x04, 0x1c
        /*002a*/ 	.short	(.L_490 - .L_489)


	//   ....[0]....
.L_489:
        /*002c*/ 	.word	0x00000010


	//----- nvinfo : EIATTR_MAX_THREADS
	.align		4
.L_490:
        /*0030*/ 	.byte	0x04, 0x05
        /*0032*/ 	.short	(.L_492 - .L_491)
.L_491:
        /*0034*/ 	.word	0x00000180
        /*0038*/ 	.word	0x00000001
        /*003c*/ 	.word	0x00000001


	//----- nvinfo : EIATTR_CBANK_PARAM_SIZE
	.align		4
.L_492:
        /*0040*/ 	.byte	0x03, 0x19
        /*0042*/ 	.short	0x0a80


	//----- nvinfo : EIATTR_PARAM_CBANK
	.align		4
        /*0044*/ 	.byte	0x04, 0x0a
        /*0046*/ 	.short	(.L_494 - .L_493)
	.align		4
.L_493:
        /*0048*/ 	.word	index@(.nv.constant0._ZN7cutlass13device_kernelIN5flash11enable_sm90INS1_16FlashAttnFwdSm90INS1_25CollectiveMainloopFwdSm90ILi2EN4cute5tupleIJNS5_1CILi1EEES8_S8_EEENS6_IJNS7_ILi128EEENS7_ILi96EEENS7_ILi192EEEEEELi192ENS_10bfloat16_tEfNS_4arch4Sm90ELb1ELb0ELb1ELb1ELb1ELb1ELb0ELb1ELb1ELb1ELb0ELb0EEENS1_21CollectiveEpilogueFwdINS6_IJSA_SC_SB_EEES9_SE_SG_Li256ELb1ELb1ELb0ELb0EEENS1_36VarlenDynamicPersistentTileSchedulerILi128ELi96ELi256ELi128ELb0ELb1ELb1ELb1ELb1ELb1EEEEEEEEEvNT_6ParamsE)
        /*004c*/ 	.short	0x0380
        /*004e*/ 	.short	0x0a80


	//----- nvinfo : EIATTR_SW_WAR
	.align		4
.L_494:
        /*0050*/ 	.byte	0x04, 0x36
        /*0052*/ 	.short	(.L_496 - .L_495)
.L_495:
        /*0054*/ 	.word	0x00000008
.L_496:


//--------------------- .nv.info._ZN7cutlass13device_kernelIN5flash11enable_sm90INS1_16FlashAttnFwdSm90INS1_25CollectiveMainloopFwdSm90ILi2EN4cute5tupleIJNS5_1CILi1EEES8_S8_EEENS6_IJNS7_ILi128EEESA_SA_EEELi128ENS_10bfloat16_tEfNS_4arch4Sm90ELb0ELb0ELb1ELb0ELb1ELb0ELb0ELb1ELb1ELb1ELb0ELb0EEENS1_21CollectiveEpilogueFwdISB_S9_SC_SE_Li256ELb0ELb1ELb0ELb0EEENS1_29StaticPersistentTileSchedulerILb0EEEEEEEEEvNT_6ParamsE --------------------------
	.section	.nv.info._ZN7cutlass13device_kernelIN5flash11enable_sm90INS1_16FlashAttnFwdSm90INS1_25CollectiveMainloopFwdSm90ILi2EN4cute5tupleIJNS5_1CILi1EEES8_S8_EEENS6_IJNS7_ILi128EEESA_SA_EEELi128ENS_10bfloat16_tEfNS_4arch4Sm90ELb0ELb0ELb1ELb0ELb1ELb0ELb0ELb1ELb1ELb1ELb0ELb0EEENS1_21CollectiveEpilogueFwdISB_S9_SC_SE_Li256ELb0ELb1ELb0ELb0EEENS1_29StaticPersistentTileSchedulerILb0EEEEEEEEEvNT_6ParamsE,"",@"SHT_CUDA_INFO"
	.sectionflags	@""
	.align	4


	//----- nvinfo : EIATTR_CUDA_API_VERSION
	.align		4
        /*0000*/ 	.byte	0x04, 0x37
        /*0002*/ 	.short	(.L_498 - .L_497)
.L_497:
        /*0004*/ 	.word	0x00000082


	//----- nvinfo : EIATTR_KPARAM_INFO
	.align		4
.L_498:
        /*0008*/ 	.byte	0x04, 0x17
        /*000a*/ 	.short	(.L_500 - .L_499)
.L_499:
        /*000c*/ 	.word	0x00000000
        /*0010*/ 	.short	0x0000
        /*0012*/ 	.short	0x0000
        /*0014*/ 	.byte	0x00, 0xf0, 0x01, 0x28


	//----- nvinfo : EIATTR_SPARSE_MMA_MASK
	.align		4
.L_500:
        /*0018*/ 	.byte	0x03, 0x50
        /*001a*/ 	.short	0x0000


	//----- nvinfo : EIATTR_MAXREG_COUNT
	.align		4
        /*001c*/ 	.byte	0x03, 0x1b
        /*001e*/ 	.short	0x00a8


	//----- nvinfo : EIATTR_MERCURY_ISA_VERSION
	.align		4
        /*0020*/ 	.byte	0x03, 0x5f
        /*0022*/ 	.short	0x0101


	//----- nvinfo : EIATTR_VRC_CTA_INIT_COUNT
	.align		4
        /*0024*/ 	.byte	0x02, 0x4a
	.zero		1
	.zero		1


	//----- nvinfo : EIATTR_EXIT_INSTR_OFFSETS
	.align		4
        /*0028*/ 	.byte	0x04, 0x1c
        /*002a*/ 	.short	(.L_502 - .L_501)


	//   ....[0]....
.L_501:
        /*002c*/ 	.word	0x00000010


	//----- nvinfo : EIATTR_MAX_THREADS
	.align		4
.L_502:
        /*0030*/ 	.byte	0x04, 0x05
        /*0032*/ 	.short	(.L_504 - .L_503)
.L_503:
        /*0034*/ 	.word	0x00000180
        /*0038*/ 	.word	0x00000001
        /*003c*/ 	.word	0x00000001


	//----- nvinfo : EIATTR_CBANK_PARAM_SIZE
	.align		4
.L_504:
        /*0040*/ 	.byte	0x03, 0x19
        /*0042*/ 	.short	0x0a00


	//----- nvinfo : EIATTR_PARAM_CBANK
	.align		4
        /*0044*/ 	.byte	0x04, 0x0a
        /*0046*/ 	.short	(.L_506 - .L_505)
	.align		4
.L_505:
        /*0048*/ 	.word	index@(.nv.constant0._ZN7cutlass13device_kernelIN5flash11enable_sm90INS1_16FlashAttnFwdSm90INS1_25CollectiveMainloopFwdSm90ILi2EN4cute5tupleIJNS5_1CILi1EEES8_S8_EEENS6_IJNS7_ILi128EEESA_SA_EEELi128ENS_10bfloat16_tEfNS_4arch4Sm90ELb0ELb0ELb1ELb0ELb1ELb0ELb0ELb1ELb1ELb1ELb0ELb0EEENS1_21CollectiveEpilogueFwdISB_S9_SC_SE_Li256ELb0ELb1ELb0ELb0EEENS1_29StaticPersistentTileSchedulerILb0EEEEEEEEEvNT_6ParamsE)
        /*004c*/ 	.short	0x0380
        /*004e*/ 	.short	0x0a00


	//----- nvinfo : EIATTR_SW_WAR
	.align		4
.L_506:
        /*0050*/ 	.byte	0x04, 0x36
        /*0052*/ 	.short	(.L_508 - .L_507)
.L_507:
        /*0054*/ 	.word	0x00000008
.L_508:


//--------------------- .nv.info._ZN7cutlass13device_kernelIN5flash11enable_sm90INS1_16FlashAttnFwdSm90INS1_25CollectiveMainloopFwdSm90ILi2EN4cute5tupleIJNS5_1CILi1EEES8_S8_EEENS6_IJNS7_ILi128EEESA_SA_EEELi128ENS_10bfloat16_tEfNS_4arch4Sm90ELb0ELb0ELb1ELb1ELb1ELb0ELb0ELb1ELb1ELb1ELb0ELb0EEENS1_21CollectiveEpilogueFwdISB_S9_SC_SE_Li256ELb1ELb1ELb0ELb0EEENS1_36VarlenDynamicPersistentTileSchedulerILi128ELi128ELi256ELi128ELb0ELb1ELb1ELb0ELb1ELb1EEEEEEEEEvNT_6ParamsE --------------------------
	.section	.nv.info._ZN7cutlass13device_kernelIN5flash11enable_sm90INS1_16FlashAttnFwdSm90INS1_25CollectiveMainloopFwdSm90ILi2EN4cute5tupleIJNS5_1CILi1EEES8_S8_EEENS6_IJNS7_ILi128EEESA_SA_EEELi128ENS_10bfloat16_tEfNS_4arch4Sm90ELb0ELb0ELb1ELb1ELb1ELb0ELb0ELb1ELb1ELb1ELb0ELb0EEENS1_21CollectiveEpilogueFwdISB_S9_SC_SE_Li256ELb1ELb1ELb0ELb0EEENS1_36VarlenDynamicPersistentTileSchedulerILi128ELi128ELi256ELi128ELb0ELb1ELb1ELb0ELb1ELb1EEEEEEEEEvNT_6ParamsE,"",@"SHT_CUDA_INFO"
	.sectionflags	@""
	.align	4


	//----- nvinfo : EIATTR_CUDA_API_VERSION
	.align		4
        /*0000*/ 	.byte	0x04, 0x37
        /*0002*/ 	.short	(.L_510 - .L_509)
.L_509:
        /*0004*/ 	.word	0x00000082


	//----- nvinfo : EIATTR_KPARAM_INFO
	.align		4
.L_510:
        /*0008*/ 	.byte	0x04, 0x17
        /*000a*/ 	.short	(.L_512 - .L_511)
.L_511:
        /*000c*/ 	.word	0x00000000
        /*0010*/ 	.short	0x0000
        /*0012*/ 	.short	0x0000
        /*0014*/ 	.byte	0x00, 0xf0, 0x01, 0x2a


	//----- nvinfo : EIATTR_SPARSE_MMA_MASK
	.align		4
.L_512:
        /*0018*/ 	.byte	0x03, 0x50
        /*001a*/ 	.short	0x0000


	//----- nvinfo : EIATTR_MAXREG_COUNT
	.align		4
        /*001c*/ 	.byte	0x03, 0x1b
        /*001e*/ 	.short	0x00a8


	//----- nvinfo : EIATTR_MERCURY_ISA_VERSION
	.align		4
        /*0020*/ 	.byte	0x03, 0x5f
        /*0022*/ 	.short	0x0101


	//----- nvinfo : EIATTR_VRC_CTA_INIT_COUNT
	.align		4
        /*0024*/ 	.byte	0x02, 0x4a
	.zero		1
	.zero		1


	//----- nvinfo : EIATTR_EXIT_INSTR_OFFSETS
	.align		4
        /*0028*/ 	.byte	0x04, 0x1c
        /*002a*/ 	.short	(.L_514 - .L_513)


	//   ....[0]....
.L_513:
        /*002c*/ 	.word	0x00000010


	//----- nvinfo : EIATTR_MAX_THREADS
	.align		4
.L_514:
        /*0030*/ 	.byte	0x04, 0x05
        /*0032*/ 	.short	(.L_516 - .L_515)
.L_515:
        /*0034*/ 	.word	0x00000180
        /*0038*/ 	.word	0x00000001
        /*003c*/ 	.word	0x00000001


	//----- nvinfo : EIATTR_CBANK_PARAM_SIZE
	.align		4
.L_516:
        /*0040*/ 	.byte	0x03, 0x19
        /*0042*/ 	.short	0x0a80


	//----- nvinfo : EIATTR_PARAM_CBANK
	.align		4
        /*0044*/ 	.byte	0x04, 0x0a
        /*0046*/ 	.short	(.L_518 - .L_517)
	.align		4
.L_517:
        /*0048*/ 	.word	index@(.nv.constant0._ZN7cutlass13device_kernelIN5flash11enable_sm90INS1_16FlashAttnFwdSm90INS1_25CollectiveMainloopFwdSm90ILi2EN4cute5tupleIJNS5_1CILi1EEES8_S8_EEENS6_IJNS7_ILi128EEESA_SA_EEELi128ENS_10bfloat16_tEfNS_4arch4Sm90ELb0ELb0ELb1ELb1ELb1ELb0ELb0ELb1ELb1ELb1ELb0ELb0EEENS1_21CollectiveEpilogueFwdISB_S9_SC_SE_Li256ELb1ELb1ELb0ELb0EEENS1_36VarlenDynamicPersistentTileSchedulerILi128ELi128ELi256ELi128ELb0ELb1ELb1ELb0ELb1ELb1EEEEEEEEEvNT_6ParamsE)
        /*004c*/ 	.short	0x0380
        /*004e*/ 	.short	0x0a80


	//----- nvinfo : EIATTR_SW_WAR
	.align		4
.L_518:
        /*0050*/ 	.byte	0x04, 0x36
        /*0052*/ 	.short	(.L_520 - .L_519)
.L_519:
        /*0054*/ 	.word	0x00000008
.L_520:


//--------------------- .nv.info._ZN7cutlass13device_kernelIN5flash11enable_sm90INS1_16FlashAttnFwdSm90INS1_25CollectiveMainloopFwdSm90ILi2EN4cute5tupleIJNS5_1CILi1EEES8_S8_EEENS6_IJNS7_ILi128EEESA_SA_EEELi128ENS_10bfloat16_tEfNS_4arch4Sm90ELb0ELb0ELb1ELb1ELb1ELb1ELb0ELb1ELb1ELb1ELb0ELb0EEENS1_21CollectiveEpilogueFwdISB_S9_SC_SE_Li256ELb1ELb1ELb0ELb0EEENS1_36VarlenDynamicPersistentTileSchedulerILi128ELi128ELi256ELi128ELb0ELb1ELb1ELb0ELb1ELb1EEEEEEEEEvNT_6ParamsE --------------------------
	.section	.nv.info._ZN7cutlass13device_kernelIN5flash11enable_sm90INS1_16FlashAttnFwdSm90INS1_25CollectiveMainloopFwdSm90ILi2EN4cute5tupleIJNS5_1CILi1EEES8_S8_EEENS6_IJNS7_ILi128EEESA_SA_EEELi128ENS_10bfloat16_tEfNS_4arch4Sm90ELb0ELb0ELb1ELb1ELb1ELb1ELb0ELb1ELb1ELb1ELb0ELb0EEENS1_21CollectiveEpilogueFwdISB_S9_SC_SE_Li256ELb1ELb1ELb0ELb0EEENS1_36VarlenDynamicPersistentTileSchedulerILi128ELi128ELi256ELi128ELb0ELb1ELb1ELb0ELb1ELb1EEEEEEEEEvNT_6ParamsE,"",@"SHT_CUDA_INFO"
	.sectionflags	@""
	.align	4


	//----- nvinfo : EIATTR_CUDA_API_VERSION
	.align		4
        /*0000*/ 	.byte	0x04, 0x37
        /*0002*/ 	.short	(.L_522 - .L_521)
.L_521:
        /*0004*/ 	.word	0x00000082


	//----- nvinfo : EIATTR_KPARAM_INFO
	.align		4
.L_522:
        /*0008*/ 	.byte	0x04, 0x17
        /*000a*/ 	.short	(.L_524 - .L_523)
.L_523:
        /*000c*/ 	.word	0x00000000
        /*0010*/ 	.short	0x0000
        /*0012*/ 	.short	0x0000
        /*0014*/ 	.byte	0x00, 0xf0, 0x01, 0x2a


	//----- nvinfo : EIATTR_SPARSE_MMA_MASK
	.align		4
.L_524:
        /*0018*/ 	.byte	0x03, 0x50
        /*001a*/ 	.short	0x0000


	//----- nvinfo : EIATTR_MAXREG_COUNT
	.align		4
        /*001c*/ 	.byte	0x03, 0x1b
        /*001e*/ 	.short	0x00a8


	//----- nvinfo : EIATTR_MERCURY_ISA_VERSION
	.align		4
        /*0020*/ 	.byte	0x03, 0x5f
        /*0022*/ 	.short	0x0101


	//----- nvinfo : EIATTR_VRC_CTA_INIT_COUNT
	.align		4
        /*0024*/ 	.byte	0x02, 0x4a
	.zero		1
	.zero		1


	//----- nvinfo : EIATTR_EXIT_INSTR_OFFSETS
	.align		4
        /*0028*/ 	.byte	0x04, 0x1c
        /*002a*/ 	.short	(.L_526 - .L_525)


	//   ....[0]....
.L_525:
        /*002c*/ 	.word	0x00000010


	//----- nvinfo : EIATTR_MAX_THREADS
	.align		4
.L_526:
        /*0030*/ 	.byte	0x04, 0x05
        /*0032*/ 	.short	(.L_528 - .L_527)
.L_527:
        /*0034*/ 	.word	0x00000180
        /*0038*/ 	.word	0x00000001
        /*003c*/ 	.word	0x00000001


	//----- nvinfo : EIATTR_CBANK_PARAM_SIZE
	.align		4
.L_528:
        /*0040*/ 	.byte	0x03, 0x19
        /*0042*/ 	.short	0x0a80


	//----- nvinfo : EIATTR_PARAM_CBANK
	.align		4
        /*0044*/ 	.byte	0x04, 0x0a
        /*0046*/ 	.short	(.L_530 - .L_529)
	.align		4
.L_529:
        /*0048*/ 	.word	index@(.nv.constant0._ZN7cutlass13device_kernelIN5flash11enable_sm90INS1_16FlashAttnFwdSm90INS1_25CollectiveMainloopFwdSm90ILi2EN4cute5tupleIJNS5_1CILi1EEES8_S8_EEENS6_IJNS7_ILi128EEESA_SA_EEELi128ENS_10bfloat16_tEfNS_4arch4Sm90ELb0ELb0ELb1ELb1ELb1ELb1ELb0ELb1ELb1ELb1ELb0ELb0EEENS1_21CollectiveEpilogueFwdISB_S9_SC_SE_Li256ELb1ELb1ELb0ELb0EEENS1_36VarlenDynamicPersistentTileSchedulerILi128ELi128ELi256ELi128ELb0ELb1ELb1ELb0ELb1ELb1EEEEEEEEEvNT_6ParamsE)
        /*004c*/ 	.short	0x0380
        /*004e*/ 	.short	0x0a80


	//----- nvinfo : EIATTR_SW_WAR
	.align		4
.L_530:
        /*0050*/ 	.byte	0x04, 0x36
        /*0052*/ 	.short	(.L_532 - .L_531)
.L_531:
        /*0054*/ 	.word	0x00000008
.L_532:


//--------------------- .nv.info._ZN7cutlass13device_kernelIN5flash11enable_sm90INS1_16FlashAttnFwdSm90INS1_25CollectiveMainloopFwdSm90ILi2EN4cute5tupleIJNS5_1CILi1EEES8_S8_EEENS6_IJNS7_ILi128EEESA_SA_EEELi128ENS_10bfloat16_tEfNS_4arch4Sm90ELb0ELb1ELb1ELb0ELb1ELb0ELb0ELb1ELb1ELb1ELb0ELb0EEENS1_21CollectiveEpilogueFwdISB_S9_SC_SE_Li256ELb0ELb1ELb0ELb0EEENS1_30DynamicPersistentTileSchedulerILi256ELi128ELb0ELb1ELb1EEEEEEEEEvNT_6ParamsE --------------------------
	.section	.nv.info._ZN7cutlass13device_kernelIN5flash11enable_sm90INS1_16FlashAttnFwdSm90INS1_25CollectiveMainloopFwdSm90ILi2EN4cute5tupleIJNS5_1CILi1EEES8_S8_EEENS6_IJNS7_ILi128EEESA_SA_EEELi128ENS_10bfloat16_tEfNS_4arch4Sm90ELb0ELb1ELb1ELb0ELb1ELb0ELb0ELb1ELb1ELb1ELb0ELb0EEENS1_21CollectiveEpilogueFwdISB_S9_SC_SE_Li256ELb0ELb1ELb0ELb0EEENS1_30DynamicPersistentTileSchedulerILi256ELi128ELb0ELb1ELb1EEEEEEEEEvNT_6ParamsE,"",@"SHT_CUDA_INFO"
	.sectionflags	@""
	.align	4


	//----- nvinfo : EIATTR_CUDA_API_VERSION
	.align		4
        /*0000*/ 	.byte	0x04, 0x37
        /*0002*/ 	.short	(.L_534 - .L_533)
.L_533:
        /*0004*/ 	.word	0x00000082


	//----- nvinfo : EIATTR_KPARAM_INFO
	.align		4
.L_534:
        /*0008*/ 	.byte	0x04, 0x17
        /*000a*/ 	.short	(.L_536 - .L_535)
.L_535:
        /*000c*/ 	.word	0x00000000
        /*0010*/ 	.short	0x0000
        /*0012*/ 	.short	0x0000
        /*0014*/ 	.byte	0x00, 0xf0, 0x01, 0x2a


	//----- nvinfo : EIATTR_SPARSE_MMA_MASK
	.align		4
.L_536:
        /*0018*/ 	.byte	0x03, 0x50
        /*001a*/ 	.short	0x0000


	//----- nvinfo : EIATTR_MAXREG_COUNT
	.align		4
        /*001c*/ 	.byte	0x03, 0x1b
        /*001e*/ 	.short	0x00a8


	//----- nvinfo : EIATTR_MERCURY_ISA_VERSION
	.align		4
        /*0020*/ 	.byte	0x03, 0x5f
        /*0022*/ 	.short	0x0101


	//----- nvinfo : EIATTR_VRC_CTA_INIT_COUNT
	.align		4
        /*0024*/ 	.byte	0x02, 0x4a
	.zero		1
	.zero		1


	//----- nvinfo : EIATTR_EXIT_INSTR_OFFSETS
	.align		4
        /*0028*/ 	.byte	0x04, 0x1c
        /*002a*/ 	.short	(.L_538 - .L_537)


	//   ....[0]....
.L_537:
        /*002c*/ 	.word	0x00000010


	//----- nvinfo : EIATTR_MAX_THREADS
	.align		4
.L_538:
        /*0030*/ 	.byte	0x04, 0x05
        /*0032*/ 	.short	(.L_540 - .L_539)
.L_539:
        /*0034*/ 	.word	0x00000180
        /*0038*/ 	.word	0x00000001
        /*003c*/ 	.word	0x00000001


	//----- nvinfo : EIATTR_CBANK_PARAM_SIZE
	.align		4
.L_540:
        /*0040*/ 	.byte	0x03, 0x19
        /*0042*/ 	.short	0x0a80


	//----- nvinfo : EIATTR_PARAM_CBANK
	.align		4
        /*0044*/ 	.byte	0x04, 0x0a
        /*0046*/ 	.short	(.L_542 - .L_541)
	.align		4
.L_541:
        /*0048*/ 	.word	index@(.nv.constant0._ZN7cutlass13device_kernelIN5flash11enable_sm90INS1_16FlashAttnFwdSm90INS1_25CollectiveMainloopFwdSm90ILi2EN4cute5tupleIJNS5_1CILi1EEES8_S8_EEENS6_IJNS7_ILi128EEESA_SA_EEELi128ENS_10bfloat16_tEfNS_4arch4Sm90ELb0ELb1ELb1ELb0ELb1ELb0ELb0ELb1ELb1ELb1ELb0ELb0EEENS1_21CollectiveEpilogueFwdISB_S9_SC_SE_Li256ELb0ELb1ELb0ELb0EEENS1_30DynamicPersistentTileSchedulerILi256ELi128ELb0ELb1ELb1EEEEEEEEEvNT_6ParamsE)
        /*004c*/ 	.short	0x0380
        /*004e*/ 	.short	0x0a80


	//----- nvinfo : EIATTR_SW_WAR
	.align		4
.L_542:
        /*0050*/ 	.byte	0x04, 0x36
        /*0052*/ 	.short	(.L_544 - .L_543)
.L_543:
        /*0054*/ 	.word	0x00000008
.L_544:


//--------------------- .nv.info._ZN7cutlass13device_kernelIN5flash11enable_sm90INS1_16FlashAttnFwdSm90INS1_25CollectiveMainloopFwdSm90ILi2EN4cute5tupleIJNS5_1CILi1EEES8_S8_EEENS6_IJNS7_ILi128EEESA_SA_EEELi128ENS_10bfloat16_tEfNS_4arch4Sm90ELb0ELb1ELb1ELb1ELb1ELb0ELb0ELb1ELb1ELb1ELb0ELb0EEENS1_21CollectiveEpilogueFwdISB_S9_SC_SE_Li256ELb1ELb1ELb0ELb0EEENS1_36VarlenDynamicPersistentTileSchedulerILi128ELi128ELi256ELi128ELb0ELb1ELb1ELb1ELb0ELb1EEEEEEEEEvNT_6ParamsE --------------------------
	.section	.nv.info._ZN7cutlass13device_kernelIN5flash11enable_sm90INS1_16FlashAttnFwdSm90INS1_25CollectiveMainloopFwdSm90ILi2EN4cute5tupleIJNS5_1CILi1EEES8_S8_EEENS6_IJNS7_ILi128EEESA_SA_EEELi128ENS_10bfloat16_tEfNS_4arch4Sm90ELb0ELb1ELb1ELb1ELb1ELb0ELb0ELb1ELb1ELb1ELb0ELb0EEENS1_21CollectiveEpilogueFwdISB_S9_SC_SE_Li256ELb1ELb1ELb0ELb0EEENS1_36VarlenDynamicPersistentTileSchedulerILi128ELi128ELi256ELi128ELb0ELb1ELb1ELb1ELb0ELb1EEEEEEEEEvNT_6ParamsE,"",@"SHT_CUDA_INFO"
	.sectionflags	@""
	.align	4


	//----- nvinfo : EIATTR_CUDA_API_VERSION
	.align		4
        /*0000*/ 	.byte	0x04, 0x37
        /*0002*/ 	.short	(.L_546 - .L_545)
.L_545:
        /*0004*/ 	.word	0x00000082


	//----- nvinfo : EIATTR_KPARAM_INFO
	.align		4
.L_546:
        /*0008*/ 	.byte	0x04, 0x17
        /*000a*/ 	.short	(.L_548 - .L_547)
.L_547:
        /*000c*/ 	.word	0x00000000
        /*0010*/ 	.short	0x0000
        /*0012*/ 	.short	0x0000
        /*0014*/ 	.byte	0x00, 0xf0, 0x01, 0x2a


	//----- nvinfo : EIATTR_SPARSE_MMA_MASK
	.align		4
.L_548:
        /*0018*/ 	.byte	0x03, 0x50
        /*001a*/ 	.short	0x0000


	//----- nvinfo : EIATTR_MAXREG_COUNT
	.align		4
        /*001c*/ 	.byte	0x03, 0x1b
        /*001e*/ 	.short	0x00a8


	//----- nvinfo : EIATTR_MERCURY_ISA_VERSION
	.align		4
        /*0020*/ 	.byte	0x03, 0x5f
        /*0022*/ 	.short	0x0101


	//----- nvinfo : EIATTR_VRC_CTA_INIT_COUNT
	.align		4
        /*0024*/ 	.byte	0x02, 0x4a
	.zero		1
	.zero		1


	//----- nvinfo : EIATTR_EXIT_INSTR_OFFSETS
	.align		4
        /*0028*/ 	.byte	0x04, 0x1c
        /*002a*/ 	.short	(.L_550 - .L_549)


	//   ....[0]....
.L_549:
        /*002c*/ 	.word	0x00000010


	//----- nvinfo : EIATTR_MAX_THREADS
	.align		4
.L_550:
        /*0030*/ 	.byte	0x04, 0x05
        /*0032*/ 	.short	(.L_552 - .L_551)
.L_551:
        /*0034*/ 	.word	0x00000180
        /*0038*/ 	.word	0x00000001
        /*003c*/ 	.word	0x00000001


	//----- nvinfo : EIATTR_CBANK_PARAM_SIZE
	.align		4
.L_552:
        /*0040*/ 	.byte	0x03, 0x19
        /*0042*/ 	.short	0x0a80


	//----- nvinfo : EIATTR_PARAM_CBANK
	.align		4
        /*0044*/ 	.byte	0x04, 0x0a
        /*0046*/ 	.short	(.L_554 - .L_553)
	.align		4
.L_553:
        /*0048*/ 	.word	index@(.nv.constant0._ZN7cutlass13device_kernelIN5flash11enable_sm90INS1_16FlashAttnFwdSm90INS1_25CollectiveMainloopFwdSm90ILi2EN4cute5tupleIJNS5_1CILi1EEES8_S8_EEENS6_IJNS7_ILi128EEESA_SA_EEELi128ENS_10bfloat16_tEfNS_4arch4Sm90ELb0ELb1ELb1ELb1ELb1ELb0ELb0ELb1ELb1ELb1ELb0ELb0EEENS1_21CollectiveEpilogueFwdISB_S9_SC_SE_Li256ELb1ELb1ELb0ELb0EEENS1_36VarlenDynamicPersistentTileSchedulerILi128ELi128ELi256ELi128ELb0ELb1ELb1ELb1ELb0ELb1EEEEEEEEEvNT_6ParamsE)
        /*004c*/ 	.short	0x0380
        /*004e*/ 	.short	0x0a80


	//----- nvinfo : EIATTR_SW_WAR
	.align		4
.L_554:
        /*0050*/ 	.byte	0x04, 0x36
        /*0052*/ 	.short	(.L_556 - .L_555)
.L_555:
        /*0054*/ 	.word	0x00000008
.L_556:


//--------------------- .nv.info._ZN7cutlass13device_kernelIN5flash11enable_sm90INS1_16FlashAttnFwdSm90INS1_25CollectiveMainloopFwdSm90ILi2EN4cute5tupleIJNS5_1CILi1EEES8_S8_EEENS6_IJNS7_ILi128EEESA_SA_EEELi128ENS_10bfloat16_tEfNS_4arch4Sm90ELb0ELb1ELb1ELb1ELb1ELb1ELb0ELb1ELb1ELb1ELb0ELb0EEENS1_21CollectiveEpilogueFwdISB_S9_SC_SE_Li256ELb1ELb1ELb0ELb0EEENS1_36VarlenDynamicPersistentTileSchedulerILi128ELi128ELi256ELi128ELb0ELb1ELb1ELb1ELb0ELb1EEEEEEEEEvNT_6ParamsE --------------------------
	.section	.nv.info._ZN7cutlass13device_kernelIN5flash11enable_sm90INS1_16FlashAttnFwdSm90INS1_25CollectiveMainloopFwdSm90ILi2EN4cute5tupleIJNS5_1CILi1EEES8_S8_EEENS6_IJNS7_ILi128EEESA_SA_EEELi128ENS_10bfloat16_tEfNS_4arch4Sm90ELb0ELb1ELb1ELb1ELb1ELb1ELb0ELb1ELb1ELb1ELb0ELb0EEENS1_21CollectiveEpilogueFwdISB_S9_SC_SE_Li256ELb1ELb1ELb0ELb0EEENS1_36VarlenDynamicPersistentTileSchedulerILi128ELi128ELi256ELi128ELb0ELb1ELb1ELb1ELb0ELb1EEEEEEEEEvNT_6ParamsE,"",@"SHT_CUDA_INFO"
	.sectionflags	@""
	.align	4


	//----- nvinfo : EIATTR_CUDA_API_VERSION
	.align		4
        /*0000*/ 	.byte	0x04, 0x37
        /*0002*/ 	.short	(.L_558 - .L_557)
.L_557:
        /*0004*/ 	.word	0x00000082


	//----- nvinfo : EIATTR_KPARAM_INFO
	.align		4
.L_558:
        /*0008*/ 	.byte	0x04, 0x17
        /*000a*/ 	.short	(.L_560 - .L_559)
.L_559:
        /*000c*/ 	.word	0x00000000
        /*0010*/ 	.short	0x0000
        /*0012*/ 	.short	0x0000
        /*0014*/ 	.byte	0x00, 0xf0, 0x01, 0x2a


	//----- nvinfo : EIATTR_SPARSE_MMA_MASK
	.align		4
.L_560:
        /*0018*/ 	.byte	0x03, 0x50
        /*001a*/ 	.short	0x0000


	//----- nvinfo : EIATTR_MAXREG_COUNT
	.align		4
        /*001c*/ 	.byte	0x03, 0x1b
        /*001e*/ 	.short	0x00a8


	//----- nvinfo : EIATTR_MERCURY_ISA_VERSION
	.align		4
        /*0020*/ 	.byte	0x03, 0x5f
        /*0022*/ 	.short	0x0101


	//----- nvinfo : EIATTR_VRC_CTA_INIT_COUNT
	.align		4
        /*0024*/ 	.byte	0x02, 0x4a
	.zero		1
	.zero		1


	//----- nvinfo : EIATTR_EXIT_INSTR_OFFSETS
	.align		4
        /*0028*/ 	.byte	0x04, 0x1c
        /*002a*/ 	.short	(.L_562 - .L_561)


	//   ....[0]....
.L_561:
        /*002c*/ 	.word	0x00000010


	//----- nvinfo : EIATTR_MAX_THREADS
	.align		4
.L_562:
        /*0030*/ 	.byte	0x04, 0x05
        /*0032*/ 	.short	(.L_564 - .L_563)
.L_563:
        /*0034*/ 	.word	0x00000180
        /*0038*/ 	.word	0x00000001
        /*003c*/ 	.word	0x00000001


	//----- nvinfo : EIATTR_CBANK_PARAM_SIZE
	.align		4
.L_564:
        /*0040*/ 	.byte	0x03, 0x19
        /*0042*/ 	.short	0x0a80


	//----- nvinfo : EIATTR_PARAM_CBANK
	.align		4
        /*0044*/ 	.byte	0x04, 0x0a
        /*0046*/ 	.short	(.L_566 - .L_565)
	.align		4
.L_565:
        /*0048*/ 	.word	index@(.nv.constant0._ZN7cutlass13device_kernelIN5flash11enable_sm90INS1_16FlashAttnFwdSm90INS1_25CollectiveMainloopFwdSm90ILi2EN4cute5tupleIJNS5_1CILi1EEES8_S8_EEENS6_IJNS7_ILi128EEESA_SA_EEELi128ENS_10bfloat16_tEfNS_4arch4Sm90ELb0ELb1ELb1ELb1ELb1ELb1ELb0ELb1ELb1ELb1ELb0ELb0EEENS1_21CollectiveEpilogueFwdISB_S9_SC_SE_Li256ELb1ELb1ELb0ELb0EEENS1_36VarlenDynamicPersistentTileSchedulerILi128ELi128ELi256ELi128ELb0ELb1ELb1ELb1ELb0ELb1EEEEEEEEEvNT_6ParamsE)
        /*004c*/ 	.short	0x0380
        /*004e*/ 	.short	0x0a80


	//----- nvinfo : EIATTR_SW_WAR
	.align		4
.L_566:
        /*0050*/ 	.byte	0x04, 0x36
        /*0052*/ 	.short	(.L_568 - .L_567)
.L_567:
        /*0054*/ 	.word	0x00000008
.L_568:


//--------------------- .nv.info._ZN7cutlass13device_kernelIN5flash11enable_sm90INS1_16FlashAttnFwdSm90INS1_25CollectiveMainloopFwdSm90ILi2EN4cute5tupleIJNS5_1CILi1EEES8_S8_EEENS6_IJNS7_ILi128EEESA_SA_EEELi128ENS_10bfloat16_tEfNS_4arch4Sm90ELb1ELb0ELb1ELb0ELb1ELb0ELb0ELb1ELb1ELb1ELb0ELb0EEENS1_21CollectiveEpilogueFwdISB_S9_SC_SE_Li256ELb0ELb1ELb0ELb0EEENS1_30DynamicPersistentTileSchedulerILi256ELi128ELb0ELb1ELb1EEEEEEEEEvNT_6ParamsE --------------------------
	.section	.nv.info._ZN7cutlass13device_kernelIN5flash11enable_sm90INS1_16FlashAttnFwdSm90INS1_25CollectiveMainloopFwdSm90ILi2EN4cute5tupleIJNS5_1CILi1EEES8_S8_EEENS6_IJNS7_ILi128EEESA_SA_EEELi128ENS_10bfloat16_tEfNS_4arch4Sm90ELb1ELb0ELb1ELb0ELb1ELb0ELb0ELb1ELb1ELb1ELb0ELb0EEENS1_21CollectiveEpilogueFwdISB_S9_SC_SE_Li256ELb0ELb1ELb0ELb0EEENS1_30DynamicPersistentTileSchedulerILi256ELi128ELb0ELb1ELb1EEEEEEEEEvNT_6ParamsE,"",@"SHT_CUDA_INFO"
	.sectionflags	@""
	.align	4


	//----- nvinfo : EIATTR_CUDA_API_VERSION
	.align		4
        /*0000*/ 	.byte	0x04, 0x37
        /*0002*/ 	.short	(.L_570 - .L_569)
.L_569:
        /*0004*/ 	.word	0x00000082


	//----- nvinfo : EIATTR_KPARAM_INFO
	.align		4
.L_570:
        /*0008*/ 	.byte	0x04, 0x17
        /*000a*/ 	.short	(.L_572 - .L_571)
.L_571:
        /*000c*/ 	.word	0x00000000
        /*0010*/ 	.short	0x0000
        /*0012*/ 	.short	0x0000
        /*0014*/ 	.byte	0x00, 0xf0, 0x01, 0x2a


	//----- nvinfo : EIATTR_SPARSE_MMA_MASK
	.align		4
.L_572:
        /*0018*/ 	.byte	0x03, 0x50
        /*001a*/ 	.short	0x0000


	//----- nvinfo : EIATTR_MAXREG_COUNT
	.align		4
        /*001c*/ 	.byte	0x03, 0x1b
        /*001e*/ 	.short	0x00a8


	//----- nvinfo : EIATTR_MERCURY_ISA_VERSION
	.align		4
        /*0020*/ 	.byte	0x03, 0x5f
        /*0022*/ 	.short	0x0101


	//----- nvinfo : EIATTR_VRC_CTA_INIT_COUNT
	.align		4
        /*0024*/ 	.byte	0x02, 0x4a
	.zero		1
	.zero		1


	//----- nvinfo : EIATTR_EXIT_INSTR_OFFSETS
	.align		4
        /*0028*/ 	.byte	0x04, 0x1c
        /*002a*/ 	.short	(.L_574 - .L_573)


	//   ....[0]....
.L_573:
        /*002c*/ 	.word	0x00000010


	//----- nvinfo : EIATTR_MAX_THREADS
	.align		4
.L_574:
        /*0030*/ 	.byte	0x04, 0x05
        /*0032*/ 	.short	(.L_576 - .L_575)
.L_575:
        /*0034*/ 	.word	0x00000180
        /*0038*/ 	.word	0x00000001
        /*003c*/ 	.word	0x00000001


	//----- nvinfo : EIATTR_CBANK_PARAM_SIZE
	.align		4
.L_576:
        /*0040*/ 	.byte	0x03, 0x19
        /*0042*/ 	.short	0x0a80


	//----- nvinfo : EIATTR_PARAM_CBANK
	.align		4
        /*0044*/ 	.byte	0x04, 0x0a
        /*0046*/ 	.short	(.L_578 - .L_577)
	.align		4
.L_577:
        /*0048*/ 	.word	index@(.nv.constant0._ZN7cutlass13device_kernelIN5flash11enable_sm90INS1_16FlashAttnFwdSm90INS1_25CollectiveMainloopFwdSm90ILi2EN4cute5tupleIJNS5_1CILi1EEES8_S8_EEENS6_IJNS7_ILi128EEESA_SA_EEELi128ENS_10bfloat16_tEfNS_4arch4Sm90ELb1ELb0ELb1ELb0ELb1ELb0ELb0ELb1ELb1ELb1ELb0ELb0EEENS1_21CollectiveEpilogueFwdISB_S9_SC_SE_Li256ELb0ELb1ELb0ELb0EEENS1_30DynamicPersistentTileSchedulerILi256ELi128ELb0ELb1ELb1EEEEEEEEEvNT_6ParamsE)
        /*004c*/ 	.short	0x0380
        /*004e*/ 	.short	0x0a80


	//----- nvinfo : EIATTR_SW_WAR
	.align		4
.L_578:
        /*0050*/ 	.byte	0x04, 0x36
        /*0052*/ 	.short	(.L_580 - .L_579)
.L_579:
        /*0054*/ 	.word	0x00000008
.L_580:


//--------------------- .nv.info._ZN7cutlass13device_kernelIN5flash11enable_sm90INS1_16FlashAttnFwdSm90INS1_25CollectiveMainloopFwdSm90ILi2EN4cute5tupleIJNS5_1CILi1EEES8_S8_EEENS6_IJNS7_ILi128EEESA_SA_EEELi128ENS_10bfloat16_tEfNS_4arch4Sm90ELb1ELb0ELb1ELb1ELb1ELb0ELb0ELb1ELb1ELb1ELb0ELb0EEENS1_21CollectiveEpilogueFwdISB_S9_SC_SE_Li256ELb1ELb1ELb0ELb0EEENS1_36VarlenDynamicPersistentTileSchedulerILi128ELi128ELi256ELi128ELb0ELb1ELb1ELb1ELb1ELb1EEEEEEEEEvNT_6ParamsE --------------------------
	.section	.nv.info._ZN7cutlass13device_kernelIN5flash11enable_sm90INS1_16FlashAttnFwdSm90INS1_25CollectiveMainloopFwdSm90ILi2EN4cute5tupleIJNS5_1CILi1EEES8_S8_EEENS6_IJNS7_ILi128EEESA_SA_EEELi128ENS_10bfloat16_tEfNS_4arch4Sm90ELb1ELb0ELb1ELb1ELb1ELb0ELb0ELb1ELb1ELb1ELb0ELb0EEENS1_21CollectiveEpilogueFwdISB_S9_SC_SE_Li256ELb1ELb1ELb0ELb0EEENS1_36VarlenDynamicPersistentTileSchedulerILi128ELi128ELi256ELi128ELb0ELb1ELb1ELb1ELb1ELb1EEEEEEEEEvNT_6ParamsE,"",@"SHT_CUDA_INFO"
	.sectionflags	@""
	.align	4


	//----- nvinfo : EIATTR_CUDA_API_VERSION
	.align		4
        /*0000*/ 	.byte	0x04, 0x37
        /*0002*/ 	.short	(.L_582 - .L_581)
.L_581:
        /*0004*/ 	.word	0x00000082


	//----- nvinfo : EIATTR_KPARAM_INFO
	.align		4
.L_582:
        /*0008*/ 	.byte	0x04, 0x17
        /*000a*/ 	.short	(.L_584 - .L_583)
.L_583:
        /*000c*/ 	.word	0x00000000
        /*0010*/ 	.short	0x0000
        /*0012*/ 	.short	0x0000
        /*0014*/ 	.byte	0x00, 0xf0, 0x01, 0x2a


	//----- nvinfo : EIATTR_SPARSE_MMA_MASK
	.align		4
.L_584:
        /*0018*/ 	.byte	0x03, 0x50
        /*001a*/ 	.short	0x0000


	//----- nvinfo : EIATTR_MAXREG_COUNT
	.align		4
        /*001c*/ 	.byte	0x03, 0x1b
        /*001e*/ 	.short	0x00a8


	//----- nvinfo : EIATTR_MERCURY_ISA_VERSION
	.align		4
        /*0020*/ 	.byte	0x03, 0x5f
        /*0022*/ 	.short	0x0101


	//----- nvinfo : EIATTR_VRC_CTA_INIT_COUNT
	.align		4
        /*0024*/ 	.byte	0x02, 0x4a
	.zero		1
	.zero		1


	//----- nvinfo : EIATTR_EXIT_INSTR_OFFSETS
	.align		4
        /*0028*/ 	.byte	0x04, 0x1c
        /*002a*/ 	.short	(.L_586 - .L_585)


	//   ....[0]....
.L_585:
        /*002c*/ 	.word	0x00000010


	//----- nvinfo : EIATTR_MAX_THREADS
	.align		4
.L_586:
        /*0030*/ 	.byte	0x04, 0x05
        /*0032*/ 	.short	(.L_588 - .L_587)
.L_587:
        /*0034*/ 	.word	0x00000180
        /*0038*/ 	.word	0x00000001
        /*003c*/ 	.word	0x00000001


	//----- nvinfo : EIATTR_CBANK_PARAM_SIZE
	.align		4
.L_588:
        /*0040*/ 	.byte	0x03, 0x19
        /*0042*/ 	.short	0x0a80


	//----- nvinfo : EIATTR_PARAM_CBANK
	.align		4
        /*0044*/ 	.byte	0x04, 0x0a
        /*0046*/ 	.short	(.L_590 - .L_589)
	.align		4
.L_589:
        /*0048*/ 	.word	index@(.nv.constant0._ZN7cutlass13device_kernelIN5flash11enable_sm90INS1_16FlashAttnFwdSm90INS1_25CollectiveMainloopFwdSm90ILi2EN4cute5tupleIJNS5_1CILi1EEES8_S8_EEENS6_IJNS7_ILi128EEESA_SA_EEELi128ENS_10bfloat16_tEfNS_4arch4Sm90ELb1ELb0ELb1ELb1ELb1ELb0ELb0ELb1ELb1ELb1ELb0ELb0EEENS1_21CollectiveEpilogueFwdISB_S9_SC_SE_Li256ELb1ELb1ELb0ELb0EEENS1_36VarlenDynamicPersistentTileSchedulerILi128ELi128ELi256ELi128ELb0ELb1ELb1ELb1ELb1ELb1EEEEEEEEEvNT_6ParamsE)
        /*004c*/ 	.short	0x0380
        /*004e*/ 	.short	0x0a80


	//----- nvinfo : EIATTR_SW_WAR
	.align		4
.L_590:
        /*0050*/ 	.byte	0x04, 0x36
        /*0052*/ 	.short	(.L_592 - .L_591)
.L_591:
        /*0054*/ 	.word	0x00000008
.L_592:


//--------------------- .nv.info._ZN7cutlass13device_kernelIN5flash11enable_sm90INS1_16FlashAttnFwdSm90INS1_25CollectiveMainloopFwdSm90ILi2EN4cute5tupleIJNS5_1CILi1EEES8_S8_EEENS6_IJNS7_ILi128EEESA_SA_EEELi128ENS_10bfloat16_tEfNS_4arch4Sm90ELb1ELb0ELb1ELb1ELb1ELb1ELb0ELb1ELb1ELb1ELb0ELb0EEENS1_21CollectiveEpilogueFwdISB_S9_SC_SE_Li256ELb1ELb1ELb0ELb0EEENS1_36VarlenDynamicPersistentTileSchedulerILi128ELi128ELi256ELi128ELb0ELb1ELb1ELb1ELb1ELb1EEEEEEEEEvNT_6ParamsE --------------------------
	.section	.nv.info._ZN7cutlass13device_kernelIN5flash11enable_sm90INS1_16FlashAttnFwdSm90INS1_25CollectiveMainloopFwdSm90ILi2EN4cute5tupleIJNS5_1CILi1EEES8_S8_EEENS6_IJNS7_ILi128EEESA_SA_EEELi128ENS_10bfloat16_tEfNS_4arch4Sm90ELb1ELb0ELb1ELb1ELb1ELb1ELb0ELb1ELb1ELb1ELb0ELb0EEENS1_21CollectiveEpilogueFwdISB_S9_SC_SE_Li256ELb1ELb1ELb0ELb0EEENS1_36VarlenDynamicPersistentTileSchedulerILi128ELi128ELi256ELi128ELb0ELb1ELb1ELb1ELb1ELb1EEEEEEEEEvNT_6ParamsE,"",@"SHT_CUDA_INFO"
	.sectionflags	@""
	.align	4


	//----- nvinfo : EIATTR_CUDA_API_VERSION
	.align		4
        /*0000*/ 	.byte	0x04, 0x37
        /*0002*/ 	.short	(.L_594 - .L_593)
.L_593:
        /*0004*/ 	.word	0x00000082


	//----- nvinfo : EIATTR_KPARAM_INFO
	.align		4
.L_594:
        /*0008*/ 	.byte	0x04, 0x17
        /*000a*/ 	.short	(.L_596 - .L_595)
.L_595:
        /*000c*/ 	.word	0x00000000
        /*0010*/ 	.short	0x0000
        /*0012*/ 	.short	0x0000
        /*0014*/ 	.byte	0x00, 0xf0, 0x01, 0x2a


	//----- nvinfo : EIATTR_SPARSE_MMA_MASK
	.align		4
.L_596:
        /*0018*/ 	.byte	0x03, 0x50
        /*001a*/ 	.short	0x0000


	//----- nvinfo : EIATTR_MAXREG_COUNT
	.align		4
        /*001c*/ 	.byte	0x03, 0x1b
        /*001e*/ 	.short	0x00a8


	//----- nvinfo : EIATTR_MERCURY_ISA_VERSION
	.align		4
        /*0020*/ 	.byte	0x03, 0x5f
        /*0022*/ 	.short	0x0101


	//----- nvinfo : EIATTR_VRC_CTA_INIT_COUNT
	.align		4
        /*0024*/ 	.byte	0x02, 0x4a
	.zero		1
	.zero		1


	//----- nvinfo : EIATTR_EXIT_INSTR_OFFSETS
	.align		4
        /*0028*/ 	.byte	0x04, 0x1c
        /*002a*/ 	.short	(.L_598 - .L_597)


	//   ....[0]....
.L_597:
        /*002c*/ 	.word	0x00000010


	//----- nvinfo : EIATTR_MAX_THREADS
	.align		4
.L_598:
        /*0030*/ 	.byte	0x04, 0x05
        /*0032*/ 	.short	(.L_600 - .L_599)
.L_599:
        /*0034*/ 	.word	0x00000180
        /*0038*/ 	.word	0x00000001
        /*003c*/ 	.word	0x00000001


	//----- nvinfo : EIATTR_CBANK_PARAM_SIZE
	.align		4
.L_600:
        /*0040*/ 	.byte	0x03, 0x19
        /*0042*/ 	.short	0x0a80


	//----- nvinfo : EIATTR_PARAM_CBANK
	.align		4
        /*0044*/ 	.byte	0x04, 0x0a
        /*0046*/ 	.short	(.L_602 - .L_601)
	.align		4
.L_601:
        /*0048*/ 	.word	index@(.nv.constant0._ZN7cutlass13device_kernelIN5flash11enable_sm90INS1_16FlashAttnFwdSm90INS1_25CollectiveMainloopFwdSm90ILi2EN4cute5tupleIJNS5_1CILi1EEES8_S8_EEENS6_IJNS7_ILi128EEESA_SA_EEELi128ENS_10bfloat16_tEfNS_4arch4Sm90ELb1ELb0ELb1ELb1ELb1ELb1ELb0ELb1ELb1ELb1ELb0ELb0EEENS1_21CollectiveEpilogueFwdISB_S9_SC_SE_Li256ELb1ELb1ELb0ELb0EEENS1_36VarlenDynamicPersistentTileSchedulerILi128ELi128ELi256ELi128ELb0ELb1ELb1ELb1ELb1ELb1EEEEEEEEEvNT_6ParamsE)
        /*004c*/ 	.short	0x0380
        /*004e*/ 	.short	0x0a80


	//----- nvinfo : EIATTR_SW_WAR
	.align		4
.L_602:
        /*0050*/ 	.byte	0x04, 0x36
        /*0052*/ 	.short	(.L_604 - .L_603)
.L_603:
        /*0054*/ 	.word	0x00000008
.L_604:


//--------------------- .nv.info._ZN7cutlass13device_kernelIN5flash11enable_sm90INS1_16FlashAttnFwdSm90INS1_25CollectiveMainloopFwdSm90ILi2EN4cute5tupleIJNS5_1CILi1EEES8_S8_EEENS6_IJNS7_ILi192EEENS7_ILi128EEENS7_ILi96EEEEEELi96ENS_10bfloat16_tEfNS_4arch4Sm90ELb0ELb0ELb1ELb0ELb1ELb0ELb0ELb0ELb1ELb1ELb0ELb0EEENS1_21CollectiveEpilogueFwdINS6_IJSA_SC_SB_EEES9_SE_SG_Li384ELb0ELb1ELb0ELb0EEENS1_29StaticPersistentTileSchedulerILb0EEEEEEEEEvNT_6ParamsE --------------------------
	.section	.nv.info._ZN7cutlass13device_kernelIN5flash11enable_sm90INS1_16FlashAttnFwdSm90INS1_25CollectiveMainloopFwdSm90ILi2EN4cute5tupleIJNS5_1CILi1EEES8_S8_EEENS6_IJNS7_ILi192EEENS7_ILi128EEENS7_ILi96EEEEEELi96ENS_10bfloat16_tEfNS_4arch4Sm90ELb0ELb0ELb1ELb0ELb1ELb0ELb0ELb0ELb1ELb1ELb0ELb0EEENS1_21CollectiveEpilogueFwdINS6_IJSA_SC_SB_EEES9_SE_SG_Li384ELb0ELb1ELb0ELb0EEENS1_29StaticPersistentTileSchedulerILb0EEEEEEEEEvNT_6ParamsE,"",@"SHT_CUDA_INFO"
	.sectionflags	@""
	.align	4


	//----- nvinfo : EIATTR_CUDA_API_VERSION
	.align		4
        /*0000*/ 	.byte	0x04, 0x37
        /*0002*/ 	.short	(.L_606 - .L_605)
.L_605:
        /*0004*/ 	.word	0x00000082


	//----- nvinfo : EIATTR_KPARAM_INFO
	.align		4
.L_606:
        /*0008*/ 	.byte	0x04, 0x17
        /*000a*/ 	.short	(.L_608 - .L_607)
.L_607:
        /*000c*/ 	.word	0x00000000
        /*0010*/ 	.short	0x0000
        /*0012*/ 	.short	0x0000
        /*0014*/ 	.byte	0x00, 0xf0, 0x01, 0x28


	//----- nvinfo : EIATTR_SPARSE_MMA_MASK
	.align		4
.L_608:
        /*0018*/ 	.byte	0x03, 0x50
        /*001a*/ 	.short	0x0000


	//----- nvinfo : EIATTR_MAXREG_COUNT
	.align		4
        /*001c*/ 	.byte	0x03, 0x1b
        /*001e*/ 	.short	0x0080


	//----- nvinfo : EIATTR_MERCURY_ISA_VERSION
	.align		4
        /*0020*/ 	.byte	0x03, 0x5f
        /*0022*/ 	.short	0x0101


	//----- nvinfo : EIATTR_VRC_CTA_INIT_COUNT
	.align		4
        /*0024*/ 	.byte	0x02, 0x4a
	.zero		1
	.zero		1


	//----- nvinfo : EIATTR_EXIT_INSTR_OFFSETS
	.align		4
        /*0028*/ 	.byte	0x04, 0x1c
        /*002a*/ 	.short	(.L_610 - .L_609)


	//   ....[0]....
.L_609:
        /*002c*/ 	.word	0x00000010


	//----- nvinfo : EIATTR_MAX_THREADS
	.align		4
.L_610:
        /*0030*/ 	.byte	0x04, 0x05
        /*0032*/ 	.short	(.L_612 - .L_611)
.L_611:
        /*0034*/ 	.word	0x00000200
        /*0038*/ 	.word	0x00000001
        /*003c*/ 	.word	0x00000001


	//----- nvinfo : EIATTR_CBANK_PARAM_SIZE
	.align		4
.L_612:
        /*0040*/ 	.byte	0x03, 0x19
        /*0042*/ 	.short	0x0a00


	//----- nvinfo : EIATTR_PARAM_CBANK
	.align		4
        /*0044*/ 	.byte	0x04, 0x0a
        /*0046*/ 	.short	(.L_614 - .L_613)
	.align		4
.L_613:
        /*0048*/ 	.word	index@(.nv.constant0._ZN7cutlass13device_kernelIN5flash11enable_sm90INS1_16FlashAttnFwdSm90INS1_25CollectiveMainloopFwdSm90ILi2EN4cute5tupleIJNS5_1CILi1EEES8_S8_EEENS6_IJNS7_ILi192EEENS7_ILi128EEENS7_ILi96EEEEEELi96ENS_10bfloat16_tEfNS_4arch4Sm90ELb0ELb0ELb1ELb0ELb1ELb0ELb0ELb0ELb1ELb1ELb0ELb0EEENS1_21CollectiveEpilogueFwdINS6_IJSA_SC_SB_EEES9_SE_SG_Li384ELb0ELb1ELb0ELb0EEENS1_29StaticPersistentTileSchedulerILb0EEEEEEEEEvNT_6ParamsE)
        /*004c*/ 	.short	0x0380
        /*004e*/ 	.short	0x0a00


	//----- nvinfo : EIATTR_SW_WAR
	.align		4
.L_614:
        /*0050*/ 	.byte	0x04, 0x36
        /*0052*/ 	.short	(.L_616 - .L_615)
.L_615:
        /*0054*/ 	.word	0x00000008
.L_616:


//--------------------- .nv.info._ZN7cutlass13device_kernelIN5flash11enable_sm90INS1_16FlashAttnFwdSm90INS1_25CollectiveMainloopFwdSm90ILi2EN4cute5tupleIJNS5_1CILi1EEES8_S8_EEENS6_IJNS7_ILi192EEENS7_ILi128EEENS7_ILi96EEEEEELi96ENS_10bfloat16_tEfNS_4arch4Sm90ELb0ELb0ELb1ELb1ELb1ELb0ELb0ELb0ELb1ELb1ELb0ELb0EEENS1_21CollectiveEpilogueFwdINS6_IJSA_SC_SB_EEES9_SE_SG_Li384ELb1ELb1ELb0ELb0EEENS1_36VarlenDynamicPersistentTileSchedulerILi192ELi128ELi384ELi128ELb0ELb1ELb1ELb0ELb1ELb1EEEEEEEEEvNT_6ParamsE --------------------------
	.section	.nv.info._ZN7cutlass13device_kernelIN5flash11enable_sm90INS1_16FlashAttnFwdSm90INS1_25CollectiveMainloopFwdSm90ILi2EN4cute5tupleIJNS5_1CILi1EEES8_S8_EEENS6_IJNS7_ILi192EEENS7_ILi128EEENS7_ILi96EEEEEELi96ENS_10bfloat16_tEfNS_4arch4Sm90ELb0ELb0ELb1ELb1ELb1ELb0ELb0ELb0ELb1ELb1ELb0ELb0EEENS1_21CollectiveEpilogueFwdINS6_IJSA_SC_SB_EEES9_SE_SG_Li384ELb1ELb1ELb0ELb0EEENS1_36VarlenDynamicPersistentTileSchedulerILi192ELi128ELi384ELi128ELb0ELb1ELb1ELb0ELb1ELb1EEEEEEEEEvNT_6ParamsE,"",@"SHT_CUDA_INFO"
	.sectionflags	@""
	.align	4


	//----- nvinfo : EIATTR_CUDA_API_VERSION
	.align		4
        /*0000*/ 	.byte	0x04, 0x37
        /*0002*/ 	.short	(.L_618 - .L_617)
.L_617:
        /*0004*/ 	.word	0x00000082


	//----- nvinfo : EIATTR_KPARAM_INFO
	.align		4
.L_618:
        /*0008*/ 	.byte	0x04, 0x17
        /*000a*/ 	.short	(.L_620 - .L_619)
.L_619:
        /*000c*/ 	.word	0x00000000
        /*0010*/ 	.short	0x0000
        /*0012*/ 	.short	0x0000
        /*0014*/ 	.byte	0x00, 0xf0, 0x01, 0x2a


	//----- nvinfo : EIATTR_SPARSE_MMA_MASK
	.align		4
.L_620:
        /*0018*/ 	.byte	0x03, 0x50
        /*001a*/ 	.short	0x0000


	//----- nvinfo : EIATTR_MAXREG_COUNT
	.align		4
        /*001c*/ 	.byte	0x03, 0x1b
        /*001e*/ 	.short	0x0080


	//----- nvinfo : EIATTR_MERCURY_ISA_VERSION
	.align		4
        /*0020*/ 	.byte	0x03, 0x5f
        /*0022*/ 	.short	0x0101


	//----- nvinfo : EIATTR_VRC_CTA_INIT_COUNT
	.align		4
        /*0024*/ 	.byte	0x02, 0x4a
	.zero		1
	.zero		1


	//----- nvinfo : EIATTR_EXIT_INSTR_OFFSETS
	.align		4
        /*0028*/ 	.byte	0x04, 0x1c
        /*002a*/ 	.short	(.L_622 - .L_621)


	//   ....[0]....
.L_621:
        /*002c*/ 	.word	0x00000010


	//----- nvinfo : EIATTR_MAX_THREADS
	.align		4
.L_622:
        /*0030*/ 	.byte	0x04, 0x05
        /*0032*/ 	.short	(.L_624 - .L_623)
.L_623:
        /*0034*/ 	.word	0x00000200
        /*0038*/ 	.word	0x00000001
        /*003c*/ 	.word	0x00000001


	//----- nvinfo : EIATTR_CBANK_PARAM_SIZE
	.align		4
.L_624:
        /*0040*/ 	.byte	0x03, 0x19
        /*0042*/ 	.short	0x0a80


	//----- nvinfo : EIATTR_PARAM_CBANK
	.align		4
        /*0044*/ 	.byte	0x04, 0x0a
        /*0046*/ 	.short	(.L_626 - .L_625)
	.align		4
.L_625:
        /*0048*/ 	.word	index@(.nv.constant0._ZN7cutlass13device_kernelIN5flash11enable_sm90INS1_16FlashAttnFwdSm90INS1_25CollectiveMainloopFwdSm90ILi2EN4cute5tupleIJNS5_1CILi1EEES8_S8_EEENS6_IJNS7_ILi192EEENS7_ILi128EEENS7_ILi96EEEEEELi96ENS_10bfloat16_tEfNS_4arch4Sm90ELb0ELb0ELb1ELb1ELb1ELb0ELb0ELb0ELb1ELb1ELb0ELb0EEENS1_21CollectiveEpilogueFwdINS6_IJSA_SC_SB_EEES9_SE_SG_Li384ELb1ELb1ELb0ELb0EEENS1_36VarlenDynamicPersistentTileSchedulerILi192ELi128ELi384ELi128ELb0ELb1ELb1ELb0ELb1ELb1EEEEEEEEEvNT_6ParamsE)
        /*004c*/ 	.short	0x0380
        /*004e*/ 	.short	0x0a80


	//----- nvinfo : EIATTR_SW_WAR
	.align		4
.L_626:
        /*0050*/ 	.byte	0x04, 0x36
        /*0052*/ 	.short	(.L_628 - .L_627)
.L_627:
        /*0054*/ 	.word	0x00000008
.L_628:


//--------------------- .nv.info._ZN7cutlass13device_kernelIN5flash11enable_sm90INS1_16FlashAttnFwdSm90INS1_25CollectiveMainloopFwdSm90ILi2EN4cute5tupleIJNS5_1CILi1EEES8_S8_EEENS6_IJNS7_ILi192EEENS7_ILi128EEENS7_ILi96EEEEEELi96ENS_10bfloat16_tEfNS_4arch4Sm90ELb0ELb0ELb1ELb1ELb1ELb1ELb0ELb0ELb1ELb1ELb0ELb0EEENS1_21CollectiveEpilogueFwdINS6_IJSA_SC_SB_EEES9_SE_SG_Li384ELb1ELb1ELb0ELb0EEENS1_36VarlenDynamicPersistentTileSchedulerILi192ELi128ELi384ELi128ELb0ELb1ELb1ELb0ELb1ELb1EEEEEEEEEvNT_6ParamsE --------------------------
	.section	.nv.info._ZN7cutlass13device_kernelIN5flash11enable_sm90INS1_16FlashAttnFwdSm90INS1_25CollectiveMainloopFwdSm90ILi2EN4cute5tupleIJNS5_1CILi1EEES8_S8_EEENS6_IJNS7_ILi192EEENS7_ILi128EEENS7_ILi96EEEEEELi96ENS_10bfloat16_tEfNS_4arch4Sm90ELb0ELb0ELb1ELb1ELb1ELb1ELb0ELb0ELb1ELb1ELb0ELb0EEENS1_21CollectiveEpilogueFwdINS6_IJSA_SC_SB_EEES9_SE_SG_Li384ELb1ELb1ELb0ELb0EEENS1_36VarlenDynamicPersistentTileSchedulerILi192ELi128ELi384ELi128ELb0ELb1ELb1ELb0ELb1ELb1EEEEEEEEEvNT_6ParamsE,"",@"SHT_CUDA_INFO"
	.sectionflags	@""
	.align	4


	//----- nvinfo : EIATTR_CUDA_API_VERSION
	.align		4
        /*0000*/ 	.byte	0x04, 0x37
        /*0002*/ 	.short	(.L_630 - .L_629)
.L_629:
        /*0004*/ 	.word	0x00000082


	//----- nvinfo : EIATTR_KPARAM_INFO
	.align		4
.L_630:
        /*0008*/ 	.byte	0x04, 0x17
        /*000a*/ 	.short	(.L_632 - .L_631)
.L_631:
        /*000c*/ 	.word	0x00000000
        /*0010*/ 	.short	0x0000
        /*0012*/ 	.short	0x0000
        /*0014*/ 	.byte	0x00, 0xf0, 0x01, 0x2a


	//----- nvinfo : EIATTR_SPARSE_MMA_MASK
	.align		4
.L_632:
        /*0018*/ 	.byte	0x03, 0x50
        /*001a*/ 	.short	0x0000


	//----- nvinfo : EIATTR_MAXREG_COUNT
	.align		4
        /*001c*/ 	.byte	0x03, 0x1b
        /*001e*/ 	.short	0x0080


	//----- nvinfo : EIATTR_MERCURY_ISA_VERSION
	.align		4
        /*0020*/ 	.byte	0x03, 0x5f
        /*0022*/ 	.short	0x0101


	//----- nvinfo : EIATTR_VRC_CTA_INIT_COUNT
	.align		4
        /*0024*/ 	.byte	0x02, 0x4a
	.zero		1
	.zero		1


	//----- nvinfo : EIATTR_EXIT_INSTR_OFFSETS
	.align		4
        /*0028*/ 	.byte	0x04, 0x1c
        /*002a*/ 	.short	(.L_634 - .L_633)


	//   ....[0]....
.L_633:
        /*002c*/ 	.word	0x00000010


	//----- nvinfo : EIATTR_MAX_THREADS
	.align		4
.L_634:
        /*0030*/ 	.byte	0x04, 0x05
        /*0032*/ 	.short	(.L_636 - .L_635)
.L_635:
        /*0034*/ 	.word	0x00000200
        /*0038*/ 	.word	0x00000001
        /*003c*/ 	.word	0x00000001


	//----- nvinfo : EIATTR_CBANK_PARAM_SIZE
	.align		4
.L_636:
        /*0040*/ 	.byte	0x03, 0x19
        /*0042*/ 	.short	0x0a80


	//----- nvinfo : EIATTR_PARAM_CBANK
	.align		4
        /*0044*/ 	.byte	0x04, 0x0a
        /*0046*/ 	.short	(.L_638 - .L_637)
	.align		4
.L_637:
        /*0048*/ 	.word	index@(.nv.constant0._ZN7cutlass13device_kernelIN5flash11enable_sm90INS1_16FlashAttnFwdSm90INS1_25CollectiveMainloopFwdSm90ILi2EN4cute5tupleIJNS5_1CILi1EEES8_S8_EEENS6_IJNS7_ILi192EEENS7_ILi128EEENS7_ILi96EEEEEELi96ENS_10bfloat16_tEfNS_4arch4Sm90ELb0ELb0ELb1ELb1ELb1ELb1ELb0ELb0ELb1ELb1ELb0ELb0EEENS1_21CollectiveEpilogueFwdINS6_IJSA_SC_SB_EEES9_SE_SG_Li384ELb1ELb1ELb0ELb0EEENS1_36VarlenDynamicPersistentTileSchedulerILi192ELi128ELi384ELi128ELb0ELb1ELb1ELb0ELb1ELb1EEEEEEEEEvNT_6ParamsE)
        /*004c*/ 	.short	0x0380
        /*004e*/ 	.short	0x0a80


	//----- nvinfo : EIATTR_SW_WAR
	.align		4
.L_638:
        /*0050*/ 	.byte	0x04, 0x36
        /*0052*/ 	.short	(.L_640 - .L_639)
.L_639:
        /*0054*/ 	.word	0x00000008
.L_640:


//--------------------- .nv.info._ZN7cutlass13device_kernelIN5flash11enable_sm90INS1_16FlashAttnFwdSm90INS1_25CollectiveMainloopFwdSm90ILi2EN4cute5tupleIJNS5_1CILi1EEES8_S8_EEENS6_IJNS7_ILi192EEENS7_ILi128EEENS7_ILi96EEEEEELi96ENS_10bfloat16_tEfNS_4arch4Sm90ELb0ELb1ELb1ELb0ELb1ELb0ELb0ELb0ELb1ELb1ELb0ELb0EEENS1_21CollectiveEpilogueFwdINS6_IJSA_SC_SB_EEES9_SE_SG_Li384ELb0ELb1ELb0ELb0EEENS1_30DynamicPersistentTileSchedulerILi384ELi128ELb0ELb1ELb1EEEEEEEEEvNT_6ParamsE --------------------------
	.section	.nv.info._ZN7cutlass13device_kernelIN5flash11enable_sm90INS1_16FlashAttnFwdSm90INS1_25CollectiveMainloopFwdSm90ILi2EN4cute5tupleIJNS5_1CILi1EEES8_S8_EEENS6_IJNS7_ILi192EEENS7_ILi128EEENS7_ILi96EEEEEELi96ENS_10bfloat16_tEfNS_4arch4Sm90ELb0ELb1ELb1ELb0ELb1ELb0ELb0ELb0ELb1ELb1ELb0ELb0EEENS1_21CollectiveEpilogueFwdINS6_IJSA_SC_SB_EEES9_SE_SG_Li384ELb0ELb1ELb0ELb0EEENS1_30DynamicPersistentTileSchedulerILi384ELi128ELb0ELb1ELb1EEEEEEEEEvNT_6ParamsE,"",@"SHT_CUDA_INFO"
	.sectionflags	@""
	.align	4


	//----- nvinfo : EIATTR_CUDA_API_VERSION
	.align		4
        /*0000*/ 	.byte	0x04, 0x37
        /*0002*/ 	.short	(.L_642 - .L_641)
.L_641:
        /*0004*/ 	.word	0x00000082


	//----- nvinfo : EIATTR_KPARAM_INFO
	.align		4
.L_642:
        /*0008*/ 	.byte	0x04, 0x17
        /*000a*/ 	.short	(.L_644 - .L_643)
.L_643:
        /*000c*/ 	.word	0x00000000
        /*0010*/ 	.short	0x0000
        /*0012*/ 	.short	0x0000
        /*0014*/ 	.byte	0x00, 0xf0, 0x01, 0x2a


	//----- nvinfo : EIATTR_SPARSE_MMA_MASK
	.align		4
.L_644:
        /*0018*/ 	.byte	0x03, 0x50
        /*001a*/ 	.short	0x0000


	//----- nvinfo : EIATTR_MAXREG_COUNT
	.align		4
        /*001c*/ 	.byte	0x03, 0x1b
        /*001e*/ 	.short	0x0080


	//----- nvinfo : EIATTR_MERCURY_ISA_VERSION
	.align		4
        /*0020*/ 	.byte	0x03, 0x5f
        /*0022*/ 	.short	0x0101


	//----- nvinfo : EIATTR_VRC_CTA_INIT_COUNT
	.align		4
        /*0024*/ 	.byte	0x02, 0x4a
	.zero		1
	.zero		1


	//----- nvinfo : EIATTR_EXIT_INSTR_OFFSETS
	.align		4
        /*0028*/ 	.byte	0x04, 0x1c
        /*002a*/ 	.short	(.L_646 - .L_645)


	//   ....[0]....
.L_645:
        /*002c*/ 	.word	0x00000010


	//----- nvinfo : EIATTR_MAX_THREADS
	.align		4
.L_646:
        /*0030*/ 	.byte	0x04, 0x05
        /*0032*/ 	.short	(.L_648 - .L_647)
.L_647:
        /*0034*/ 	.word	0x00000200
        /*0038*/ 	.word	0x00000001
        /*003c*/ 	.word	0x00000001


	//----- nvinfo : EIATTR_CBANK_PARAM_SIZE
	.align		4
.L_648:
        /*0040*/ 	.byte	0x03, 0x19
        /*0042*/ 	.short	0x0a80


	//----- nvinfo : EIATTR_PARAM_CBANK
	.align		4
        /*0044*/ 	.byte	0x04, 0x0a
        /*0046*/ 	.short	(.L_650 - .L_649)
	.align		4
.L_649:
        /*0048*/ 	.word	index@(.nv.constant0._ZN7cutlass13device_kernelIN5flash11enable_sm90INS1_16FlashAttnFwdSm90INS1_25CollectiveMainloopFwdSm90ILi2EN4cute5tupleIJNS5_1CILi1EEES8_S8_EEENS6_IJNS7_ILi192EEENS7_ILi128EEENS7_ILi96EEEEEELi96ENS_10bfloat16_tEfNS_4arch4Sm90ELb0ELb1ELb1ELb0ELb1ELb0ELb0ELb0ELb1ELb1ELb0ELb0EEENS1_21CollectiveEpilogueFwdINS6_IJSA_SC_SB_EEES9_SE_SG_Li384ELb0ELb1ELb0ELb0EEENS1_30DynamicPersistentTileSchedulerILi384ELi128ELb0ELb1ELb1EEEEEEEEEvNT_6ParamsE)
        /*004c*/ 	.short	0x0380
        /*004e*/ 	.short	0x0a80


	//----- nvinfo : EIATTR_SW_WAR
	.align		4
.L_650:
        /*0050*/ 	.byte	0x04, 0x36
        /*0052*/ 	.short	(.L_652 - .L_651)
.L_651:
        /*0054*/ 	.word	0x00000008
.L_652:


//--------------------- .nv.info._ZN7cutlass13device_kernelIN5flash11enable_sm90INS1_16FlashAttnFwdSm90INS1_25CollectiveMainloopFwdSm90ILi2EN4cute5tupleIJNS5_1CILi1EEES8_S8_EEENS6_IJNS7_ILi192EEENS7_ILi128EEENS7_ILi96EEEEEELi96ENS_10bfloat16_tEfNS_4arch4Sm90ELb0ELb1ELb1ELb1ELb1ELb0ELb0ELb0ELb1ELb1ELb0ELb0EEENS1_21CollectiveEpilogueFwdINS6_IJSA_SC_SB_EEES9_SE_SG_Li384ELb1ELb1ELb0ELb0EEENS1_36VarlenDynamicPersistentTileSchedulerILi192ELi128ELi384ELi128ELb0ELb1ELb1ELb1ELb0ELb1EEEEEEEEEvNT_6ParamsE --------------------------
	.section	.nv.info._ZN7cutlass13device_kernelIN5flash11enable_sm90INS1_16FlashAttnFwdSm90INS1_25CollectiveMainloopFwdSm90ILi2EN4cute5tupleIJNS5_1CILi1EEES8_S8_EEENS6_IJNS7_ILi192EEENS7_ILi128EEENS7_ILi96EEEEEELi96ENS_10bfloat16_tEfNS_4arch4Sm90ELb0ELb1ELb1ELb1ELb1ELb0ELb0ELb0ELb1ELb1ELb0ELb0EEENS1_21CollectiveEpilogueFwdINS6_IJSA_SC_SB_EEES9_SE_SG_Li384ELb1ELb1ELb0ELb0EEENS1_36VarlenDynamicPersistentTileSchedulerILi192ELi128ELi384ELi128ELb0ELb1ELb1ELb1ELb0ELb1EEEEEEEEEvNT_6ParamsE,"",@"SHT_CUDA_INFO"
	.sectionflags	@""
	.align	4


	//----- nvinfo : EIATTR_CUDA_API_VERSION
	.align		4
        /*0000*/ 	.byte	0x04, 0x37
        /*0002*/ 	.short	(.L_654 - .L_653)
.L_653:
        /*0004*/ 	.word	0x00000082


	//----- nvinfo : EIATTR_KPARAM_INFO
	.align		4
.L_654:
        /*0008*/ 	.byte	0x04, 0x17
        /*000a*/ 	.short	(.L_656 - .L_655)
.L_655:
        /*000c*/ 	.word	0x00000000
        /*0010*/ 	.short	0x0000
        /*0012*/ 	.short	0x0000
        /*0014*/ 	.byte	0x00, 0xf0, 0x01, 0x2a


	//----- nvinfo : EIATTR_SPARSE_MMA_MASK
	.align		4
.L_656:
        /*0018*/ 	.byte	0x03, 0x50
        /*001a*/ 	.short	0x0000


	//----- nvinfo : EIATTR_MAXREG_COUNT
	.align		4
        /*001c*/ 	.byte	0x03, 0x1b
        /*001e*/ 	.short	0x0080


	//----- nvinfo : EIATTR_MERCURY_ISA_VERSION
	.align		4
        /*0020*/ 	.byte	0x03, 0x5f
        /*0022*/ 	.short	0x0101


	//----- nvinfo : EIATTR_VRC_CTA_INIT_COUNT
	.align		4
        /*0024*/ 	.byte	0x02, 0x4a
	.zero		1
	.zero		1


	//----- nvinfo : EIATTR_EXIT_INSTR_OFFSETS
	.align		4
        /*0028*/ 	.byte	0x04, 0x1c
        /*002a*/ 	.short	(.L_658 - .L_657)


	//   ....[0]....
.L_657:
        /*002c*/ 	.word	0x00000010


	//----- nvinfo : EIATTR_MAX_THREADS
	.align		4
.L_658:
        /*0030*/ 	.byte	0x04, 0x05
        /*0032*/ 	.short	(.L_660 - .L_659)
.L_659:
        /*0034*/ 	.word	0x00000200
        /*0038*/ 	.word	0x00000001
        /*003c*/ 	.word	0x00000001


	//----- nvinfo : EIATTR_CBANK_PARAM_SIZE
	.align		4
.L_660:
        /*0040*/ 	.byte	0x03, 0x19
        /*0042*/ 	.short	0x0a80


	//----- nvinfo : EIATTR_PARAM_CBANK
	.align		4
        /*0044*/ 	.byte	0x04, 0x0a
        /*0046*/ 	.short	(.L_662 - .L_661)
	.align		4
.L_661:
        /*0048*/ 	.word	index@(.nv.constant0._ZN7cutlass13device_kernelIN5flash11enable_sm90INS1_16FlashAttnFwdSm90INS1_25CollectiveMainloopFwdSm90ILi2EN4cute5tupleIJNS5_1CILi1EEES8_S8_EEENS6_IJNS7_ILi192EEENS7_ILi128EEENS7_ILi96EEEEEELi96ENS_10bfloat16_tEfNS_4arch4Sm90ELb0ELb1ELb1ELb1ELb1ELb0ELb0ELb0ELb1ELb1ELb0ELb0EEENS1_21CollectiveEpilogueFwdINS6_IJSA_SC_SB_EEES9_SE_SG_Li384ELb1ELb1ELb0ELb0EEENS1_36VarlenDynamicPersistentTileSchedulerILi192ELi128ELi384ELi128ELb0ELb1ELb1ELb1ELb0ELb1EEEEEEEEEvNT_6ParamsE)
        /*004c*/ 	.short	0x0380
        /*004e*/ 	.short	0x0a80


	//----- nvinfo : EIATTR_SW_WAR
	.align		4
.L_662:
        /*0050*/ 	.byte	0x04, 0x36
        /*0052*/ 	.short	(.L_664 - .L_663)
.L_663:
        /*0054*/ 	.word	0x00000008
.L_664:


//--------------------- .nv.info._ZN7cutlass13device_kernelIN5flash11enable_sm90INS1_16FlashAttnFwdSm90INS1_25CollectiveMainloopFwdSm90ILi2EN4cute5tupleIJNS5_1CILi1EEES8_S8_EEENS6_IJNS7_ILi192EEENS7_ILi128EEENS7_ILi96EEEEEELi96ENS_10bfloat16_tEfNS_4arch4Sm90ELb0ELb1ELb1ELb1ELb1ELb1ELb0ELb0ELb1ELb1ELb0ELb0EEENS1_21CollectiveEpilogueFwdINS6_IJSA_SC_SB_EEES9_SE_SG_Li384ELb1ELb1ELb0ELb0EEENS1_36VarlenDynamicPersistentTileSchedulerILi192ELi128ELi384ELi128ELb0ELb1ELb1ELb1ELb0ELb1EEEEEEEEEvNT_6ParamsE --------------------------
	.section	.nv.info._ZN7cutlass13device_kernelIN5flash11enable_sm90INS1_16FlashAttnFwdSm90INS1_25CollectiveMainloopFwdSm90ILi2EN4cute5tupleIJNS5_1CILi1EEES8_S8_EEENS6_IJNS7_ILi192EEENS7_ILi128EEENS7_ILi96EEEEEELi96ENS_10bfloat16_tEfNS_4arch4Sm90ELb0ELb1ELb1ELb1ELb1ELb1ELb0ELb0ELb1ELb1ELb0ELb0EEENS1_21CollectiveEpilogueFwdINS6_IJSA_SC_SB_EEES9_SE_SG_Li384ELb1ELb1ELb0ELb0EEENS1_36VarlenDynamicPersistentTileSchedulerILi192ELi128ELi384ELi128ELb0ELb1ELb1ELb1ELb0ELb1EEEEEEEEEvNT_6ParamsE,"",@"SHT_CUDA_INFO"
	.sectionflags	@""
	.align	4


	//----- nvinfo : EIATTR_CUDA_API_VERSION
	.align		4
        /*0000*/ 	.byte	0x04, 0x37
        /*0002*/ 	.short	(.L_666 - .L_665)
.L_665:
        /*0004*/ 	.word	0x00000082


	//----- nvinfo : EIATTR_KPARAM_INFO
	.align		4
.L_666:
        /*0008*/ 	.byte	0x04, 0x17
        /*000a*/ 	.short	(.L_668 - .L_667)
.L_667:
        /*000c*/ 	.word	0x00000000
        /*0010*/ 	.short	0x0000
        /*0012*/ 	.short	0x0000
        /*0014*/ 	.byte	0x00, 0xf0, 0x01, 0x2a


	//----- nvinfo : EIATTR_SPARSE_MMA_MASK
	.align		4
.L_668:
        /*0018*/ 	.byte	0x03, 0x50
        /*001a*/ 	.short	0x0000


	//----- nvinfo : EIATTR_MAXREG_COUNT
	.align		4
        /*001c*/ 	.byte	0x03, 0x1b
        /*001e*/ 	.short	0x0080


	//----- nvinfo : EIATTR_MERCURY_ISA_VERSION
	.align		4
        /*0020*/ 	.byte	0x03, 0x5f
        /*0022*/ 	.short	0x0101


	//----- nvinfo : EIATTR_VRC_CTA_INIT_COUNT
	.align		4
        /*0024*/ 	.byte	0x02, 0x4a
	.zero		1
	.zero		1


	//----- nvinfo : EIATTR_EXIT_INSTR_OFFSETS
	.align		4
        /*0028*/ 	.byte	0x04, 0x1c
        /*002a*/ 	.short	(.L_670 - .L_669)


	//   ....[0]....
.L_669:
        /*002c*/ 	.word	0x00000010


	//----- nvinfo : EIATTR_MAX_THREADS
	.align		4
.L_670:
        /*0030*/ 	.byte	0x04, 0x05
        /*0032*/ 	.short	(.L_672 - .L_671)
.L_671:
        /*0034*/ 	.word	0x00000200
        /*0038*/ 	.word	0x00000001
        /*003c*/ 	.word	0x00000001


	//----- nvinfo : EIATTR_CBANK_PARAM_SIZE
	.align		4
.L_672:
        /*0040*/ 	.byte	0x03, 0x19
        /*0042*/ 	.short	0x0a80


	//----- nvinfo : EIATTR_PARAM_CBANK
	.align		4
        /*0044*/ 	.byte	0x04, 0x0a
        /*0046*/ 	.short	(.L_674 - .L_673)
	.align		4
.L_673:
        /*0048*/ 	.word	index@(.nv.constant0._ZN7cutlass13device_kernelIN5flash11enable_sm90INS1_16FlashAttnFwdSm90INS1_25CollectiveMainloopFwdSm90ILi2EN4cute5tupleIJNS5_1CILi1EEES8_S8_EEENS6_IJNS7_ILi192EEENS7_ILi128EEENS7_ILi96EEEEEELi96ENS_10bfloat16_tEfNS_4arch4Sm90ELb0ELb1ELb1ELb1ELb1ELb1ELb0ELb0ELb1ELb1ELb0ELb0EEENS1_21CollectiveEpilogueFwdINS6_IJSA_SC_SB_EEES9_SE_SG_Li384ELb1ELb1ELb0ELb0EEENS1_36VarlenDynamicPersistentTileSchedulerILi192ELi128ELi384ELi128ELb0ELb1ELb1ELb1ELb0ELb1EEEEEEEEEvNT_6ParamsE)
        /*004c*/ 	.short	0x0380
        /*004e*/ 	.short	0x0a80


	//----- nvinfo : EIATTR_SW_WAR
	.align		4
.L_674:
        /*0050*/ 	.byte	0x04, 0x36
        /*0052*/ 	.short	(.L_676 - .L_675)
.L_675:
        /*0054*/ 	.word	0x00000008
.L_676:


//--------------------- .nv.info._ZN7cutlass13device_kernelIN5flash11enable_sm90INS1_16FlashAttnFwdSm90INS1_25CollectiveMainloopFwdSm90ILi2EN4cute5tupleIJNS5_1CILi1EEES8_S8_EEENS6_IJNS7_ILi192EEENS7_ILi128EEENS7_ILi96EEEEEELi96ENS_10bfloat16_tEfNS_4arch4Sm90ELb1ELb0ELb1ELb0ELb1ELb0ELb0ELb0ELb1ELb1ELb0ELb0EEENS1_21CollectiveEpilogueFwdINS6_IJSA_SC_SB_EEES9_SE_SG_Li384ELb0ELb1ELb0ELb0EEENS1_30DynamicPersistentTileSchedulerILi384ELi128ELb0ELb1ELb1EEEEEEEEEvNT_6ParamsE --------------------------
	.section	.nv.info._ZN7cutlass13device_kernelIN5flash11enable_sm90INS1_16FlashAttnFwdSm90INS1_25CollectiveMainloopFwdSm90ILi2EN4cute5tupleIJNS5_1CILi1EEES8_S8_EEENS6_IJNS7_ILi192EEENS7_ILi128EEENS7_ILi96EEEEEELi96ENS_10bfloat16_tEfNS_4arch4Sm90ELb1ELb0ELb1ELb0ELb1ELb0ELb0ELb0ELb1ELb1ELb0ELb0EEENS1_21CollectiveEpilogueFwdINS6_IJSA_SC_SB_EEES9_SE_SG_Li384ELb0ELb1ELb0ELb0EEENS1_30DynamicPersistentTileSchedulerILi384ELi128ELb0ELb1ELb1EEEEEEEEEvNT_6ParamsE,"",@"SHT_CUDA_INFO"
	.sectionflags	@""
	.align	4


	//----- nvinfo : EIATTR_CUDA_API_VERSION
	.align		4
        /*0000*/ 	.byte	0x04, 0x37
        /*0002*/ 	.short	(.L_678 - .L_677)
.L_677:
        /*0004*/ 	.word	0x00000082


	//----- nvinfo : EIATTR_KPARAM_INFO
	.align		4
.L_678:
        /*0008*/ 	.byte	0x04, 0x17
        /*000a*/ 	.short	(.L_680 - .L_679)
.L_679:
        /*000c*/ 	.word	0x00000000
        /*0010*/ 	.short	0x0000
        /*0012*/ 	.short	0x0000
        /*0014*/ 	.byte	0x00, 0xf0, 0x01, 0x2a


	//----- nvinfo : EIATTR_SPARSE_MMA_MASK
	.align		4
.L_680:
        /*0018*/ 	.byte	0x03, 0x50
        /*001a*/ 	.short	0x0000


	//----- nvinfo : EIATTR_MAXREG_COUNT
	.align		4
        /*001c*/ 	.byte	0x03, 0x1b
        /*001e*/ 	.short	0x0080


	//----- nvinfo : EIATTR_MERCURY_ISA_VERSION
	.align		4
        /*0020*/ 	.byte	0x03, 0x5f
        /*0022*/ 	.short	0x0101


	//----- nvinfo : EIATTR_VRC_CTA_INIT_COUNT
	.align		4
        /*0024*/ 	.byte	0x02, 0x4a
	.zero		1
	.zero		1


	//----- nvinfo : EIATTR_EXIT_INSTR_OFFSETS
	.align		4
        /*0028*/ 	.byte	0x04, 0x1c
        /*002a*/ 	.short	(.L_682 - .L_681)


	//   ....[0]....
.L_681:
        /*002c*/ 	.word	0x00000010


	//----- nvinfo : EIATTR_MAX_THREADS
	.align		4
.L_682:
        /*0030*/ 	.byte	0x04, 0x05
        /*0032*/ 	.short	(.L_684 - .L_683)
.L_683:
        /*0034*/ 	.word	0x00000200
        /*0038*/ 	.word	0x00000001
        /*003c*/ 	.word	0x00000001


	//----- nvinfo : EIATTR_CBANK_PARAM_SIZE
	.align		4
.L_684:
        /*0040*/ 	.byte	0x03, 0x19
        /*0042*/ 	.short	0x0a80


	//----- nvinfo : EIATTR_PARAM_CBANK
	.align		4
        /*0044*/ 	.byte	0x04, 0x0a
        /*0046*/ 	.short	(.L_686 - .L_685)
	.align		4
.L_685:
        /*0048*/ 	.word	index@(.nv.constant0._ZN7cutlass13device_kernelIN5flash11enable_sm90INS1_16FlashAttnFwdSm90INS1_25CollectiveMainloopFwdSm90ILi2EN4cute5tupleIJNS5_1CILi1EEES8_S8_EEENS6_IJNS7_ILi192EEENS7_ILi128EEENS7_ILi96EEEEEELi96ENS_10bfloat16_tEfNS_4arch4Sm90ELb1ELb0ELb1ELb0ELb1ELb0ELb0ELb0ELb1ELb1ELb0ELb0EEENS1_21CollectiveEpilogueFwdINS6_IJSA_SC_SB_EEES9_SE_SG_Li384ELb0ELb1ELb0ELb0EEENS1_30DynamicPersistentTileSchedulerILi384ELi128ELb0ELb1ELb1EEEEEEEEEvNT_6ParamsE)
        /*004c*/ 	.short	0x0380
        /*004e*/ 	.short	0x0a80


	//----- nvinfo : EIATTR_SW_WAR
	.align		4
.L_686:
        /*0050*/ 	.byte	0x04, 0x36
        /*0052*/ 	.short	(.L_688 - .L_687)
.L_687:
        /*0054*/ 	.word	0x00000008
.L_688:


//--------------------- .nv.info._ZN7cutlass13device_kernelIN5flash11enable_sm90INS1_16FlashAttnFwdSm90INS1_25CollectiveMainloopFwdSm90ILi2EN4cute5tupleIJNS5_1CILi1EEES8_S8_EEENS6_IJNS7_ILi192EEENS7_ILi128EEENS7_ILi96EEEEEELi96ENS_10bfloat16_tEfNS_4arch4Sm90ELb1ELb0ELb1ELb1ELb1ELb0ELb0ELb0ELb1ELb1ELb0ELb0EEENS1_21CollectiveEpilogueFwdINS6_IJSA_SC_SB_EEES9_SE_SG_Li384ELb1ELb1ELb0ELb0EEENS1_36VarlenDynamicPersistentTileSchedulerILi192ELi128ELi384ELi128ELb0ELb1ELb1ELb1ELb1ELb1EEEEEEEEEvNT_6ParamsE --------------------------
	.section	.nv.info._ZN7cutlass13device_kernelIN5flash11enable_sm90INS1_16FlashAttnFwdSm90INS1_25CollectiveMainloopFwdSm90ILi2EN4cute5tupleIJNS5_1CILi1EEES8_S8_EEENS6_IJNS7_ILi192EEENS7_ILi128EEENS7_ILi96EEEEEELi96ENS_10bfloat16_tEfNS_4arch4Sm90ELb1ELb0ELb1ELb1ELb1ELb0ELb0ELb0ELb1ELb1ELb0ELb0EEENS1_21CollectiveEpilogueFwdINS6_IJSA_SC_SB_EEES9_SE_SG_Li384ELb1ELb1ELb0ELb0EEENS1_36VarlenDynamicPersistentTileSchedulerILi192ELi128ELi384ELi128ELb0ELb1ELb1ELb1ELb1ELb1EEEEEEEEEvNT_6ParamsE,"",@"SHT_CUDA_INFO"
	.sectionflags	@""
	.align	4


	//----- nvinfo : EIATTR_CUDA_API_VERSION
	.align		4
        /*0000*/ 	.byte	0x04, 0x37
        /*0002*/ 	.short	(.L_690 - .L_689)
.L_689:
        /*0004*/ 	.word	0x00000082


	//----- nvinfo : EIATTR_KPARAM_INFO
	.align		4
.L_690:
        /*0008*/ 	.byte	0x04, 0x17
        /*000a*/ 	.short	(.L_692 - .L_691)
.L_691:
        /*000c*/ 	.word	0x00000000
        /*0010*/ 	.short	0x0000
        /*0012*/ 	.short	0x0000
        /*0014*/ 	.byte	0x00, 0xf0, 0x01, 0x2a


	//----- nvinfo : EIATTR_SPARSE_MMA_MASK
	.align		4
.L_692:
        /*0018*/ 	.byte	0x03, 0x50
        /*001a*/ 	.short	0x0000


	//----- nvinfo : EIATTR_MAXREG_COUNT
	.align		4
        /*001c*/ 	.byte	0x03, 0x1b
        /*001e*/ 	.short	0x0080


	//----- nvinfo : EIATTR_MERCURY_ISA_VERSION
	.align		4
        /*0020*/ 	.byte	0x03, 0x5f
        /*0022*/ 	.short	0x0101


	//----- nvinfo : EIATTR_VRC_CTA_INIT_COUNT
	.align		4
        /*0024*/ 	.byte	0x02, 0x4a
	.zero		1
	.zero		1


	//----- nvinfo : EIATTR_EXIT_INSTR_OFFSETS
	.align		4
        /*0028*/ 	.byte	0x04, 0x1c
        /*002a*/ 	.short	(.L_694 - .L_693)


	//   ....[0]....
.L_693:
        /*002c*/ 	.word	0x00000010


	//----- nvinfo : EIATTR_MAX_THREADS
	.align		4
.L_694:
        /*0030*/ 	.byte	0x04, 0x05
        /*0032*/ 	.short	(.L_696 - .L_695)
.L_695:
        /*0034*/ 	.word	0x00000200
        /*0038*/ 	.word	0x00000001
        /*003c*/ 	.word	0x00000001


	//----- nvinfo : EIATTR_CBANK_PARAM_SIZE
	.align		4
.L_696:
        /*0040*/ 	.byte	0x03, 0x19
        /*0042*/ 	.short	0x0a80


	//----- nvinfo : EIATTR_PARAM_CBANK
	.align		4
        /*0044*/ 	.byte	0x04, 0x0a
        /*0046*/ 	.short	(.L_698 - .L_697)
	.align		4
.L_697:
        /*0048*/ 	.word	index@(.nv.constant0._ZN7cutlass13device_kernelIN5flash11enable_sm90INS1_16FlashAttnFwdSm90INS1_25CollectiveMainloopFwdSm90ILi2EN4cute5tupleIJNS5_1CILi1EEES8_S8_EEENS6_IJNS7_ILi192EEENS7_ILi128EEENS7_ILi96EEEEEELi96ENS_10bfloat16_tEfNS_4arch4Sm90ELb1ELb0ELb1ELb1ELb1ELb0ELb0ELb0ELb1ELb1ELb0ELb0EEENS1_21CollectiveEpilogueFwdINS6_IJSA_SC_SB_EEES9_SE_SG_Li384ELb1ELb1ELb0ELb0EEENS1_36VarlenDynamicPersistentTileSchedulerILi192ELi128ELi384ELi128ELb0ELb1ELb1ELb1ELb1ELb1EEEEEEEEEvNT_6ParamsE)
        /*004c*/ 	.short	0x0380
        /*004e*/ 	.short	0x0a80


	//----- nvinfo : EIATTR_SW_WAR
	.align		4
.L_698:
        /*0050*/ 	.byte	0x04, 0x36
        /*0052*/ 	.short	(.L_700 - .L_699)
.L_699:
        /*0054*/ 	.word	0x00000008
.L_700:


//--------------------- .nv.info._ZN7cutlass13device_kernelIN5flash11enable_sm90INS1_16FlashAttnFwdSm90INS1_25CollectiveMainloopFwdSm90ILi2EN4cute5tupleIJNS5_1CILi1EEES8_S8_EEENS6_IJNS7_ILi192EEENS7_ILi128EEENS7_ILi96EEEEEELi96ENS_10bfloat16_tEfNS_4arch4Sm90ELb1ELb0ELb1ELb1ELb1ELb1ELb0ELb0ELb1ELb1ELb0ELb0EEENS1_21CollectiveEpilogueFwdINS6_IJSA_SC_SB_EEES9_SE_SG_Li384ELb1ELb1ELb0ELb0EEENS1_36VarlenDynamicPersistentTileSchedulerILi192ELi128ELi384ELi128ELb0ELb1ELb1ELb1ELb1ELb1EEEEEEEEEvNT_6ParamsE --------------------------
	.section	.nv.info._ZN7cutlass13device_kernelIN5flash11enable_sm90INS1_16FlashAttnFwdSm90INS1_25CollectiveMainloopFwdSm90ILi2EN4cute5tupleIJNS5_1CILi1EEES8_S8_EEENS6_IJNS7_ILi192EEENS7_ILi128EEENS7_ILi96EEEEEELi96ENS_10bfloat16_tEfNS_4arch4Sm90ELb1ELb0ELb1ELb1ELb1ELb1ELb0ELb0ELb1ELb1ELb0ELb0EEENS1_21CollectiveEpilogueFwdINS6_IJSA_SC_SB_EEES9_SE_SG_Li384ELb1ELb1ELb0ELb0EEENS1_36VarlenDynamicPersistentTileSchedulerILi192ELi128ELi384ELi128ELb0ELb1ELb1ELb1ELb1ELb1EEEEEEEEEvNT_6ParamsE,"",@"SHT_CUDA_INFO"
	.sectionflags	@""
	.align	4


	//----- nvinfo : EIATTR_CUDA_API_VERSION
	.align		4
        /*0000*/ 	.byte	0x04, 0x37
        /*0002*/ 	.short	(.L_702 - .L_701)
.L_701:
        /*0004*/ 	.word	0x00000082


	//----- nvinfo : EIATTR_KPARAM_INFO
	.align		4
.L_702:
        /*0008*/ 	.byte	0x04, 0x17
        /*000a*/ 	.short	(.L_704 - .L_703)
.L_703:
        /*000c*/ 	.word	0x00000000
        /*0010*/ 	.short	0x0000
        /*0012*/ 	.short	0x0000
        /*0014*/ 	.byte	0x00, 0xf0, 0x01, 0x2a


	//----- nvinfo : EIATTR_SPARSE_MMA_MASK
	.align		4
.L_704:
        /*0018*/ 	.byte	0x03, 0x50
        /*001a*/ 	.short	0x0000


	//----- nvinfo : EIATTR_MAXREG_COUNT
	.align		4
        /*001c*/ 	.byte	0x03, 0x1b
        /*001e*/ 	.short	0x0080


	//----- nvinfo : EIATTR_MERCURY_ISA_VERSION
	.align		4
        /*0020*/ 	.byte	0x03, 0x5f
        /*0022*/ 	.short	0x0101


	//----- nvinfo : EIATTR_VRC_CTA_INIT_COUNT
	.align		4
        /*0024*/ 	.byte	0x02, 0x4a
	.zero		1
	.zero		1


	//----- nvinfo : EIATTR_EXIT_INSTR_OFFSETS
	.align		4
        /*0028*/ 	.byte	0x04, 0x1c
        /*002a*/ 	.short	(.L_706 - .L_705)


	//   ....[0]....
.L_705:
        /*002c*/ 	.word	0x00000010


	//----- nvinfo : EIATTR_MAX_THREADS
	.align		4
.L_706:
        /*0030*/ 	.byte	0x04, 0x05
        /*0032*/ 	.short	(.L_708 - .L_707)
.L_707:
        /*0034*/ 	.word	0x00000200
        /*0038*/ 	.word	0x00000001
        /*003c*/ 	.word	0x00000001


	//----- nvinfo : EIATTR_CBANK_PARAM_SIZE
	.align		4
.L_708:
        /*0040*/ 	.byte	0x03, 0x19
        /*0042*/ 	.short	0x0a80


	//----- nvinfo : EIATTR_PARAM_CBANK
	.align		4
        /*0044*/ 	.byte	0x04, 0x0a
        /*0046*/ 	.short	(.L_710 - .L_709)
	.align		4
.L_709:
        /*0048*/ 	.word	index@(.nv.constant0._ZN7cutlass13device_kernelIN5flash11enable_sm90INS1_16FlashAttnFwdSm90INS1_25CollectiveMainloopFwdSm90ILi2EN4cute5tupleIJNS5_1CILi1EEES8_S8_EEENS6_IJNS7_ILi192EEENS7_ILi128EEENS7_ILi96EEEEEELi96ENS_10bfloat16_tEfNS_4arch4Sm90ELb1ELb0ELb1ELb1ELb1ELb1ELb0ELb0ELb1ELb1ELb0ELb0EEENS1_21CollectiveEpilogueFwdINS6_IJSA_SC_SB_EEES9_SE_SG_Li384ELb1ELb1ELb0ELb0EEENS1_36VarlenDynamicPersistentTileSchedulerILi192ELi128ELi384ELi128ELb0ELb1ELb1ELb1ELb1ELb1EEEEEEEEEvNT_6ParamsE)
        /*004c*/ 	.short	0x0380
        /*004e*/ 	.short	0x0a80


	//----- nvinfo : EIATTR_SW_WAR
	.align		4
.L_710:
        /*0050*/ 	.byte	0x04, 0x36
        /*0052*/ 	.short	(.L_712 - .L_711)
.L_711:
        /*0054*/ 	.word	0x00000008
.L_712:


//--------------------- .nv.info._ZN7cutlass13device_kernelIN5flash11enable_sm90INS1_16FlashAttnFwdSm90INS1_25CollectiveMainloopFwdSm90ILi2EN4cute5tupleIJNS5_1CILi1EEES8_S8_EEENS6_IJNS7_ILi192EEENS7_ILi128EEENS7_ILi64EEEEEELi64ENS_10bfloat16_tEfNS_4arch4Sm90ELb0ELb0ELb1ELb0ELb1ELb0ELb0ELb1ELb1ELb1ELb0ELb0EEENS1_21CollectiveEpilogueFwdINS6_IJSA_SC_SB_EEES9_SE_SG_Li384ELb0ELb1ELb0ELb0EEENS1_29StaticPersistentTileSchedulerILb0EEEEEEEEEvNT_6ParamsE --------------------------
	.section	.nv.info._ZN7cutlass13device_kernelIN5flash11enable_sm90INS1_16FlashAttnFwdSm90INS1_25CollectiveMainloopFwdSm90ILi2EN4cute5tupleIJNS5_1CILi1EEES8_S8_EEENS6_IJNS7_ILi192EEENS7_ILi128EEENS7_ILi64EEEEEELi64ENS_10bfloat16_tEfNS_4arch4Sm90ELb0ELb0ELb1ELb0ELb1ELb0ELb0ELb1ELb1ELb1ELb0ELb0EEENS1_21CollectiveEpilogueFwdINS6_IJSA_SC_SB_EEES9_SE_SG_Li384ELb0ELb1ELb0ELb0EEENS1_29StaticPersistentTileSchedulerILb0EEEEEEEEEvNT_6ParamsE,"",@"SHT_CUDA_INFO"
	.sectionflags	@""
	.align	4


	//----- nvinfo : EIATTR_CUDA_API_VERSION
	.align		4
        /*0000*/ 	.byte	0x04, 0x37
        /*0002*/ 	.short	(.L_714 - .L_713)
.L_713:
        /*0004*/ 	.word	0x00000082


	//----- nvinfo : EIATTR_KPARAM_INFO
	.align		4
.L_714:
        /*0008*/ 	.byte	0x04, 0x17
        /*000a*/ 	.short	(.L_716 - .L_715)
.L_715:
        /*000c*/ 	.word	0x00000000
        /*0010*/ 	.short	0x0000
        /*0012*/ 	.short	0x0000
        /*0014*/ 	.byte	0x00, 0xf0, 0x01, 0x28


	//----- nvinfo : EIATTR_SPARSE_MMA_MASK
	.align		4
.L_716:
        /*0018*/ 	.byte	0x03, 0x50
        /*001a*/ 	.short	0x0000


	//----- nvinfo : EIATTR_MAXREG_COUNT
	.align		4
        /*001c*/ 	.byte	0x03, 0x1b
        /*001e*/ 	.short	0x0080


	//----- nvinfo : EIATTR_MERCURY_ISA_VERSION
	.align		4
        /*0020*/ 	.byte	0x03, 0x5f
        /*0022*/ 	.short	0x0101


	//----- nvinfo : EIATTR_VRC_CTA_INIT_COUNT
	.align		4
        /*0024*/ 	.byte	0x02, 0x4a
	.zero		1
	.zero		1


	//----- nvinfo : EIATTR_EXIT_INSTR_OFFSETS
	.align		4
        /*0028*/ 	.byte	0x04, 0x1c
        /*002a*/ 	.short	(.L_718 - .L_717)


	//   ....[0]....
.L_717:
        /*002c*/ 	.word	0x00000010


	//----- nvinfo : EIATTR_MAX_THREADS
	.align		4
.L_718:
        /*0030*/ 	.byte	0x04, 0x05
        /*0032*/ 	.short	(.L_720 - .L_719)
.L_719:
        /*0034*/ 	.word	0x00000200
        /*0038*/ 	.word	0x00000001
        /*003c*/ 	.word	0x00000001


	//----- nvinfo : EIATTR_CBANK_PARAM_SIZE
	.align		4
.L_720:
        /*0040*/ 	.byte	0x03, 0x19
        /*0042*/ 	.short	0x0a00


	//----- nvinfo : EIATTR_PARAM_CBANK
	.align		4
        /*0044*/ 	.byte	0x04, 0x0a
        /*0046*/ 	.short	(.L_722 - .L_721)
	.align		4
.L_721:
        /*0048*/ 	.word	index@(.nv.constant0._ZN7cutlass13device_kernelIN5flash11enable_sm90INS1_16FlashAttnFwdSm90INS1_25CollectiveMainloopFwdSm90ILi2EN4cute5tupleIJNS5_1CILi1EEES8_S8_EEENS6_IJNS7_ILi192EEENS7_ILi128EEENS7_ILi64EEEEEELi64ENS_10bfloat16_tEfNS_4arch4Sm90ELb0ELb0ELb1ELb0ELb1ELb0ELb0ELb1ELb1ELb1ELb0ELb0EEENS1_21CollectiveEpilogueFwdINS6_IJSA_SC_SB_EEES9_SE_SG_Li384ELb0ELb1ELb0ELb0EEENS1_29StaticPersistentTileSchedulerILb0EEEEEEEEEvNT_6ParamsE)
        /*004c*/ 	.short	0x0380
        /*004e*/ 	.short	0x0a00


	//----- nvinfo : EIATTR_SW_WAR
	.align		4
.L_722:
        /*0050*/ 	.byte	0x04, 0x36
        /*0052*/ 	.short	(.L_724 - .L_723)
.L_723:
        /*0054*/ 	.word	0x00000008
.L_724:


//--------------------- .nv.info._ZN7cutlass13device_kernelIN5flash11enable_sm90INS1_16FlashAttnFwdSm90INS1_25CollectiveMainloopFwdSm90ILi2EN4cute5tupleIJNS5_1CILi1EEES8_S8_EEENS6_IJNS7_ILi192EEENS7_ILi128EEENS7_ILi64EEEEEELi64ENS_10bfloat16_tEfNS_4arch4Sm90ELb0ELb0ELb1ELb1ELb1ELb0ELb0ELb1ELb1ELb1ELb0ELb0EEENS1_21CollectiveEpilogueFwdINS6_IJSA_SC_SB_EEES9_SE_SG_Li384ELb1ELb1ELb0ELb0EEENS1_36VarlenDynamicPersistentTileSchedulerILi192ELi128ELi384ELi128ELb0ELb1ELb1ELb0ELb1ELb1EEEEEEEEEvNT_6ParamsE --------------------------
	.section	.nv.info._ZN7cutlass13device_kernelIN5flash11enable_sm90INS1_16FlashAttnFwdSm90INS1_25CollectiveMainloopFwdSm90ILi2EN4cute5tupleIJNS5_1CILi1EEES8_S8_EEENS6_IJNS7_ILi192EEENS7_ILi128EEENS7_ILi64EEEEEELi64ENS_10bfloat16_tEfNS_4arch4Sm90ELb0ELb0ELb1ELb1ELb1ELb0ELb0ELb1ELb1ELb1ELb0ELb0EEENS1_21CollectiveEpilogueFwdINS6_IJSA_SC_SB_EEES9_SE_SG_Li384ELb1ELb1ELb0ELb0EEENS1_36VarlenDynamicPersistentTileSchedulerILi192ELi128ELi384ELi128ELb0ELb1ELb1ELb0ELb1ELb1EEEEEEEEEvNT_6ParamsE,"",@"SHT_CUDA_INFO"
	.sectionflags	@""
	.align	4


	//----- nvinfo : EIATTR_CUDA_API_VERSION
	.align		4
        /*0000*/ 	.byte	0x04, 0x37
        /*0002*/ 	.short	(.L_726 - .L_725)
.L_725:
        /*0004*/ 	.word	0x00000082


	//----- nvinfo : EIATTR_KPARAM_INFO
	.align		4
.L_726:
        /*0008*/ 	.byte	0x04, 0x17
        /*000a*/ 	.short	(.L_728 - .L_727)
.L_727:
        /*000c*/ 	.word	0x00000000
        /*0010*/ 	.short	0x0000
        /*0012*/ 	.short	0x0000
        /*0014*/ 	.byte	0x00, 0xf0, 0x01, 0x2a


	//----- nvinfo : EIATTR_SPARSE_MMA_MASK
	.align		4
.L_728:
        /*0018*/ 	.byte	0x03, 0x50
        /*001a*/ 	.short	0x0000


	//----- nvinfo : EIATTR_MAXREG_COUNT
	.align		4
        /*001c*/ 	.byte	0x03, 0x1b
        /*001e*/ 	.short	0x0080


	//----- nvinfo : EIATTR_MERCURY_ISA_VERSION
	.align		4
        /*0020*/ 	.byte	0x03, 0x5f
        /*0022*/ 	.short	0x0101


	//----- nvinfo : EIATTR_VRC_CTA_INIT_COUNT
	.align		4
        /*0024*/ 	.byte	0x02, 0x4a
	.zero		1
	.zero		1


	//----- nvinfo : EIATTR_EXIT_INSTR_OFFSETS
	.align		4
        /*0028*/ 	.byte	0x04, 0x1c
        /*002a*/ 	.short	(.L_730 - .L_729)


	//   ....[0]....
.L_729:
        /*002c*/ 	.word	0x00000010


	//----- nvinfo : EIATTR_MAX_THREADS
	.align		4
.L_730:
        /*0030*/ 	.byte	0x04, 0x05
        /*0032*/ 	.short	(.L_732 - .L_731)
.L_731:
        /*0034*/ 	.word	0x00000200
        /*0038*/ 	.word	0x00000001
        /*003c*/ 	.word	0x00000001


	//----- nvinfo : EIATTR_CBANK_PARAM_SIZE
	.align		4
.L_732:
        /*0040*/ 	.byte	0x03, 0x19
        /*0042*/ 	.short	0x0a80


	//----- nvinfo : EIATTR_PARAM_CBANK
	.align		4
        /*0044*/ 	.byte	0x04, 0x0a
        /*0046*/ 	.short	(.L_734 - .L_733)
	.align		4
.L_733:
        /*0048*/ 	.word	index@(.nv.constant0._ZN7cutlass13device_kernelIN5flash11enable_sm90INS1_16FlashAttnFwdSm90INS1_25CollectiveMainloopFwdSm90ILi2EN4cute5tupleIJNS5_1CILi1EEES8_S8_EEENS6_IJNS7_ILi192EEENS7_ILi128EEENS7_ILi64EEEEEELi64ENS_10bfloat16_tEfNS_4arch4Sm90ELb0ELb0ELb1ELb1ELb1ELb0ELb0ELb1ELb1ELb1ELb0ELb0EEENS1_21CollectiveEpilogueFwdINS6_IJSA_SC_SB_EEES9_SE_SG_Li384ELb1ELb1ELb0ELb0EEENS1_36VarlenDynamicPersistentTileSchedulerILi192ELi128ELi384ELi128ELb0ELb1ELb1ELb0ELb1ELb1EEEEEEEEEvNT_6ParamsE)
        /*004c*/ 	.short	0x0380
        /*004e*/ 	.short	0x0a80


	//----- nvinfo : EIATTR_SW_WAR
	.align		4
.L_734:
        /*0050*/ 	.byte	0x04, 0x36
        /*0052*/ 	.short	(.L_736 - .L_735)
.L_735:
        /*0054*/ 	.word	0x00000008
.L_736:


//--------------------- .nv.info._ZN7cutlass13device_kernelIN5flash11enable_sm90INS1_16FlashAttnFwdSm90INS1_25CollectiveMainloopFwdSm90ILi2EN4cute5tupleIJNS5_1CILi1EEES8_S8_EEENS6_IJNS7_ILi192EEENS7_ILi128EEENS7_ILi64EEEEEELi64ENS_10bfloat16_tEfNS_4arch4Sm90ELb0ELb0ELb1ELb1ELb1ELb1ELb0ELb1ELb1ELb1ELb0ELb0EEENS1_21CollectiveEpilogueFwdINS6_IJSA_SC_SB_EEES9_SE_SG_Li384ELb1ELb1ELb0ELb0EEENS1_36VarlenDynamicPersistentTileSchedulerILi192ELi128ELi384ELi128ELb0ELb1ELb1ELb0ELb1ELb1EEEEEEEEEvNT_6ParamsE --------------------------
	.section	.nv.info._ZN7cutlass13device_kernelIN5flash11enable_sm90INS1_16FlashAttnFwdSm90INS1_25CollectiveMainloopFwdSm90ILi2EN4cute5tupleIJNS5_1CILi1EEES8_S8_EEENS6_IJNS7_ILi192EEENS7_ILi128EEENS7_ILi64EEEEEELi64ENS_10bfloat16_tEfNS_4arch4Sm90ELb0ELb0ELb1ELb1ELb1ELb1ELb0ELb1ELb1ELb1ELb0ELb0EEENS1_21CollectiveEpilogueFwdINS6_IJSA_SC_SB_EEES9_SE_SG_Li384ELb1ELb1ELb0ELb0EEENS1_36VarlenDynamicPersistentTileSchedulerILi192ELi128ELi384ELi128ELb0ELb1ELb1ELb0ELb1ELb1EEEEEEEEEvNT_6ParamsE,"",@"SHT_CUDA_INFO"
	.sectionflags	@""
	.align	4


	//----- nvinfo : EIATTR_CUDA_API_VERSION
	.align		4
        /*0000*/ 	.byte	0x04, 0x37
        /*0002*/ 	.short	(.L_738 - .L_737)
.L_737:
        /*0004*/ 	.word	0x00000082


	//----- nvinfo : EIATTR_KPARAM_INFO
	.align		4
.L_738:
        /*0008*/ 	.byte	0x04, 0x17
        /*000a*/ 	.short	(.L_740 - .L_739)
.L_739:
        /*000c*/ 	.word	0x00000000
        /*0010*/ 	.short	0x0000
        /*0012*/ 	.short	0x0000
        /*0014*/ 	.byte	0x00, 0xf0, 0x01, 0x2a


	//----- nvinfo : EIATTR_SPARSE_MMA_MASK
	.align		4
.L_740:
        /*0018*/ 	.byte	0x03, 0x50
        /*001a*/ 	.short	0x0000


	//----- nvinfo : EIATTR_MAXREG_COUNT
	.align		4
        /*001c*/ 	.byte	0x03, 0x1b
        /*001e*/ 	.short	0x0080


	//----- nvinfo : EIATTR_MERCURY_ISA_VERSION
	.align		4
        /*0020*/ 	.byte	0x03, 0x5f
        /*0022*/ 	.short	0x0101


	//----- nvinfo : EIATTR_VRC_CTA_INIT_COUNT
	.align		4
        /*0024*/ 	.byte	0x02, 0x4a
	.zero		1
	.zero		1


	//----- nvinfo : EIATTR_EXIT_INSTR_OFFSETS
	.align		4
        /*0028*/ 	.byte	0x04, 0x1c
        /*002a*/ 	.short	(.L_742 - .L_741)


	//   ....[0]....
.L_741:
        /*002c*/ 	.word	0x00000010


	//----- nvinfo : EIATTR_MAX_THREADS
	.align		4
.L_742:
        /*0030*/ 	.byte	0x04, 0x05
        /*0032*/ 	.short	(.L_744 - .L_743)
.L_743:
        /*0034*/ 	.word	0x00000200
        /*0038*/ 	.word	0x00000001
        /*003c*/ 	.word	0x00000001


	//----- nvinfo : EIATTR_CBANK_PARAM_SIZE
	.align		4
.L_744:
        /*0040*/ 	.byte	0x03, 0x19
        /*0042*/ 	.short	0x0a80


	//----- nvinfo : EIATTR_PARAM_CBANK
	.align		4
        /*0044*/ 	.byte	0x04, 0x0a
        /*0046*/ 	.short	(.L_746 - .L_745)
	.align		4
.L_745:
        /*0048*/ 	.word	index@(.nv.constant0._ZN7cutlass13device_kernelIN5flash11enable_sm90INS1_16FlashAttnFwdSm90INS1_25CollectiveMainloopFwdSm90ILi2EN4cute5tupleIJNS5_1CILi1EEES8_S8_EEENS6_IJNS7_ILi192EEENS7_ILi128EEENS7_ILi64EEEEEELi64ENS_10bfloat16_tEfNS_4arch4Sm90ELb0ELb0ELb1ELb1ELb1ELb1ELb0ELb1ELb1ELb1ELb0ELb0EEENS1_21CollectiveEpilogueFwdINS6_IJSA_SC_SB_EEES9_SE_SG_Li384ELb1ELb1ELb0ELb0EEENS1_36VarlenDynamicPersistentTileSchedulerILi192ELi128ELi384ELi128ELb0ELb1ELb1ELb0ELb1ELb1EEEEEEEEEvNT_6ParamsE)
        /*004c*/ 	.short	0x0380
        /*004e*/ 	.short	0x0a80


	//----- nvinfo : EIATTR_SW_WAR
	.align		4
.L_746:
        /*0050*/ 	.byte	0x04, 0x36
        /*0052*/ 	.short	(.L_748 - .L_747)
.L_747:
        /*0054*/ 	.word	0x00000008
.L_748:


//--------------------- .nv.info._ZN7cutlass13device_kernelIN5flash11enable_sm90INS1_16FlashAttnFwdSm90INS1_25CollectiveMainloopFwdSm90ILi2EN4cute5tupleIJNS5_1CILi1EEES8_S8_EEENS6_IJNS7_ILi192EEENS7_ILi128EEENS7_ILi64EEEEEELi64ENS_10bfloat16_tEfNS_4arch4Sm90ELb0ELb1ELb1ELb0ELb1ELb0ELb0ELb1ELb1ELb1ELb0ELb0EEENS1_21CollectiveEpilogueFwdINS6_IJSA_SC_SB_EEES9_SE_SG_Li384ELb0ELb1ELb0ELb0EEENS1_30DynamicPersistentTileSchedulerILi384ELi128ELb0ELb1ELb1EEEEEEEEEvNT_6ParamsE --------------------------
	.section	.nv.info._ZN7cutlass13device_kernelIN5flash11enable_sm90INS1_16FlashAttnFwdSm90INS1_25CollectiveMainloopFwdSm90ILi2EN4cute5tupleIJNS5_1CILi1EEES8_S8_EEENS6_IJNS7_ILi192EEENS7_ILi128EEENS7_ILi64EEEEEELi64ENS_10bfloat16_tEfNS_4arch4Sm90ELb0ELb1ELb1ELb0ELb1ELb0ELb0ELb1ELb1ELb1ELb0ELb0EEENS1_21CollectiveEpilogueFwdINS6_IJSA_SC_SB_EEES9_SE_SG_Li384ELb0ELb1ELb0ELb0EEENS1_30DynamicPersistentTileSchedulerILi384ELi128ELb0ELb1ELb1EEEEEEEEEvNT_6ParamsE,"",@"SHT_CUDA_INFO"
	.sectionflags	@""
	.align	4


	//----- nvinfo : EIATTR_CUDA_API_VERSION
	.align		4
        /*0000*/ 	.byte	0x04, 0x37
        /*0002*/ 	.short	(.L_750 - .L_749)
.L_749:
        /*0004*/ 	.word	0x00000082


	//----- nvinfo : EIATTR_KPARAM_INFO
	.align		4
.L_750:
        /*0008*/ 	.byte	0x04, 0x17
        /*000a*/ 	.short	(.L_752 - .L_751)
.L_751:
        /*000c*/ 	.word	0x00000000
        /*0010*/ 	.short	0x0000
        /*0012*/ 	.short	0x0000
        /*0014*/ 	.byte	0x00, 0xf0, 0x01, 0x2a


	//----- nvinfo : EIATTR_SPARSE_MMA_MASK
	.align		4
.L_752:
        /*0018*/ 	.byte	0x03, 0x50
        /*001a*/ 	.short	0x0000


	//----- nvinfo : EIATTR_MAXREG_COUNT
	.align		4
        /*001c*/ 	.byte	0x03, 0x1b
        /*001e*/ 	.short	0x0080


	//----- nvinfo : EIATTR_MERCURY_ISA_VERSION
	.align		4
        /*0020*/ 	.byte	0x03, 0x5f
        /*0022*/ 	.short	0x0101


	//----- nvinfo : EIATTR_VRC_CTA_INIT_COUNT
	.align		4
        /*0024*/ 	.byte	0x02, 0x4a
	.zero		1
	.zero		1


	//----- nvinfo : EIATTR_EXIT_INSTR_OFFSETS
	.align		4
        /*0028*/ 	.byte	0x04, 0x1c
        /*002a*/ 	.short	(.L_754 - .L_753)


	//   ....[0]....
.L_753:
        /*002c*/ 	.word	0x00000010


	//----- nvinfo : EIATTR_MAX_THREADS
	.align		4
.L_754:
        /*0030*/ 	.byte	0x04, 0x05
        /*0032*/ 	.short	(.L_756 - .L_755)
.L_755:
        /*0034*/ 	.word	0x00000200
        /*0038*/ 	.word	0x00000001
        /*003c*/ 	.word	0x00000001


	//----- nvinfo : EIATTR_CBANK_PARAM_SIZE
	.align		4
.L_756:
        /*0040*/ 	.byte	0x03, 0x19
        /*0042*/ 	.short	0x0a80


	//----- nvinfo : EIATTR_PARAM_CBANK
	.align		4
        /*0044*/ 	.byte	0x04, 0x0a
        /*0046*/ 	.short	(.L_758 - .L_757)
	.align		4
.L_757:
        /*0048*/ 	.word	index@(.nv.constant0._ZN7cutlass13device_kernelIN5flash11enable_sm90INS1_16FlashAttnFwdSm90INS1_25CollectiveMainloopFwdSm90ILi2EN4cute5tupleIJNS5_1CILi1EEES8_S8_EEENS6_IJNS7_ILi192EEENS7_ILi128EEENS7_ILi64EEEEEELi64ENS_10bfloat16_tEfNS_4arch4Sm90ELb0ELb1ELb1ELb0ELb1ELb0ELb0ELb1ELb1ELb1ELb0ELb0EEENS1_21CollectiveEpilogueFwdINS6_IJSA_SC_SB_EEES9_SE_SG_Li384ELb0ELb1ELb0ELb0EEENS1_30DynamicPersistentTileSchedulerILi384ELi128ELb0ELb1ELb1EEEEEEEEEvNT_6ParamsE)
        /*004c*/ 	.short	0x0380
        /*004e*/ 	.short	0x0a80


	//----- nvinfo : EIATTR_SW_WAR
	.align		4
.L_758:
        /*0050*/ 	.byte	0x04, 0x36
        /*0052*/ 	.short	(.L_760 - .L_759)
.L_759:
        /*0054*/ 	.word	0x00000008
.L_760:


//--------------------- .nv.info._ZN7cutlass13device_kernelIN5flash11enable_sm90INS1_16FlashAttnFwdSm90INS1_25CollectiveMainloopFwdSm90ILi2EN4cute5tupleIJNS5_1CILi1EEES8_S8_EEENS6_IJNS7_ILi192EEENS7_ILi128EEENS7_ILi64EEEEEELi64ENS_10bfloat16_tEfNS_4arch4Sm90ELb0ELb1ELb1ELb1ELb1ELb0ELb0ELb1ELb1ELb1ELb0ELb0EEENS1_21CollectiveEpilogueFwdINS6_IJSA_SC_SB_EEES9_SE_SG_Li384ELb1ELb1ELb0ELb0EEENS1_36VarlenDynamicPersistentTileSchedulerILi192ELi128ELi384ELi128ELb0ELb1ELb1ELb1ELb0ELb1EEEEEEEEEvNT_6ParamsE --------------------------
	.section	.nv.info._ZN7cutlass13device_kernelIN5flash11enable_sm90INS1_16FlashAttnFwdSm90INS1_25CollectiveMainloopFwdSm90ILi2EN4cute5tupleIJNS5_1CILi1EEES8_S8_EEENS6_IJNS7_ILi192EEENS7_ILi128EEENS7_ILi64EEEEEELi64ENS_10bfloat16_tEfNS_4arch4Sm90ELb0ELb1ELb1ELb1ELb1ELb0ELb0ELb1ELb1ELb1ELb0ELb0EEENS1_21CollectiveEpilogueFwdINS6_IJSA_SC_SB_EEES9_SE_SG_Li384ELb1ELb1ELb0ELb0EEENS1_36VarlenDynamicPersistentTileSchedulerILi192ELi128ELi384ELi128ELb0ELb1ELb1ELb1ELb0ELb1EEEEEEEEEvNT_6ParamsE,"",@"SHT_CUDA_INFO"
	.sectionflags	@""
	.align	4


	//----- nvinfo : EIATTR_CUDA_API_VERSION
	.align		4
        /*0000*/ 	.byte	0x04, 0x37
        /*0002*/ 	.short	(.L_762 - .L_761)
.L_761:
        /*0004*/ 	.word	0x00000082


	//----- nvinfo : EIATTR_KPARAM_INFO
	.align		4
.L_762:
        /*0008*/ 	.byte	0x04, 0x17
        /*000a*/ 	.short	(.L_764 - .L_763)
.L_763:
        /*000c*/ 	.word	0x00000000
        /*0010*/ 	.short	0x0000
        /*0012*/ 	.short	0x0000
        /*0014*/ 	.byte	0x00, 0xf0, 0x01, 0x2a


	//----- nvinfo : EIATTR_SPARSE_MMA_MASK
	.align		4
.L_764:
        /*0018*/ 	.byte	0x03, 0x50
        /*001a*/ 	.short	0x0000


	//----- nvinfo : EIATTR_MAXREG_COUNT
	.align		4
        /*001c*/ 	.byte	0x03, 0x1b
        /*001e*/ 	.short	0x0080


	//----- nvinfo : EIATTR_MERCURY_ISA_VERSION
	.align		4
        /*0020*/ 	.byte	0x03, 0x5f
        /*0022*/ 	.short	0x0101


	//----- nvinfo : EIATTR_VRC_CTA_INIT_COUNT
	.align		4
        /*0024*/ 	.byte	0x02, 0x4a
	.zero		1
	.zero		1


	//----- nvinfo : EIATTR_EXIT_INSTR_OFFSETS
	.align		4
        /*0028*/ 	.byte	0x04, 0x1c
        /*002a*/ 	.short	(.L_766 - .L_765)


	//   ....[0]....
.L_765:
        /*002c*/ 	.word	0x00000010


	//----- nvinfo : EIATTR_MAX_THREADS
	.align		4
.L_766:
        /*0030*/ 	.byte	0x04, 0x05
        /*0032*/ 	.short	(.L_768 - .L_767)
.L_767:
        /*0034*/ 	.word	0x00000200
        /*0038*/ 	.word	0x00000001
        /*003c*/ 	.word	0x00000001


	//----- nvinfo : EIATTR_CBANK_PARAM_SIZE
	.align		4
.L_768:
        /*0040*/ 	.byte	0x03, 0x19
        /*0042*/ 	.short	0x0a80


	//----- nvinfo : EIATTR_PARAM_CBANK
	.align		4
        /*0044*/ 	.byte	0x04, 0x0a
        /*0046*/ 	.short	(.L_770 - .L_769)
	.align		4
.L_769:
        /*0048*/ 	.word	index@(.nv.constant0._ZN7cutlass13device_kernelIN5flash11enable_sm90INS1_16FlashAttnFwdSm90INS1_25CollectiveMainloopFwdSm90ILi2EN4cute5tupleIJNS5_1CILi1EEES8_S8_EEENS6_IJNS7_ILi192EEENS7_ILi128EEENS7_ILi64EEEEEELi64ENS_10bfloat16_tEfNS_4arch4Sm90ELb0ELb1ELb1ELb1ELb1ELb0ELb0ELb1ELb1ELb1ELb0ELb0EEENS1_21CollectiveEpilogueFwdINS6_IJSA_SC_SB_EEES9_SE_SG_Li384ELb1ELb1ELb0ELb0EEENS1_36VarlenDynamicPersistentTileSchedulerILi192ELi128ELi384ELi128ELb0ELb1ELb1ELb1ELb0ELb1EEEEEEEEEvNT_6ParamsE)
        /*004c*/ 	.short	0x0380
        /*004e*/ 	.short	0x0a80


	//----- nvinfo : EIATTR_SW_WAR
	.align		4
.L_770:
        /*0050*/ 	.byte	0x04, 0x36
        /*0052*/ 	.short	(.L_772 - .L_771)
.L_771:
        /*0054*/ 	.word	0x00000008
.L_772:


//--------------------- .nv.info._ZN7cutlass13device_kernelIN5flash11enable_sm90INS1_16FlashAttnFwdSm90INS1_25CollectiveMainloopFwdSm90ILi2EN4cute5tupleIJNS5_1CILi1EEES8_S8_EEENS6_IJNS7_ILi192EEENS7_ILi128EEENS7_ILi64EEEEEELi64ENS_10bfloat16_tEfNS_4arch4Sm90ELb0ELb1ELb1ELb1ELb1ELb1ELb0ELb1ELb1ELb1ELb0ELb0EEENS1_21CollectiveEpilogueFwdINS6_IJSA_SC_SB_EEES9_SE_SG_Li384ELb1ELb1ELb0ELb0EEENS1_36VarlenDynamicPersistentTileSchedulerILi192ELi128ELi384ELi128ELb0ELb1ELb1ELb1ELb0ELb1EEEEEEEEEvNT_6ParamsE --------------------------
	.section	.nv.info._ZN7cutlass13device_kernelIN5flash11enable_sm90INS1_16FlashAttnFwdSm90INS1_25CollectiveMainloopFwdSm90ILi2EN4cute5tupleIJNS5_1CILi1EEES8_S8_EEENS6_IJNS7_ILi192EEENS7_ILi128EEENS7_ILi64EEEEEELi64ENS_10bfloat16_tEfNS_4arch4Sm90ELb0ELb1ELb1ELb1ELb1ELb1ELb0ELb1ELb1ELb1ELb0ELb0EEENS1_21CollectiveEpilogueFwdINS6_IJSA_SC_SB_EEES9_SE_SG_Li384ELb1ELb1ELb0ELb0EEENS1_36VarlenDynamicPersistentTileSchedulerILi192ELi128ELi384ELi128ELb0ELb1ELb1ELb1ELb0ELb1EEEEEEEEEvNT_6ParamsE,"",@"SHT_CUDA_INFO"
	.sectionflags	@""
	.align	4


	//----- nvinfo : EIATTR_CUDA_API_VERSION
	.align		4
        /*0000*/ 	.byte	0x04, 0x37
        /*0002*/ 	.short	(.L_774 - .L_773)
.L_773:
        /*0004*/ 	.word	0x00000082


	//----- nvinfo : EIATTR_KPARAM_INFO
	.align		4
.L_774:
        /*0008*/ 	.byte	0x04, 0x17
        /*000a*/ 	.short	(.L_776 - .L_775)
.L_775:
        /*000c*/ 	.word	0x00000000
        /*0010*/ 	.short	0x0000
        /*0012*/ 	.short	0x0000
        /*0014*/ 	.byte	0x00, 0xf0, 0x01, 0x2a


	//----- nvinfo : EIATTR_SPARSE_MMA_MASK
	.align		4
.L_776:
        /*0018*/ 	.byte	0x03, 0x50
        /*001a*/ 	.short	0x0000


	//----- nvinfo : EIATTR_MAXREG_COUNT
	.align		4
        /*001c*/ 	.byte	0x03, 0x1b
        /*001e*/ 	.short	0x0080


	//----- nvinfo : EIATTR_MERCURY_ISA_VERSION
	.align		4
        /*0020*/ 	.byte	0x03, 0x5f
        /*0022*/ 	.short	0x0101


	//----- nvinfo : EIATTR_VRC_CTA_INIT_COUNT
	.align		4
        /*0024*/ 	.byte	0x02, 0x4a
	.zero		1
	.zero		1


	//----- nvinfo : EIATTR_EXIT_INSTR_OFFSETS
	.align		4
        /*0028*/ 	.byte	0x04, 0x1c
        /*002a*/ 	.short	(.L_778 - .L_777)


	//   ....[0]....
.L_777:
        /*002c*/ 	.word	0x00000010


	//----- nvinfo : EIATTR_MAX_THREADS
	.align		4
.L_778:
        /*0030*/ 	.byte	0x04, 0x05
        /*0032*/ 	.short	(.L_780 - .L_779)
.L_779:
        /*0034*/ 	.word	0x00000200
        /*0038*/ 	.word	0x00000001
        /*003c*/ 	.word	0x00000001


	//----- nvinfo : EIATTR_CBANK_PARAM_SIZE
	.align		4
.L_780:
        /*0040*/ 	.byte	0x03, 0x19
        /*0042*/ 	.short	0x0a80


	//----- nvinfo : EIATTR_PARAM_CBANK
	.align		4
        /*0044*/ 	.byte	0x04, 0x0a
        /*0046*/ 	.short	(.L_782 - .L_781)
	.align		4
.L_781:
        /*0048*/ 	.word	index@(.nv.constant0._ZN7cutlass13device_kernelIN5flash11enable_sm90INS1_16FlashAttnFwdSm90INS1_25CollectiveMainloopFwdSm90ILi2EN4cute5tupleIJNS5_1CILi1EEES8_S8_EEENS6_IJNS7_ILi192EEENS7_ILi128EEENS7_ILi64EEEEEELi64ENS_10bfloat16_tEfNS_4arch4Sm90ELb0ELb1ELb1ELb1ELb1ELb1ELb0ELb1ELb1ELb1ELb0ELb0EEENS1_21CollectiveEpilogueFwdINS6_IJSA_SC_SB_EEES9_SE_SG_Li384ELb1ELb1ELb0ELb0EEENS1_36VarlenDynamicPersistentTileSchedulerILi192ELi128ELi384ELi128ELb0ELb1ELb1ELb1ELb0ELb1EEEEEEEEEvNT_6ParamsE)
        /*004c*/ 	.short	0x0380
        /*004e*/ 	.short	0x0a80


	//----- nvinfo : EIATTR_SW_WAR
	.align		4
.L_782:
        /*0050*/ 	.byte	0x04, 0x36
        /*0052*/ 	.short	(.L_784 - .L_783)
.L_783:
        /*0054*/ 	.word	0x00000008
.L_784:


//--------------------- .nv.info._ZN7cutlass13device_kernelIN5flash11enable_sm90INS1_16FlashAttnFwdSm90INS1_25CollectiveMainloopFwdSm90ILi2EN4cute5tupleIJNS5_1CILi1EEES8_S8_EEENS6_IJNS7_ILi192EEENS7_ILi128EEENS7_ILi64EEEEEELi64ENS_10bfloat16_tEfNS_4arch4Sm90ELb1ELb0ELb1ELb0ELb1ELb0ELb0ELb1ELb1ELb1ELb0ELb0EEENS1_21CollectiveEpilogueFwdINS6_IJSA_SC_SB_EEES9_SE_SG_Li384ELb0ELb1ELb0ELb0EEENS1_30DynamicPersistentTileSchedulerILi384ELi128ELb0ELb1ELb1EEEEEEEEEvNT_6ParamsE --------------------------
	.section	.nv.info._ZN7cutlass13device_kernelIN5flash11enable_sm90INS1_16FlashAttnFwdSm90INS1_25CollectiveMainloopFwdSm90ILi2EN4cute5tupleIJNS5_1CILi1EEES8_S8_EEENS6_IJNS7_ILi192EEENS7_ILi128EEENS7_ILi64EEEEEELi64ENS_10bfloat16_tEfNS_4arch4Sm90ELb1ELb0ELb1ELb0ELb1ELb0ELb0ELb1ELb1ELb1ELb0ELb0EEENS1_21CollectiveEpilogueFwdINS6_IJSA_SC_SB_EEES9_SE_SG_Li384ELb0ELb1ELb0ELb0EEENS1_30DynamicPersistentTileSchedulerILi384ELi128ELb0ELb1ELb1EEEEEEEEEvNT_6ParamsE,"",@"SHT_CUDA_INFO"
	.sectionflags	@""
	.align	4


	//----- nvinfo : EIATTR_CUDA_API_VERSION
	.align		4
        /*0000*/ 	.byte	0x04, 0x37
        /*0002*/ 	.short	(.L_786 - .L_785)
.L_785:
        /*0004*/ 	.word	0x00000082


	//----- nvinfo : EIATTR_KPARAM_INFO
	.align		4
.L_786:
        /*0008*/ 	.byte	0x04, 0x17
        /*000a*/ 	.short	(.L_788 - .L_787)
.L_787:
        /*000c*/ 	.word	0x00000000
        /*0010*/ 	.short	0x0000
        /*0012*/ 	.short	0x0000
        /*0014*/ 	.byte	0x00, 0xf0, 0x01, 0x2a


	//----- nvinfo : EIATTR_SPARSE_MMA_MASK
	.align		4
.L_788:
        /*0018*/ 	.byte	0x03, 0x50
        /*001a*/ 	.short	0x0000


	//----- nvinfo : EIATTR_MAXREG_COUNT
	.align		4
        /*001c*/ 	.byte	0x03, 0x1b
        /*001e*/ 	.short	0x0080


	//----- nvinfo : EIATTR_MERCURY_ISA_VERSION
	.align		4
        /*0020*/ 	.byte	0x03, 0x5f
        /*0022*/ 	.short	0x0101


	//----- nvinfo : EIATTR_VRC_CTA_INIT_COUNT
	.align		4
        /*0024*/ 	.byte	0x02, 0x4a
	.zero		1
	.zero		1


	//----- nvinfo : EIATTR_EXIT_INSTR_OFFSETS
	.align		4
        /*0028*/ 	.byte	0x04, 0x1c
        /*002a*/ 	.short	(.L_790 - .L_789)


	//   ....[0]....
.L_789:
        /*002c*/ 	.word	0x00000010


	//----- nvinfo : EIATTR_MAX_THREADS
	.align		4
.L_790:
        /*0030*/ 	.byte	0x04, 0x05
        /*0032*/ 	.short	(.L_792 - .L_791)
.L_791:
        /*0034*/ 	.word	0x00000200
        /*0038*/ 	.word	0x00000001
        /*003c*/ 	.word	0x00000001


	//----- nvinfo : EIATTR_CBANK_PARAM_SIZE
	.align		4
.L_792:
        /*0040*/ 	.byte	0x03, 0x19
        /*0042*/ 	.short	0x0a80


	//----- nvinfo : EIATTR_PARAM_CBANK
	.align		4
        /*0044*/ 	.byte	0x04, 0x0a
        /*0046*/ 	.short	(.L_794 - .L_793)
	.align		4
.L_793:
        /*0048*/ 	.word	index@(.nv.constant0._ZN7cutlass13device_kernelIN5flash11enable_sm90INS1_16FlashAttnFwdSm90INS1_25CollectiveMainloopFwdSm90ILi2EN4cute5tupleIJNS5_1CILi1EEES8_S8_EEENS6_IJNS7_ILi192EEENS7_ILi128EEENS7_ILi64EEEEEELi64ENS_10bfloat16_tEfNS_4arch4Sm90ELb1ELb0ELb1ELb0ELb1ELb0ELb0ELb1ELb1ELb1ELb0ELb0EEENS1_21CollectiveEpilogueFwdINS6_IJSA_SC_SB_EEES9_SE_SG_Li384ELb0ELb1ELb0ELb0EEENS1_30DynamicPersistentTileSchedulerILi384ELi128ELb0ELb1ELb1EEEEEEEEEvNT_6ParamsE)
        /*004c*/ 	.short	0x0380
        /*004e*/ 	.short	0x0a80


	//----- nvinfo : EIATTR_SW_WAR
	.align		4
.L_794:
        /*0050*/ 	.byte	0x04, 0x36
        /*0052*/ 	.short	(.L_796 - .L_795)
.L_795:
        /*0054*/ 	.word	0x00000008
.L_796:


//--------------------- .nv.info._ZN7cutlass13device_kernelIN5flash11enable_sm90INS1_16FlashAttnFwdSm90INS1_25CollectiveMainloopFwdSm90ILi2EN4cute5tupleIJNS5_1CILi1EEES8_S8_EEENS6_IJNS7_ILi192EEENS7_ILi128EEENS7_ILi64EEEEEELi64ENS_10bfloat16_tEfNS_4arch4Sm90ELb1ELb0ELb1ELb1ELb1ELb0ELb0ELb1ELb1ELb1ELb0ELb0EEENS1_21CollectiveEpilogueFwdINS6_IJSA_SC_SB_EEES9_SE_SG_Li384ELb1ELb1ELb0ELb0EEENS1_36VarlenDynamicPersistentTileSchedulerILi192ELi128ELi384ELi128ELb0ELb1ELb1ELb1ELb1ELb1EEEEEEEEEvNT_6ParamsE --------------------------
	.section	.nv.info._ZN7cutlass13device_kernelIN5flash11enable_sm90INS1_16FlashAttnFwdSm90INS1_25CollectiveMainloopFwdSm90ILi2EN4cute5tupleIJNS5_1CILi1EEES8_S8_EEENS6_IJNS7_ILi192EEENS7_ILi128EEENS7_ILi64EEEEEELi64ENS_10bfloat16_tEfNS_4arch4Sm90ELb1ELb0ELb1ELb1ELb1ELb0ELb0ELb1ELb1ELb1ELb0ELb0EEENS1_21CollectiveEpilogueFwdINS6_IJSA_SC_SB_EEES9_SE_SG_Li384ELb1ELb1ELb0ELb0EEENS1_36VarlenDynamicPersistentTileSchedulerILi192ELi128ELi384ELi128ELb0ELb1ELb1ELb1ELb1ELb1EEEEEEEEEvNT_6ParamsE,"",@"SHT_CUDA_INFO"
	.sectionflags	@""
	.align	4


	//----- nvinfo : EIATTR_CUDA_API_VERSION
	.align		4
        /*0000*/ 	.byte	0x04, 0x37
        /*0002*/ 	.short	(.L_798 - .L_797)
.L_797:
        /*0004*/ 	.word	0x00000082


	//----- nvinfo : EIATTR_KPARAM_INFO
	.align		4
.L_798:
        /*0008*/ 	.byte	0x04, 0x17
        /*000a*/ 	.short	(.L_800 - .L_799)
.L_799:
        /*000c*/ 	.word	0x00000000
        /*0010*/ 	.short	0x0000
        /*0012*/ 	.short	0x0000
        /*0014*/ 	.byte	0x00, 0xf0, 0x01, 0x2a


	//----- nvinfo : EIATTR_SPARSE_MMA_MASK
	.align		4
.L_800:
        /*0018*/ 	.byte	0x03, 0x50
        /*001a*/ 	.short	0x0000


	//----- nvinfo : EIATTR_MAXREG_COUNT
	.align		4
        /*001c*/ 	.byte	0x03, 0x1b
        /*001e*/ 	.short	0x0080


	//----- nvinfo : EIATTR_MERCURY_ISA_VERSION
	.align		4
        /*0020*/ 	.byte	0x03, 0x5f
        /*0022*/ 	.short	0x0101


	//----- nvinfo : EIATTR_VRC_CTA_INIT_COUNT
	.align		4
        /*0024*/ 	.byte	0x02, 0x4a
	.zero		1
	.zero		1


	//----- nvinfo : EIATTR_EXIT_INSTR_OFFSETS
	.align		4
        /*0028*/ 	.byte	0x04, 0x1c
        /*002a*/ 	.short	(.L_802 - .L_801)


	//   ....[0]....
.L_801:
        /*002c*/ 	.word	0x00000010


	//----- nvinfo : EIATTR_MAX_THREADS
	.align		4
.L_802:
        /*0030*/ 	.byte	0x04, 0x05
        /*0032*/ 	.short	(.L_804 - .L_803)
.L_803:
        /*0034*/ 	.word	0x00000200
        /*0038*/ 	.word	0x00000001
        /*003c*/ 	.word	0x00000001


	//----- nvinfo : EIATTR_CBANK_PARAM_SIZE
	.align		4
.L_804:
        /*0040*/ 	.byte	0x03, 0x19
        /*0042*/ 	.short	0x0a80


	//----- nvinfo : EIATTR_PARAM_CBANK
	.align		4
        /*0044*/ 	.byte	0x04, 0x0a
        /*0046*/ 	.short	(.L_806 - .L_805)
	.align		4
.L_805:
        /*0048*/ 	.word	index@(.nv.constant0._ZN7cutlass13device_kernelIN5flash11enable_sm90INS1_16FlashAttnFwdSm90INS1_25CollectiveMainloopFwdSm90ILi2EN4cute5tupleIJNS5_1CILi1EEES8_S8_EEENS6_IJNS7_ILi192EEENS7_ILi128EEENS7_ILi64EEEEEELi64ENS_10bfloat16_tEfNS_4arch4Sm90ELb1ELb0ELb1ELb1ELb1ELb0ELb0ELb1ELb1ELb1ELb0ELb0EEENS1_21CollectiveEpilogueFwdINS6_IJSA_SC_SB_EEES9_SE_SG_Li384ELb1ELb1ELb0ELb0EEENS1_36VarlenDynamicPersistentTileSchedulerILi192ELi128ELi384ELi128ELb0ELb1ELb1ELb1ELb1ELb1EEEEEEEEEvNT_6ParamsE)
        /*004c*/ 	.short	0x0380
        /*004e*/ 	.short	0x0a80


	//----- nvinfo : EIATTR_SW_WAR
	.align		4
.L_806:
        /*0050*/ 	.byte	0x04, 0x36
        /*0052*/ 	.short	(.L_808 - .L_807)
.L_807:
        /*0054*/ 	.word	0x00000008
.L_808:


//--------------------- .nv.info._ZN7cutlass13device_kernelIN5flash11enable_sm90INS1_16FlashAttnFwdSm90INS1_25CollectiveMainloopFwdSm90ILi2EN4cute5tupleIJNS5_1CILi1EEES8_S8_EEENS6_IJNS7_ILi192EEENS7_ILi128EEENS7_ILi64EEEEEELi64ENS_10bfloat16_tEfNS_4arch4Sm90ELb1ELb0ELb1ELb1ELb1ELb1ELb0ELb1ELb1ELb1ELb0ELb0EEENS1_21CollectiveEpilogueFwdINS6_IJSA_SC_SB_EEES9_SE_SG_Li384ELb1ELb1ELb0ELb0EEENS1_36VarlenDynamicPersistentTileSchedulerILi192ELi128ELi384ELi128ELb0ELb1ELb1ELb1ELb1ELb1EEEEEEEEEvNT_6ParamsE --------------------------
	.section	.nv.info._ZN7cutlass13device_kernelIN5flash11enable_sm90INS1_16FlashAttnFwdSm90INS1_25CollectiveMainloopFwdSm90ILi2EN4cute5tupleIJNS5_1CILi1EEES8_S8_EEENS6_IJNS7_ILi192EEENS7_ILi128EEENS7_ILi64EEEEEELi64ENS_10bfloat16_tEfNS_4arch4Sm90ELb1ELb0ELb1ELb1ELb1ELb1ELb0ELb1ELb1ELb1ELb0ELb0EEENS1_21CollectiveEpilogueFwdINS6_IJSA_SC_SB_EEES9_SE_SG_Li384ELb1ELb1ELb0ELb0EEENS1_36VarlenDynamicPersistentTileSchedulerILi192ELi128ELi384ELi128ELb0ELb1ELb1ELb1ELb1ELb1EEEEEEEEEvNT_6ParamsE,"",@"SHT_CUDA_INFO"
	.sectionflags	@""
	.align	4


	//----- nvinfo : EIATTR_CUDA_API_VERSION
	.align		4
        /*0000*/ 	.byte	0x04, 0x37
        /*0002*/ 	.short	(.L_810 - .L_809)
.L_809:
        /*0004*/ 	.word	0x00000082


	//----- nvinfo : EIATTR_KPARAM_INFO
	.align		4
.L_810:
        /*0008*/ 	.byte	0x04, 0x17
        /*000a*/ 	.short	(.L_812 - .L_811)
.L_811:
        /*000c*/ 	.word	0x00000000
        /*0010*/ 	.short	0x0000
        /*0012*/ 	.short	0x0000
        /*0014*/ 	.byte	0x00, 0xf0, 0x01, 0x2a


	//----- nvinfo : EIATTR_SPARSE_MMA_MASK
	.align		4
.L_812:
        /*0018*/ 	.byte	0x03, 0x50
        /*001a*/ 	.short	0x0000


	//----- nvinfo : EIATTR_MAXREG_COUNT
	.align		4
        /*001c*/ 	.byte	0x03, 0x1b
        /*001e*/ 	.short	0x0080


	//----- nvinfo : EIATTR_MERCURY_ISA_VERSION
	.align		4
        /*0020*/ 	.byte	0x03, 0x5f
        /*0022*/ 	.short	0x0101


	//----- nvinfo : EIATTR_VRC_CTA_INIT_COUNT
	.align		4
        /*0024*/ 	.byte	0x02, 0x4a
	.zero		1
	.zero		1


	//----- nvinfo : EIATTR_EXIT_INSTR_OFFSETS
	.align		4
        /*0028*/ 	.byte	0x04, 0x1c
        /*002a*/ 	.short	(.L_814 - .L_813)


	//   ....[0]....
.L_813:
        /*002c*/ 	.word	0x00000010


	//----- nvinfo : EIATTR_MAX_THREADS
	.align		4
.L_814:
        /*0030*/ 	.byte	0x04, 0x05
        /*0032*/ 	.short	(.L_816 - .L_815)
.L_815:
        /*0034*/ 	.word	0x00000200
        /*0038*/ 	.word	0x00000001
        /*003c*/ 	.word	0x00000001


	//----- nvinfo : EIATTR_CBANK_PARAM_SIZE
	.align		4
.L_816:
        /*0040*/ 	.byte	0x03, 0x19
        /*0042*/ 	.short	0x0a80


	//----- nvinfo : EIATTR_PARAM_CBANK
	.align		4
        /*0044*/ 	.byte	0x04, 0x0a
        /*0046*/ 	.short	(.L_818 - .L_817)
	.align		4
.L_817:
        /*0048*/ 	.word	index@(.nv.constant0._ZN7cutlass13device_kernelIN5flash11enable_sm90INS1_16FlashAttnFwdSm90INS1_25CollectiveMainloopFwdSm90ILi2EN4cute5tupleIJNS5_1CILi1EEES8_S8_EEENS6_IJNS7_ILi192EEENS7_ILi128EEENS7_ILi64EEEEEELi64ENS_10bfloat16_tEfNS_4arch4Sm90ELb1ELb0ELb1ELb1ELb1ELb1ELb0ELb1ELb1ELb1ELb0ELb0EEENS1_21CollectiveEpilogueFwdINS6_IJSA_SC_SB_EEES9_SE_SG_Li384ELb1ELb1ELb0ELb0EEENS1_36VarlenDynamicPersistentTileSchedulerILi192ELi128ELi384ELi128ELb0ELb1ELb1ELb1ELb1ELb1EEEEEEEEEvNT_6ParamsE)
        /*004c*/ 	.short	0x0380
        /*004e*/ 	.short	0x0a80


	//----- nvinfo : EIATTR_SW_WAR
	.align		4
.L_818:
        /*0050*/ 	.byte	0x04, 0x36
        /*0052*/ 	.short	(.L_820 - .L_819)
.L_819:
        /*0054*/ 	.word	0x00000008
.L_820:


//--------------------- .nv.callgraph             --------------------------
	.section	.nv.callgraph,"",@"SHT_CUDA_CALLGRAPH"
	.align	4
	.sectionentsize	8
	.align		4
        /*0000*/ 	.word	0x00000000
	.align		4
        /*0004*/ 	.word	0xffffffff
	.align		4
        /*0008*/ 	.word	0x00000000
	.align		4
        /*000c*/ 	.word	0xfffffffe
	.align		4
        /*0010*/ 	.word	0x00000000
	.align		4
        /*0014*/ 	.word	0xfffffffd
	.align		4
        /*0018*/ 	.word	0x00000000
	.align		4
        /*001c*/ 	.word	0xfffffffc


//--------------------- .nv.constant4             --------------------------
	.section	.nv.constant4,"a",@progbits
	.align	8
	.align		8
.nv.constant4:
        /*0000*/ 	.dword	_ZN80_INTERNAL_84ccdedb_44_flash_fwd_hdimall_bf16_paged_softcap_sm90_cu_9d2915ae_34304cuda3std3__45__cpo5beginE
	.align		8
        /*0008*/ 	.dword	_ZN80_INTERNAL_84ccdedb_44_flash_fwd_hdimall_bf16_paged_softcap_sm90_cu_9d2915ae_34304cuda3std3__45__cpo3endE
	.align		8
        /*0010*/ 	.dword	_ZN80_INTERNAL_84ccdedb_44_flash_fwd_hdimall_bf16_paged_softcap_sm90_cu_9d2915ae_34304cuda3std3__45__cpo6cbeginE
	.align		8
        /*0018*/ 	.dword	_ZN80_INTERNAL_84ccdedb_44_flash_fwd_hdimall_bf16_paged_softcap_sm90_cu_9d2915ae_34304cuda3std3__45__cpo4cendE
	.align		8
        /*0020*/ 	.dword	_ZN80_INTERNAL_84ccdedb_44_flash_fwd_hdimall_bf16_paged_softcap_sm90_cu_9d2915ae_34304cuda3std3__482_GLOBAL__N__84ccdedb_44_flash_fwd_hdimall_bf16_paged_softcap_sm90_cu_9d2915ae_34306ignoreE
	.align		8
        /*0028*/ 	.dword	_ZN80_INTERNAL_84ccdedb_44_flash_fwd_hdimall_bf16_paged_softcap_sm90_cu_9d2915ae_34304cuda3std3__419piecewise_constructE
	.align		8
        /*0030*/ 	.dword	_ZN80_INTERNAL_84ccdedb_44_flash_fwd_hdimall_bf16_paged_softcap_sm90_cu_9d2915ae_34304cuda3std3__48in_placeE
	.align		8
        /*0038*/ 	.dword	_ZN80_INTERNAL_84ccdedb_44_flash_fwd_hdimall_bf16_paged_softcap_sm90_cu_9d2915ae_34304cuda3std6ranges3__45__cpo4swapE
	.align		8
        /*0040*/ 	.dword	_ZN80_INTERNAL_84ccdedb_44_flash_fwd_hdimall_bf16_paged_softcap_sm90_cu_9d2915ae_34304cuda3std6ranges3__45__cpo9iter_moveE
	.align		8
        /*0048*/ 	.dword	_ZN80_INTERNAL_84ccdedb_44_flash_fwd_hdimall_bf16_paged_softcap_sm90_cu_9d2915ae_34304cute7productE
	.align		8
        /*0050*/ 	.dword	_ZN80_INTERNAL_84ccdedb_44_flash_fwd_hdimall_bf16_paged_softcap_sm90_cu_9d2915ae_34304cute1_E


//--------------------- .text._ZN7cutlass13device_kernelIN5flash11enable_sm90INS1_16FlashAttnFwdSm90INS1_25CollectiveMainloopFwdSm90ILi2EN4cute5tupleIJNS5_1CILi1EEES8_S8_EEENS6_IJNS7_ILi128EEENS7_ILi80EEENS7_ILi256EEEEEELi256ENS_10bfloat16_tEfNS_4arch4Sm90ELb0ELb0ELb1ELb0ELb1ELb0ELb0ELb1ELb1ELb1ELb0ELb0EEENS1_21CollectiveEpilogueFwdINS6_IJSA_SC_SB_EEES9_SE_SG_Li256ELb0ELb1ELb0ELb0EEENS1_29StaticPersistentTileSchedulerILb0EEEEEEEEEvNT_6ParamsE --------------------------
	.section	.text._ZN7cutlass13device_kernelIN5flash11enable_sm90INS1_16FlashAttnFwdSm90INS1_25CollectiveMainloopFwdSm90ILi2EN4cute5tupleIJNS5_1CILi1EEES8_S8_EEENS6_IJNS7_ILi128EEENS7_ILi80EEENS7_ILi256EEEEEELi256ENS_10bfloat16_tEfNS_4arch4Sm90ELb0ELb0ELb1ELb0ELb1ELb0ELb0ELb1ELb1ELb1ELb0ELb0EEENS1_21CollectiveEpilogueFwdINS6_IJSA_SC_SB_EEES9_SE_SG_Li256ELb0ELb1ELb0ELb0EEENS1_29StaticPersistentTileSchedulerILb0EEEEEEEEEvNT_6ParamsE,"ax",@progbits
	.align	128
.text._ZN7cutlass13device_kernelIN5flash11enable_sm90INS1_16FlashAttnFwdSm90INS1_25CollectiveMainloopFwdSm90ILi2EN4cute5tupleIJNS5_1CILi1EEES8_S8_EEENS6_IJNS7_ILi128EEENS7_ILi80EEENS7_ILi256EEEEEELi256ENS_10bfloat16_tEfNS_4arch4Sm90ELb0ELb0ELb1ELb0ELb1ELb0ELb0ELb1ELb1ELb1ELb0ELb0EEENS1_21CollectiveEpilogueFwdINS6_IJSA_SC_SB_EEES9_SE_SG_Li256ELb0ELb1ELb0ELb0EEENS1_29StaticPersistentTileSchedulerILb0EEEEEEEEEvNT_6ParamsE:
        .type           _ZN7cutlass13device_kernelIN5flash11enable_sm90INS1_16FlashAttnFwdSm90INS1_25CollectiveMainloopFwdSm90ILi2EN4cute5tupleIJNS5_1CILi1EEES8_S8_EEENS6_IJNS7_ILi128EEENS7_ILi80EEENS7_ILi256EEEEEELi256ENS_10bfloat16_tEfNS_4arch4Sm90ELb0ELb0ELb1ELb0ELb1ELb0ELb0ELb1ELb1ELb1ELb0ELb0EEENS1_21CollectiveEpilogueFwdINS6_IJSA_SC_SB_EEES9_SE_SG_Li256ELb0ELb1ELb0ELb0EEENS1_29StaticPersistentTileSchedulerILb0EEEEEEEEEvNT_6ParamsE,@function
        .size           _ZN7cutlass13device_kernelIN5flash11enable_sm90INS1_16FlashAttnFwdSm90INS1_25CollectiveMainloopFwdSm90ILi2EN4cute5tupleIJNS5_1CILi1EEES8_S8_EEENS6_IJNS7_ILi128EEENS7_ILi80EEENS7_ILi256EEEEEELi256ENS_10bfloat16_tEfNS_4arch4Sm90ELb0ELb0ELb1ELb0ELb1ELb0ELb0ELb1ELb1ELb1ELb0ELb0EEENS1_21CollectiveEpilogueFwdINS6_IJSA_SC_SB_EEES9_SE_SG_Li256ELb0ELb1ELb0ELb0EEENS1_29StaticPersistentTileSchedulerILb0EEEEEEEEEvNT_6ParamsE,(.L_x_45 - _ZN7cutlass13device_kernelIN5flash11enable_sm90INS1_16FlashAttnFwdSm90INS1_25CollectiveMainloopFwdSm90ILi2EN4cute5tupleIJNS5_1CILi1EEES8_S8_EEENS6_IJNS7_ILi128EEENS7_ILi80EEENS7_ILi256EEEEEELi256ENS_10bfloat16_tEfNS_4arch4Sm90ELb0ELb0ELb1ELb0ELb1ELb0ELb0ELb1ELb1ELb1ELb0ELb0EEENS1_21CollectiveEpilogueFwdINS6_IJSA_SC_SB_EEES9_SE_SG_Li256ELb0ELb1ELb0ELb0EEENS1_29StaticPersistentTileSchedulerILb0EEEEEEEEEvNT_6ParamsE)
        .other          _ZN7cutlass13device_kernelIN5flash11enable_sm90INS1_16FlashAttnFwdSm90INS1_25CollectiveMainloopFwdSm90ILi2EN4cute5tupleIJNS5_1CILi1EEES8_S8_EEENS6_IJNS7_ILi128EEENS7_ILi80EEENS7_ILi256EEEEEELi256ENS_10bfloat16_tEfNS_4arch4Sm90ELb0ELb0ELb1ELb0ELb1ELb0ELb0ELb1ELb1ELb1ELb0ELb0EEENS1_21CollectiveEpilogueFwdINS6_IJSA_SC_SB_EEES9_SE_SG_Li256ELb0ELb1ELb0ELb0EEENS1_29StaticPersistentTileSchedulerILb0EEEEEEEEEvNT_6ParamsE,@"STO_CUDA_ENTRY STV_DEFAULT"
_ZN7cutlass13device_kernelIN5flash11enable_sm90INS1_16FlashAttnFwdSm90INS1_25CollectiveMainloopFwdSm90ILi2EN4cute5tupleIJNS5_1CILi1EEES8_S8_EEENS6_IJNS7_ILi128EEENS7_ILi80EEENS7_ILi256EEEEEELi256ENS_10bfloat16_tEfNS_4arch4Sm90ELb0ELb0ELb1ELb0ELb1ELb0ELb0ELb1ELb1ELb1ELb0ELb0EEENS1_21CollectiveEpilogueFwdINS6_IJSA_SC_SB_EEES9_SE_SG_Li256ELb0ELb1ELb0ELb0EEENS1_29StaticPersistentTileSchedulerILb0EEEEEEEEEvNT_6ParamsE:
[----:B------:R-:W-:Y:S01]  /*0000*/  LDC R1, c[0x0][0x37c] ;  /* 0x0000df00ff017b82 */ /* 0x000fe20000000800 */
[----:B------:R-:W-:Y:S05]  /*0010*/  EXIT ;  /* 0x000000000000794d */ /* 0x000fea0003800000 */
.L_x_0:
[----:B------:R-:W-:-:S00]  /*0020*/  BRA `(.L_x_0) ;  /* 0xfffffffc00fc7947 */ /* 0x000fc0000383ffff */
[----:B------:R-:W-:-:S00]  /*0030*/  NOP ;  /* 0x0000000000007918 */ /* 0x000fc00000000000 */
        /* <DEDUP_REMOVED lines=12> */
.L_x_45:


//--------------------- .text._ZN7cutlass13device_kernelIN5flash11enable_sm90INS1_16FlashAttnFwdSm90INS1_25CollectiveMainloopFwdSm90ILi2EN4cute5tupleIJNS5_1CILi1EEES8_S8_EEENS6_IJNS7_ILi128EEENS7_ILi80EEENS7_ILi256EEEEEELi256ENS_10bfloat16_tEfNS_4arch4Sm90ELb0ELb0ELb1ELb1ELb1ELb0ELb0ELb1ELb1ELb1ELb0ELb0EEENS1_21CollectiveEpilogueFwdINS6_IJSA_SC_SB_EEES9_SE_SG_Li256ELb1ELb1ELb0ELb0EEENS1_36VarlenDynamicPersistentTileSchedulerILi128ELi80ELi256ELi128ELb0ELb1ELb1ELb0ELb1ELb1EEEEEEEEEvNT_6ParamsE --------------------------
	.section	.text._ZN7cutlass13device_kernelIN5flash11enable_sm90INS1_16FlashAttnFwdSm90INS1_25CollectiveMainloopFwdSm90ILi2EN4cute5tupleIJNS5_1CILi1EEES8_S8_EEENS6_IJNS7_ILi128EEENS7_ILi80EEENS7_ILi256EEEEEELi256ENS_10bfloat16_tEfNS_4arch4Sm90ELb0ELb0ELb1ELb1ELb1ELb0ELb0ELb1ELb1ELb1ELb0ELb0EEENS1_21CollectiveEpilogueFwdINS6_IJSA_SC_SB_EEES9_SE_SG_Li256ELb1ELb1ELb0ELb0EEENS1_36VarlenDynamicPersistentTileSchedulerILi128ELi80ELi256ELi128ELb0ELb1ELb1ELb0ELb1ELb1EEEEEEEEEvNT_6ParamsE,"ax",@progbits
	.align	128
.text._ZN7cutlass13device_kernelIN5flash11enable_sm90INS1_16FlashAttnFwdSm90INS1_25CollectiveMainloopFwdSm90ILi2EN4cute5tupleIJNS5_1CILi1EEES8_S8_EEENS6_IJNS7_ILi128EEENS7_ILi80EEENS7_ILi256EEEEEELi256ENS_10bfloat16_tEfNS_4arch4Sm90ELb0ELb0ELb1ELb1ELb1ELb0ELb0ELb1ELb1ELb1ELb0ELb0EEENS1_21CollectiveEpilogueFwdINS6_IJSA_SC_SB_EEES9_SE_SG_Li256ELb1ELb1ELb0ELb0EEENS1_36VarlenDynamicPersistentTileSchedulerILi128ELi80ELi256ELi128ELb0ELb1ELb1ELb0ELb1ELb1EEEEEEEEEvNT_6ParamsE:
        .type           _ZN7cutlass13device_kernelIN5flash11enable_sm90INS1_16FlashAttnFwdSm90INS1_25CollectiveMainloopFwdSm90ILi2EN4cute5tupleIJNS5_1CILi1EEES8_S8_EEENS6_IJNS7_ILi128EEENS7_ILi80EEENS7_ILi256EEEEEELi256ENS_10bfloat16_tEfNS_4arch4Sm90ELb0ELb0ELb1ELb1ELb1ELb0ELb0ELb1ELb1ELb1ELb0ELb0EEENS1_21CollectiveEpilogueFwdINS6_IJSA_SC_SB_EEES9_SE_SG_Li256ELb1ELb1ELb0ELb0EEENS1_36VarlenDynamicPersistentTileSchedulerILi128ELi80ELi256ELi128ELb0ELb1ELb1ELb0ELb1ELb1EEEEEEEEEvNT_6ParamsE,@function
        .size           _ZN7cutlass13device_kernelIN5flash11enable_sm90INS1_16FlashAttnFwdSm90INS1_25CollectiveMainloopFwdSm90ILi2EN4cute5tupleIJNS5_1CILi1EEES8_S8_EEENS6_IJNS7_ILi128EEENS7_ILi80EEENS7_ILi256EEEEEELi256ENS_10bfloat16_tEfNS_4arch4Sm90ELb0ELb0ELb1ELb1ELb1ELb0ELb0ELb1ELb1ELb1ELb0ELb0EEENS1_21CollectiveEpilogueFwdINS6_IJSA_SC_SB_EEES9_SE_SG_Li256ELb1ELb1ELb0ELb0EEENS1_36VarlenDynamicPersistentTileSchedulerILi128ELi80ELi256ELi128ELb0ELb1ELb1ELb0ELb1ELb1EEEEEEEEEvNT_6ParamsE,(.L_x_46 - _ZN7cutlass13device_kernelIN5flash11enable_sm90INS1_16FlashAttnFwdSm90INS1_25CollectiveMainloopFwdSm90ILi2EN4cute5tupleIJNS5_1CILi1EEES8_S8_EEENS6_IJNS7_ILi128EEENS7_ILi80EEENS7_ILi256EEEEEELi256ENS_10bfloat16_tEfNS_4arch4Sm90ELb0ELb0ELb1ELb1ELb1ELb0ELb0ELb1ELb1ELb1ELb0ELb0EEENS1_21CollectiveEpilogueFwdINS6_IJSA_SC_SB_EEES9_SE_SG_Li256ELb1ELb1ELb0ELb0EEENS1_36VarlenDynamicPersistentTileSchedulerILi128ELi80ELi256ELi128ELb0ELb1ELb1ELb0ELb1ELb1EEEEEEEEEvNT_6ParamsE)
        .other          _ZN7cutlass13device_kernelIN5flash11enable_sm90INS1_16FlashAttnFwdSm90INS1_25CollectiveMainloopFwdSm90ILi2EN4cute5tupleIJNS5_1CILi1EEES8_S8_EEENS6_IJNS7_ILi128EEENS7_ILi80EEENS7_ILi256EEEEEELi256ENS_10bfloat16_tEfNS_4arch4Sm90ELb0ELb0ELb1ELb1ELb1ELb0ELb0ELb1ELb1ELb1ELb0ELb0EEENS1_21CollectiveEpilogueFwdINS6_IJSA_SC_SB_EEES9_SE_SG_Li256ELb1ELb1ELb0ELb0EEENS1_36VarlenDynamicPersistentTileSchedulerILi128ELi80ELi256ELi128ELb0ELb1ELb1ELb0ELb1ELb1EEEEEEEEEvNT_6ParamsE,@"STO_CUDA_ENTRY STV_DEFAULT"
_ZN7cutlass13device_kernelIN5flash11enable_sm90INS1_16FlashAttnFwdSm90INS1_25CollectiveMainloopFwdSm90ILi2EN4cute5tupleIJNS5_1CILi1EEES8_S8_EEENS6_IJNS7_ILi128EEENS7_ILi80EEENS7_ILi256EEEEEELi256ENS_10bfloat16_tEfNS_4arch4Sm90ELb0ELb0ELb1ELb1ELb1ELb0ELb0ELb1ELb1ELb1ELb0ELb0EEENS1_21CollectiveEpilogueFwdINS6_IJSA_SC_SB_EEES9_SE_SG_Li256ELb1ELb1ELb0ELb0EEENS1_36VarlenDynamicPersistentTileSchedulerILi128ELi80ELi256ELi128ELb0ELb1ELb1ELb0ELb1ELb1EEEEEEEEEvNT_6ParamsE:
[----:B------:R-:W-:Y:S01]  /*0000*/  LDC R1, c[0x0][0x37c] ;  /* 0x0000df00ff017b82 */ /* 0x000fe20000000800 */
[----:B------:R-:W-:Y:S05]  /*0010*/  EXIT ;  /* 0x000000000000794d */ /* 0x000fea0003800000 */
.L_x_1:
        /* <DEDUP_REMOVED lines=14> */
.L_x_46:


//--------------------- .text._ZN7cutlass13device_kernelIN5flash11enable_sm90INS1_16FlashAttnFwdSm90INS1_25CollectiveMainloopFwdSm90ILi2EN4cute5tupleIJNS5_1CILi1EEES8_S8_EEENS6_IJNS7_ILi128EEENS7_ILi80EEENS7_ILi256EEEEEELi256ENS_10bfloat16_tEfNS_4arch4Sm90ELb0ELb0ELb1ELb1ELb1ELb1ELb0ELb1ELb1ELb1ELb0ELb0EEENS1_21CollectiveEpilogueFwdINS6_IJSA_SC_SB_EEES9_SE_SG_Li256ELb1ELb1ELb0ELb0EEENS1_36VarlenDynamicPersistentTileSchedulerILi128ELi80ELi256ELi128ELb0ELb1ELb1ELb0ELb1ELb1EEEEEEEEEvNT_6ParamsE --------------------------
	.section	.text._ZN7cutlass13device_kernelIN5flash11enable_sm90INS1_16FlashAttnFwdSm90INS1_25CollectiveMainloopFwdSm90ILi2EN4cute5tupleIJNS5_1CILi1EEES8_S8_EEENS6_IJNS7_ILi128EEENS7_ILi80EEENS7_ILi256EEEEEELi256ENS_10bfloat16_tEfNS_4arch4Sm90ELb0ELb0ELb1ELb1ELb1ELb1ELb0ELb1ELb1ELb1ELb0ELb0EEENS1_21CollectiveEpilogueFwdINS6_IJSA_SC_SB_EEES9_SE_SG_Li256ELb1ELb1ELb0ELb0EEENS1_36VarlenDynamicPersistentTileSchedulerILi128ELi80ELi256ELi128ELb0ELb1ELb1ELb0ELb1ELb1EEEEEEEEEvNT_6ParamsE,"ax",@progbits
	.align	128
.text._ZN7cutlass13device_kernelIN5flash11enable_sm90INS1_16FlashAttnFwdSm90INS1_25CollectiveMainloopFwdSm90ILi2EN4cute5tupleIJNS5_1CILi1EEES8_S8_EEENS6_IJNS7_ILi128EEENS7_ILi80EEENS7_ILi256EEEEEELi256ENS_10bfloat16_tEfNS_4arch4Sm90ELb0ELb0ELb1ELb1ELb1ELb1ELb0ELb1ELb1ELb1ELb0ELb0EEENS1_21CollectiveEpilogueFwdINS6_IJSA_SC_SB_EEES9_SE_SG_Li256ELb1ELb1ELb0ELb0EEENS1_36VarlenDynamicPersistentTileSchedulerILi128ELi80ELi256ELi128ELb0ELb1ELb1ELb0ELb1ELb1EEEEEEEEEvNT_6ParamsE:
        .type           _ZN7cutlass13device_kernelIN5flash11enable_sm90INS1_16FlashAttnFwdSm90INS1_25CollectiveMainloopFwdSm90ILi2EN4cute5tupleIJNS5_1CILi1EEES8_S8_EEENS6_IJNS7_ILi128EEENS7_ILi80EEENS7_ILi256EEEEEELi256ENS_10bfloat16_tEfNS_4arch4Sm90ELb0ELb0ELb1ELb1ELb1ELb1ELb0ELb1ELb1ELb1ELb0ELb0EEENS1_21CollectiveEpilogueFwdINS6_IJSA_SC_SB_EEES9_SE_SG_Li256ELb1ELb1ELb0ELb0EEENS1_36VarlenDynamicPersistentTileSchedulerILi128ELi80ELi256ELi128ELb0ELb1ELb1ELb0ELb1ELb1EEEEEEEEEvNT_6ParamsE,@function
        .size           _ZN7cutlass13device_kernelIN5flash11enable_sm90INS1_16FlashAttnFwdSm90INS1_25CollectiveMainloopFwdSm90ILi2EN4cute5tupleIJNS5_1CILi1EEES8_S8_EEENS6_IJNS7_ILi128EEENS7_ILi80EEENS7_ILi256EEEEEELi256ENS_10bfloat16_tEfNS_4arch4Sm90ELb0ELb0ELb1ELb1ELb1ELb1ELb0ELb1ELb1ELb1ELb0ELb0EEENS1_21CollectiveEpilogueFwdINS6_IJSA_SC_SB_EEES9_SE_SG_Li256ELb1ELb1ELb0ELb0EEENS1_36VarlenDynamicPersistentTileSchedulerILi128ELi80ELi256ELi128ELb0ELb1ELb1ELb0ELb1ELb1EEEEEEEEEvNT_6ParamsE,(.L_x_47 - _ZN7cutlass13device_kernelIN5flash11enable_sm90INS1_16FlashAttnFwdSm90INS1_25CollectiveMainloopFwdSm90ILi2EN4cute5tupleIJNS5_1CILi1EEES8_S8_EEENS6_IJNS7_ILi128EEENS7_ILi80EEENS7_ILi256EEEEEELi256ENS_10bfloat16_tEfNS_4arch4Sm90ELb0ELb0ELb1ELb1ELb1ELb1ELb0ELb1ELb1ELb1ELb0ELb0EEENS1_21CollectiveEpilogueFwdINS6_IJSA_SC_SB_EEES9_SE_SG_Li256ELb1ELb1ELb0ELb0EEENS1_36VarlenDynamicPersistentTileSchedulerILi128ELi80ELi256ELi128ELb0ELb1ELb1ELb0ELb1ELb1EEEEEEEEEvNT_6ParamsE)
        .other          _ZN7cutlass13device_kernelIN5flash11enable_sm90INS1_16FlashAttnFwdSm90INS1_25CollectiveMainloopFwdSm90ILi2EN4cute5tupleIJNS5_1CILi1EEES8_S8_EEENS6_IJNS7_ILi128EEENS7_ILi80EEENS7_ILi256EEEEEELi256ENS_10bfloat16_tEfNS_4arch4Sm90ELb0ELb0ELb1ELb1ELb1ELb1ELb0ELb1ELb1ELb1ELb0ELb0EEENS1_21CollectiveEpilogueFwdINS6_IJSA_SC_SB_EEES9_SE_SG_Li256ELb1ELb1ELb0ELb0EEENS1_36VarlenDynamicPersistentTileSchedulerILi128ELi80ELi256ELi128ELb0ELb1ELb1ELb0ELb1ELb1EEEEEEEEEvNT_6ParamsE,@"STO_CUDA_ENTRY STV_DEFAULT"
_ZN7cutlass13device_kernelIN5flash11enable_sm90INS1_16FlashAttnFwdSm90INS1_25CollectiveMainloopFwdSm90ILi2EN4cute5tupleIJNS5_1CILi1EEES8_S8_EEENS6_IJNS7_ILi128EEENS7_ILi80EEENS7_ILi256EEEEEELi256ENS_10bfloat16_tEfNS_4arch4Sm90ELb0ELb0ELb1ELb1ELb1ELb1ELb0ELb1ELb1ELb1ELb0ELb0EEENS1_21CollectiveEpilogueFwdINS6_IJSA_SC_SB_EEES9_SE_SG_Li256ELb1ELb1ELb0ELb0EEENS1_36VarlenDynamicPersistentTileSchedulerILi128ELi80ELi256ELi128ELb0ELb1ELb1ELb0ELb1ELb1EEEEEEEEEvNT_6ParamsE:
[----:B------:R-:W-:Y:S01]  /*0000*/  LDC R1, c[0x0][0x37c] ;  /* 0x0000df00ff017b82 */ /* 0x000fe20000000800 */
[----:B------:R-:W-:Y:S05]  /*0010*/  EXIT ;  /* 0x000000000000794d */ /* 0x000fea0003800000 */
.L_x_2:
        /* <DEDUP_REMOVED lines=14> */
.L_x_47:


//--------------------- .text._ZN7cutlass13device_kernelIN5flash11enable_sm90INS1_16FlashAttnFwdSm90INS1_25CollectiveMainloopFwdSm90ILi2EN4cute5tupleIJNS5_1CILi1EEES8_S8_EEENS6_IJNS7_ILi128EEENS7_ILi64EEENS7_ILi256EEEEEELi256ENS_10bfloat16_tEfNS_4arch4Sm90ELb0ELb1ELb1ELb0ELb1ELb0ELb0ELb1ELb1ELb1ELb0ELb0EEENS1_21CollectiveEpilogueFwdINS6_IJSA_SC_SB_EEES9_SE_SG_Li256ELb0ELb1ELb0ELb0EEENS1_30DynamicPersistentTileSchedulerILi256ELi128ELb0ELb1ELb1EEEEEEEEEvNT_6ParamsE --------------------------
	.section	.text._ZN7cutlass13device_kernelIN5flash11enable_sm90INS1_16FlashAttnFwdSm90INS1_25CollectiveMainloopFwdSm90ILi2EN4cute5tupleIJNS5_1CILi1EEES8_S8_EEENS6_IJNS7_ILi128EEENS7_ILi64EEENS7_ILi256EEEEEELi256ENS_10bfloat16_tEfNS_4arch4Sm90ELb0ELb1ELb1ELb0ELb1ELb0ELb0ELb1ELb1ELb1ELb0ELb0EEENS1_21CollectiveEpilogueFwdINS6_IJSA_SC_SB_EEES9_SE_SG_Li256ELb0ELb1ELb0ELb0EEENS1_30DynamicPersistentTileSchedulerILi256ELi128ELb0ELb1ELb1EEEEEEEEEvNT_6ParamsE,"ax",@progbits
	.align	128
.text._ZN7cutlass13device_kernelIN5flash11enable_sm90INS1_16FlashAttnFwdSm90INS1_25CollectiveMainloopFwdSm90ILi2EN4cute5tupleIJNS5_1CILi1EEES8_S8_EEENS6_IJNS7_ILi128EEENS7_ILi64EEENS7_ILi256EEEEEELi256ENS_10bfloat16_tEfNS_4arch4Sm90ELb0ELb1ELb1ELb0ELb1ELb0ELb0ELb1ELb1ELb1ELb0ELb0EEENS1_21CollectiveEpilogueFwdINS6_IJSA_SC_SB_EEES9_SE_SG_Li256ELb0ELb1ELb0ELb0EEENS1_30DynamicPersistentTileSchedulerILi256ELi128ELb0ELb1ELb1EEEEEEEEEvNT_6ParamsE:
        .type           _ZN7cutlass13device_kernelIN5flash11enable_sm90INS1_16FlashAttnFwdSm90INS1_25CollectiveMainloopFwdSm90ILi2EN4cute5tupleIJNS5_1CILi1EEES8_S8_EEENS6_IJNS7_ILi128EEENS7_ILi64EEENS7_ILi256EEEEEELi256ENS_10bfloat16_tEfNS_4arch4Sm90ELb0ELb1ELb1ELb0ELb1ELb0ELb0ELb1ELb1ELb1ELb0ELb0EEENS1_21CollectiveEpilogueFwdINS6_IJSA_SC_SB_EEES9_SE_SG_Li256ELb0ELb1ELb0ELb0EEENS1_30DynamicPersistentTileSchedulerILi256ELi128ELb0ELb1ELb1EEEEEEEEEvNT_6ParamsE,@function
        .size           _ZN7cutlass13device_kernelIN5flash11enable_sm90INS1_16FlashAttnFwdSm90INS1_25CollectiveMainloopFwdSm90ILi2EN4cute5tupleIJNS5_1CILi1EEES8_S8_EEENS6_IJNS7_ILi128EEENS7_ILi64EEENS7_ILi256EEEEEELi256ENS_10bfloat16_tEfNS_4arch4Sm90ELb0ELb1ELb1ELb0ELb1ELb0ELb0ELb1ELb1ELb1ELb0ELb0EEENS1_21CollectiveEpilogueFwdINS6_IJSA_SC_SB_EEES9_SE_SG_Li256ELb0ELb1ELb0ELb0EEENS1_30DynamicPersistentTileSchedulerILi256ELi128ELb0ELb1ELb1EEEEEEEEEvNT_6ParamsE,(.L_x_48 - _ZN7cutlass13device_kernelIN5flash11enable_sm90INS1_16FlashAttnFwdSm90INS1_25CollectiveMainloopFwdSm90ILi2EN4cute5tupleIJNS5_1CILi1EEES8_S8_EEENS6_IJNS7_ILi128EEENS7_ILi64EEENS7_ILi256EEEEEELi256ENS_10bfloat16_tEfNS_4arch4Sm90ELb0ELb1ELb1ELb0ELb1ELb0ELb0ELb1ELb1ELb1ELb0ELb0EEENS1_21CollectiveEpilogueFwdINS6_IJSA_SC_SB_EEES9_SE_SG_Li256ELb0ELb1ELb0ELb0EEENS1_30DynamicPersistentTileSchedulerILi256ELi128ELb0ELb1ELb1EEEEEEEEEvNT_6ParamsE)
        .other          _ZN7cutlass13device_kernelIN5flash11enable_sm90INS1_16FlashAttnFwdSm90INS1_25CollectiveMainloopFwdSm90ILi2EN4cute5tupleIJNS5_1CILi1EEES8_S8_EEENS6_IJNS7_ILi128EEENS7_ILi64EEENS7_ILi256EEEEEELi256ENS_10bfloat16_tEfNS_4arch4Sm90ELb0ELb1ELb1ELb0ELb1ELb0ELb0ELb1ELb1ELb1ELb0ELb0EEENS1_21CollectiveEpilogueFwdINS6_IJSA_SC_SB_EEES9_SE_SG_Li256ELb0ELb1ELb0ELb0EEENS1_30DynamicPersistentTileSchedulerILi256ELi128ELb0ELb1ELb1EEEEEEEEEvNT_6ParamsE,@"STO_CUDA_ENTRY STV_DEFAULT"
_ZN7cutlass13device_kernelIN5flash11enable_sm90INS1_16FlashAttnFwdSm90INS1_25CollectiveMainloopFwdSm90ILi2EN4cute5tupleIJNS5_1CILi1EEES8_S8_EEENS6_IJNS7_ILi128EEENS7_ILi64EEENS7_ILi256EEEEEELi256ENS_10bfloat16_tEfNS_4arch4Sm90ELb0ELb1ELb1ELb0ELb1ELb0ELb0ELb1ELb1ELb1ELb0ELb0EEENS1_21CollectiveEpilogueFwdINS6_IJSA_SC_SB_EEES9_SE_SG_Li256ELb0ELb1ELb0ELb0EEENS1_30DynamicPersistentTileSchedulerILi256ELi128ELb0ELb1ELb1EEEEEEEEEvNT_6ParamsE:
[----:B------:R-:W-:Y:S01]  /*0000*/  LDC R1, c[0x0][0x37c] ;  /* 0x0000df00ff017b82 */ /* 0x000fe20000000800 */
[----:B------:R-:W-:Y:S05]  /*0010*/  EXIT ;  /* 0x000000000000794d */ /* 0x000fea0003800000 */
.L_x_3:
        /* <DEDUP_REMOVED lines=14> */
.L_x_48:


//--------------------- .text._ZN7cutlass13device_kernelIN5flash11enable_sm90INS1_16FlashAttnFwdSm90INS1_25CollectiveMainloopFwdSm90ILi2EN4cute5tupleIJNS5_1CILi1EEES8_S8_EEENS6_IJNS7_ILi128EEENS7_ILi64EEENS7_ILi256EEEEEELi256ENS_10bfloat16_tEfNS_4arch4Sm90ELb0ELb1ELb1ELb1ELb1ELb0ELb0ELb1ELb1ELb1ELb0ELb0EEENS1_21CollectiveEpilogueFwdINS6_IJSA_SC_SB_EEES9_SE_SG_Li256ELb1ELb1ELb0ELb0EEENS1_36VarlenDynamicPersistentTileSchedulerILi128ELi64ELi256ELi128ELb0ELb1ELb1ELb1ELb0ELb1EEEEEEEEEvNT_6ParamsE --------------------------
	.section	.text._ZN7cutlass13device_kernelIN5flash11enable_sm90INS1_16FlashAttnFwdSm90INS1_25CollectiveMainloopFwdSm90ILi2EN4cute5tupleIJNS5_1CILi1EEES8_S8_EEENS6_IJNS7_ILi128EEENS7_ILi64EEENS7_ILi256EEEEEELi256ENS_10bfloat16_tEfNS_4arch4Sm90ELb0ELb1ELb1ELb1ELb1ELb0ELb0ELb1ELb1ELb1ELb0ELb0EEENS1_21CollectiveEpilogueFwdINS6_IJSA_SC_SB_EEES9_SE_SG_Li256ELb1ELb1ELb0ELb0EEENS1_36VarlenDynamicPersistentTileSchedulerILi128ELi64ELi256ELi128ELb0ELb1ELb1ELb1ELb0ELb1EEEEEEEEEvNT_6ParamsE,"ax",@progbits
	.align	128
.text._ZN7cutlass13device_kernelIN5flash11enable_sm90INS1_16FlashAttnFwdSm90INS1_25CollectiveMainloopFwdSm90ILi2EN4cute5tupleIJNS5_1CILi1EEES8_S8_EEENS6_IJNS7_ILi128EEENS7_ILi64EEENS7_ILi256EEEEEELi256ENS_10bfloat16_tEfNS_4arch4Sm90ELb0ELb1ELb1ELb1ELb1ELb0ELb0ELb1ELb1ELb1ELb0ELb0EEENS1_21CollectiveEpilogueFwdINS6_IJSA_SC_SB_EEES9_SE_SG_Li256ELb1ELb1ELb0ELb0EEENS1_36VarlenDynamicPersistentTileSchedulerILi128ELi64ELi256ELi128ELb0ELb1ELb1ELb1ELb0ELb1EEEEEEEEEvNT_6ParamsE:
        .type           _ZN7cutlass13device_kernelIN5flash11enable_sm90INS1_16FlashAttnFwdSm90INS1_25CollectiveMainloopFwdSm90ILi2EN4cute5tupleIJNS5_1CILi1EEES8_S8_EEENS6_IJNS7_ILi128EEENS7_ILi64EEENS7_ILi256EEEEEELi256ENS_10bfloat16_tEfNS_4arch4Sm90ELb0ELb1ELb1ELb1ELb1ELb0ELb0ELb1ELb1ELb1ELb0ELb0EEENS1_21CollectiveEpilogueFwdINS6_IJSA_SC_SB_EEES9_SE_SG_Li256ELb1ELb1ELb0ELb0EEENS1_36VarlenDynamicPersistentTileSchedulerILi128ELi64ELi256ELi128ELb0ELb1ELb1ELb1ELb0ELb1EEEEEEEEEvNT_6ParamsE,@function
        .size           _ZN7cutlass13device_kernelIN5flash11enable_sm90INS1_16FlashAttnFwdSm90INS1_25CollectiveMainloopFwdSm90ILi2EN4cute5tupleIJNS5_1CILi1EEES8_S8_EEENS6_IJNS7_ILi128EEENS7_ILi64EEENS7_ILi256EEEEEELi256ENS_10bfloat16_tEfNS_4arch4Sm90ELb0ELb1ELb1ELb1ELb1ELb0ELb0ELb1ELb1ELb1ELb0ELb0EEENS1_21CollectiveEpilogueFwdINS6_IJSA_SC_SB_EEES9_SE_SG_Li256ELb1ELb1ELb0ELb0EEENS1_36VarlenDynamicPersistentTileSchedulerILi128ELi64ELi256ELi128ELb0ELb1ELb1ELb1ELb0ELb1EEEEEEEEEvNT_6ParamsE,(.L_x_49 - _ZN7cutlass13device_kernelIN5flash11enable_sm90INS1_16FlashAttnFwdSm90INS1_25CollectiveMainloopFwdSm90ILi2EN4cute5tupleIJNS5_1CILi1EEES8_S8_EEENS6_IJNS7_ILi128EEENS7_ILi64EEENS7_ILi256EEEEEELi256ENS_10bfloat16_tEfNS_4arch4Sm90ELb0ELb1ELb1ELb1ELb1ELb0ELb0ELb1ELb1ELb1ELb0ELb0EEENS1_21CollectiveEpilogueFwdINS6_IJSA_SC_SB_EEES9_SE_SG_Li256ELb1ELb1ELb0ELb0EEENS1_36VarlenDynamicPersistentTileSchedulerILi128ELi64ELi256ELi128ELb0ELb1ELb1ELb1ELb0ELb1EEEEEEEEEvNT_6ParamsE)
        .other          _ZN7cutlass13device_kernelIN5flash11enable_sm90INS1_16FlashAttnFwdSm90INS1_25CollectiveMainloopFwdSm90ILi2EN4cute5tupleIJNS5_1CILi1EEES8_S8_EEENS6_IJNS7_ILi128EEENS7_ILi64EEENS7_ILi256EEEEEELi256ENS_10bfloat16_tEfNS_4arch4Sm90ELb0ELb1ELb1ELb1ELb1ELb0ELb0ELb1ELb1ELb1ELb0ELb0EEENS1_21CollectiveEpilogueFwdINS6_IJSA_SC_SB_EEES9_SE_SG_Li256ELb1ELb1ELb0ELb0EEENS1_36VarlenDynamicPersistentTileSchedulerILi128ELi64ELi256ELi128ELb0ELb1ELb1ELb1ELb0ELb1EEEEEEEEEvNT_6ParamsE,@"STO_CUDA_ENTRY STV_DEFAULT"
_ZN7cutlass13device_kernelIN5flash11enable_sm90INS1_16FlashAttnFwdSm90INS1_25CollectiveMainloopFwdSm90ILi2EN4cute5tupleIJNS5_1CILi1EEES8_S8_EEENS6_IJNS7_ILi128EEENS7_ILi64EEENS7_ILi256EEEEEELi256ENS_10bfloat16_tEfNS_4arch4Sm90ELb0ELb1ELb1ELb1ELb1ELb0ELb0ELb1ELb1ELb1ELb0ELb0EEENS1_21CollectiveEpilogueFwdINS6_IJSA_SC_SB_EEES9_SE_SG_Li256ELb1ELb1ELb0ELb0EEENS1_36VarlenDynamicPersistentTileSchedulerILi128ELi64ELi256ELi128ELb0ELb1ELb1ELb1ELb0ELb1EEEEEEEEEvNT_6ParamsE:
[----:B------:R-:W-:Y:S01]  /*0000*/  LDC R1, c[0x0][0x37c] ;  /* 0x0000df00ff017b82 */ /* 0x000fe20000000800 */
[----:B------:R-:W-:Y:S05]  /*0010*/  EXIT ;  /* 0x000000000000794d */ /* 0x000fea0003800000 */
.L_x_4:
        /* <DEDUP_REMOVED lines=14> */
.L_x_49:


//--------------------- .text._ZN7cutlass13device_kernelIN5flash11enable_sm90INS1_16FlashAttnFwdSm90INS1_25CollectiveMainloopFwdSm90ILi2EN4cute5tupleIJNS5_1CILi1EEES8_S8_EEENS6_IJNS7_ILi128EEENS7_ILi64EEENS7_ILi256EEEEEELi256ENS_10bfloat16_tEfNS_4arch4Sm90ELb0ELb1ELb1ELb1ELb1ELb1ELb0ELb1ELb1ELb1ELb0ELb0EEENS1_21CollectiveEpilogueFwdINS6_IJSA_SC_SB_EEES9_SE_SG_Li256ELb1ELb1ELb0ELb0EEENS1_36VarlenDynamicPersistentTileSchedulerILi128ELi64ELi256ELi128ELb0ELb1ELb1ELb1ELb0ELb1EEEEEEEEEvNT_6ParamsE --------------------------
	.section	.text._ZN7cutlass13device_kernelIN5flash11enable_sm90INS1_16FlashAttnFwdSm90INS1_25CollectiveMainloopFwdSm90ILi2EN4cute5tupleIJNS5_1CILi1EEES8_S8_EEENS6_IJNS7_ILi128EEENS7_ILi64EEENS7_ILi256EEEEEELi256ENS_10bfloat16_tEfNS_4arch4Sm90ELb0ELb1ELb1ELb1ELb1ELb1ELb0ELb1ELb1ELb1ELb0ELb0EEENS1_21CollectiveEpilogueFwdINS6_IJSA_SC_SB_EEES9_SE_SG_Li256ELb1ELb1ELb0ELb0EEENS1_36VarlenDynamicPersistentTileSchedulerILi128ELi64ELi256ELi128ELb0ELb1ELb1ELb1ELb0ELb1EEEEEEEEEvNT_6ParamsE,"ax",@progbits
	.align	128
.text._ZN7cutlass13device_kernelIN5flash11enable_sm90INS1_16FlashAttnFwdSm90INS1_25CollectiveMainloopFwdSm90ILi2EN4cute5tupleIJNS5_1CILi1EEES8_S8_EEENS6_IJNS7_ILi128EEENS7_ILi64EEENS7_ILi256EEEEEELi256ENS_10bfloat16_tEfNS_4arch4Sm90ELb0ELb1ELb1ELb1ELb1ELb1ELb0ELb1ELb1ELb1ELb0ELb0EEENS1_21CollectiveEpilogueFwdINS6_IJSA_SC_SB_EEES9_SE_SG_Li256ELb1ELb1ELb0ELb0EEENS1_36VarlenDynamicPersistentTileSchedulerILi128ELi64ELi256ELi128ELb0ELb1ELb1ELb1ELb0ELb1EEEEEEEEEvNT_6ParamsE:
        .type           _ZN7cutlass13device_kernelIN5flash11enable_sm90INS1_16FlashAttnFwdSm90INS1_25CollectiveMainloopFwdSm90ILi2EN4cute5tupleIJNS5_1CILi1EEES8_S8_EEENS6_IJNS7_ILi128EEENS7_ILi64EEENS7_ILi256EEEEEELi256ENS_10bfloat16_tEfNS_4arch4Sm90ELb0ELb1ELb1ELb1ELb1ELb1ELb0ELb1ELb1ELb1ELb0ELb0EEENS1_21CollectiveEpilogueFwdINS6_IJSA_SC_SB_EEES9_SE_SG_Li256ELb1ELb1ELb0ELb0EEENS1_36VarlenDynamicPersistentTileSchedulerILi128ELi64ELi256ELi128ELb0ELb1ELb1ELb1ELb0ELb1EEEEEEEEEvNT_6ParamsE,@function
        .size           _ZN7cutlass13device_kernelIN5flash11enable_sm90INS1_16FlashAttnFwdSm90INS1_25CollectiveMainloopFwdSm90ILi2EN4cute5tupleIJNS5_1CILi1EEES8_S8_EEENS6_IJNS7_ILi128EEENS7_ILi64EEENS7_ILi256EEEEEELi256ENS_10bfloat16_tEfNS_4arch4Sm90ELb0ELb1ELb1ELb1ELb1ELb1ELb0ELb1ELb1ELb1ELb0ELb0EEENS1_21CollectiveEpilogueFwdINS6_IJSA_SC_SB_EEES9_SE_SG_Li256ELb1ELb1ELb0ELb0EEENS1_36VarlenDynamicPersistentTileSchedulerILi128ELi64ELi256ELi128ELb0ELb1ELb1ELb1ELb0ELb1EEEEEEEEEvNT_6ParamsE,(.L_x_50 - _ZN7cutlass13device_kernelIN5flash11enable_sm90INS1_16FlashAttnFwdSm90INS1_25CollectiveMainloopFwdSm90ILi2EN4cute5tupleIJNS5_1CILi1EEES8_S8_EEENS6_IJNS7_ILi128EEENS7_ILi64EEENS7_ILi256EEEEEELi256ENS_10bfloat16_tEfNS_4arch4Sm90ELb0ELb1ELb1ELb1ELb1ELb1ELb0ELb1ELb1ELb1ELb0ELb0EEENS1_21CollectiveEpilogueFwdINS6_IJSA_SC_SB_EEES9_SE_SG_Li256ELb1ELb1ELb0ELb0EEENS1_36VarlenDynamicPersistentTileSchedulerILi128ELi64ELi256ELi128ELb0ELb1ELb1ELb1ELb0ELb1EEEEEEEEEvNT_6ParamsE)
        .other          _ZN7cutlass13device_kernelIN5flash11enable_sm90INS1_16FlashAttnFwdSm90INS1_25CollectiveMainloopFwdSm90ILi2EN4cute5tupleIJNS5_1CILi1EEES8_S8_EEENS6_IJNS7_ILi128EEENS7_ILi64EEENS7_ILi256EEEEEELi256ENS_10bfloat16_tEfNS_4arch4Sm90ELb0ELb1ELb1ELb1ELb1ELb1ELb0ELb1ELb1ELb1ELb0ELb0EEENS1_21CollectiveEpilogueFwdINS6_IJSA_SC_SB_EEES9_SE_SG_Li256ELb1ELb1ELb0ELb0EEENS1_36VarlenDynamicPersistentTileSchedulerILi128ELi64ELi256ELi128ELb0ELb1ELb1ELb1ELb0ELb1EEEEEEEEEvNT_6ParamsE,@"STO_CUDA_ENTRY STV_DEFAULT"
_ZN7cutlass13device_kernelIN5flash11enable_sm90INS1_16FlashAttnFwdSm90INS1_25CollectiveMainloopFwdSm90ILi2EN4cute5tupleIJNS5_1CILi1EEES8_S8_EEENS6_IJNS7_ILi128EEENS7_ILi64EEENS7_ILi256EEEEEELi256ENS_10bfloat16_tEfNS_4arch4Sm90ELb0ELb1ELb1ELb1ELb1ELb1ELb0ELb1ELb1ELb1ELb0ELb0EEENS1_21CollectiveEpilogueFwdINS6_IJSA_SC_SB_EEES9_SE_SG_Li256ELb1ELb1ELb0ELb0EEENS1_36VarlenDynamicPersistentTileSchedulerILi128ELi64ELi256ELi128ELb0ELb1ELb1ELb1ELb0ELb1EEEEEEEEEvNT_6ParamsE:
[----:B------:R-:W-:Y:S01]  /*0000*/  LDC R1, c[0x0][0x37c] ;  /* 0x0000df00ff017b82 */ /* 0x000fe20000000800 */
[----:B------:R-:W-:Y:S05]  /*0010*/  EXIT ;  /* 0x000000000000794d */ /* 0x000fea0003800000 */
.L_x_5:
        /* <DEDUP_REMOVED lines=14> */
.L_x_50:


//--------------------- .text._ZN7cutlass13device_kernelIN5flash11enable_sm90INS1_16FlashAttnFwdSm90INS1_25CollectiveMainloopFwdSm90ILi2EN4cute5tupleIJNS5_1CILi1EEES8_S8_EEENS6_IJNS7_ILi128EEENS7_ILi80EEENS7_ILi256EEEEEELi256ENS_10bfloat16_tEfNS_4arch4Sm90ELb1ELb0ELb1ELb0ELb1ELb0ELb0ELb1ELb1ELb1ELb0ELb0EEENS1_21CollectiveEpilogueFwdINS6_IJSA_SC_SB_EEES9_SE_SG_Li256ELb0ELb1ELb0ELb0EEENS1_30DynamicPersistentTileSchedulerILi256ELi128ELb0ELb1ELb1EEEEEEEEEvNT_6ParamsE --------------------------
	.section	.text._ZN7cutlass13device_kernelIN5flash11enable_sm90INS1_16FlashAttnFwdSm90INS1_25CollectiveMainloopFwdSm90ILi2EN4cute5tupleIJNS5_1CILi1EEES8_S8_EEENS6_IJNS7_ILi128EEENS7_ILi80EEENS7_ILi256EEEEEELi256ENS_10bfloat16_tEfNS_4arch4Sm90ELb1ELb0ELb1ELb0ELb1ELb0ELb0ELb1ELb1ELb1ELb0ELb0EEENS1_21CollectiveEpilogueFwdINS6_IJSA_SC_SB_EEES9_SE_SG_Li256ELb0ELb1ELb0ELb0EEENS1_30DynamicPersistentTileSchedulerILi256ELi128ELb0ELb1ELb1EEEEEEEEEvNT_6ParamsE,"ax",@progbits
	.align	128
.text._ZN7cutlass13device_kernelIN5flash11enable_sm90INS1_16FlashAttnFwdSm90INS1_25CollectiveMainloopFwdSm90ILi2EN4cute5tupleIJNS5_1CILi1EEES8_S8_EEENS6_IJNS7_ILi128EEENS7_ILi80EEENS7_ILi256EEEEEELi256ENS_10bfloat16_tEfNS_4arch4Sm90ELb1ELb0ELb1ELb0ELb1ELb0ELb0ELb1ELb1ELb1ELb0ELb0EEENS1_21CollectiveEpilogueFwdINS6_IJSA_SC_SB_EEES9_SE_SG_Li256ELb0ELb1ELb0ELb0EEENS1_30DynamicPersistentTileSchedulerILi256ELi128ELb0ELb1ELb1EEEEEEEEEvNT_6ParamsE:
        .type           _ZN7cutlass13device_kernelIN5flash11enable_sm90INS1_16FlashAttnFwdSm90INS1_25CollectiveMainloopFwdSm90ILi2EN4cute5tupleIJNS5_1CILi1EEES8_S8_EEENS6_IJNS7_ILi128EEENS7_ILi80EEENS7_ILi256EEEEEELi256ENS_10bfloat16_tEfNS_4arch4Sm90ELb1ELb0ELb1ELb0ELb1ELb0ELb0ELb1ELb1ELb1ELb0ELb0EEENS1_21CollectiveEpilogueFwdINS6_IJSA_SC_SB_EEES9_SE_SG_Li256ELb0ELb1ELb0ELb0EEENS1_30DynamicPersistentTileSchedulerILi256ELi128ELb0ELb1ELb1EEEEEEEEEvNT_6ParamsE,@function
        .size           _ZN7cutlass13device_kernelIN5flash11enable_sm90INS1_16FlashAttnFwdSm90INS1_25CollectiveMainloopFwdSm90ILi2EN4cute5tupleIJNS5_1CILi1EEES8_S8_EEENS6_IJNS7_ILi128EEENS7_ILi80EEENS7_ILi256EEEEEELi256ENS_10bfloat16_tEfNS_4arch4Sm90ELb1ELb0ELb1ELb0ELb1ELb0ELb0ELb1ELb1ELb1ELb0ELb0EEENS1_21CollectiveEpilogueFwdINS6_IJSA_SC_SB_EEES9_SE_SG_Li256ELb0ELb1ELb0ELb0EEENS1_30DynamicPersistentTileSchedulerILi256ELi128ELb0ELb1ELb1EEEEEEEEEvNT_6ParamsE,(.L_x_51 - _ZN7cutlass13device_kernelIN5flash11enable_sm90INS1_16FlashAttnFwdSm90INS1_25CollectiveMainloopFwdSm90ILi2EN4cute5tupleIJNS5_1CILi1EEES8_S8_EEENS6_IJNS7_ILi128EEENS7_ILi80EEENS7_ILi256EEEEEELi256ENS_10bfloat16_tEfNS_4arch4Sm90ELb1ELb0ELb1ELb0ELb1ELb0ELb0ELb1ELb1ELb1ELb0ELb0EEENS1_21CollectiveEpilogueFwdINS6_IJSA_SC_SB_EEES9_SE_SG_Li256ELb0ELb1ELb0ELb0EEENS1_30DynamicPersistentTileSchedulerILi256ELi128ELb0ELb1ELb1EEEEEEEEEvNT_6ParamsE)
        .other          _ZN7cutlass13device_kernelIN5flash11enable_sm90INS1_16FlashAttnFwdSm90INS1_25CollectiveMainloopFwdSm90ILi2EN4cute5tupleIJNS5_1CILi1EEES8_S8_EEENS6_IJNS7_ILi128EEENS7_ILi80EEENS7_ILi256EEEEEELi256ENS_10bfloat16_tEfNS_4arch4Sm90ELb1ELb0ELb1ELb0ELb1ELb0ELb0ELb1ELb1ELb1ELb0ELb0EEENS1_21CollectiveEpilogueFwdINS6_IJSA_SC_SB_EEES9_SE_SG_Li256ELb0ELb1ELb0ELb0EEENS1_30DynamicPersistentTileSchedulerILi256ELi128ELb0ELb1ELb1EEEEEEEEEvNT_6ParamsE,@"STO_CUDA_ENTRY STV_DEFAULT"
_ZN7cutlass13device_kernelIN5flash11enable_sm90INS1_16FlashAttnFwdSm90INS1_25CollectiveMainloopFwdSm90ILi2EN4cute5tupleIJNS5_1CILi1EEES8_S8_EEENS6_IJNS7_ILi128EEENS7_ILi80EEENS7_ILi256EEEEEELi256ENS_10bfloat16_tEfNS_4arch4Sm90ELb1ELb0ELb1ELb0ELb1ELb0ELb0ELb1ELb1ELb1ELb0ELb0EEENS1_21CollectiveEpilogueFwdINS6_IJSA_SC_SB_EEES9_SE_SG_Li256ELb0ELb1ELb0ELb0EEENS1_30DynamicPersistentTileSchedulerILi256ELi128ELb0ELb1ELb1EEEEEEEEEvNT_6ParamsE:
[----:B------:R-:W-:Y:S01]  /*0000*/  LDC R1, c[0x0][0x37c] ;  /* 0x0000df00ff017b82 */ /* 0x000fe20000000800 */
[----:B------:R-:W-:Y:S05]  /*0010*/  EXIT ;  /* 0x000000000000794d */ /* 0x000fea0003800000 */
.L_x_6:
        /* <DEDUP_REMOVED lines=14> */
.L_x_51:


//--------------------- .text._ZN7cutlass13device_kernelIN5flash11enable_sm90INS1_16FlashAttnFwdSm90INS1_25CollectiveMainloopFwdSm90ILi2EN4cute5tupleIJNS5_1CILi1EEES8_S8_EEENS6_IJNS7_ILi128EEENS7_ILi80EEENS7_ILi256EEEEEELi256ENS_10bfloat16_tEfNS_4arch4Sm90ELb1ELb0ELb1ELb1ELb1ELb0ELb0ELb1ELb1ELb1ELb0ELb0EEENS1_21CollectiveEpilogueFwdINS6_IJSA_SC_SB_EEES9_SE_SG_Li256ELb1ELb1ELb0ELb0EEENS1_36VarlenDynamicPersistentTileSchedulerILi128ELi80ELi256ELi128ELb0ELb1ELb1ELb1ELb1ELb1EEEEEEEEEvNT_6ParamsE --------------------------
	.section	.text._ZN7cutlass13device_kernelIN5flash11enable_sm90INS1_16FlashAttnFwdSm90INS1_25CollectiveMainloopFwdSm90ILi2EN4cute5tupleIJNS5_1CILi1EEES8_S8_EEENS6_IJNS7_ILi128EEENS7_ILi80EEENS7_ILi256EEEEEELi256ENS_10bfloat16_tEfNS_4arch4Sm90ELb1ELb0ELb1ELb1ELb1ELb0ELb0ELb1ELb1ELb1ELb0ELb0EEENS1_21CollectiveEpilogueFwdINS6_IJSA_SC_SB_EEES9_SE_SG_Li256ELb1ELb1ELb0ELb0EEENS1_36VarlenDynamicPersistentTileSchedulerILi128ELi80ELi256ELi128ELb0ELb1ELb1ELb1ELb1ELb1EEEEEEEEEvNT_6ParamsE,"ax",@progbits
	.align	128
.text._ZN7cutlass13device_kernelIN5flash11enable_sm90INS1_16FlashAttnFwdSm90INS1_25CollectiveMainloopFwdSm90ILi2EN4cute5tupleIJNS5_1CILi1EEES8_S8_EEENS6_IJNS7_ILi128EEENS7_ILi80EEENS7_ILi256EEEEEELi256ENS_10bfloat16_tEfNS_4arch4Sm90ELb1ELb0ELb1ELb1ELb1ELb0ELb0ELb1ELb1ELb1ELb0ELb0EEENS1_21CollectiveEpilogueFwdINS6_IJSA_SC_SB_EEES9_SE_SG_Li256ELb1ELb1ELb0ELb0EEENS1_36VarlenDynamicPersistentTileSchedulerILi128ELi80ELi256ELi128ELb0ELb1ELb1ELb1ELb1ELb1EEEEEEEEEvNT_6ParamsE:
        .type           _ZN7cutlass13device_kernelIN5flash11enable_sm90INS1_16FlashAttnFwdSm90INS1_25CollectiveMainloopFwdSm90ILi2EN4cute5tupleIJNS5_1CILi1EEES8_S8_EEENS6_IJNS7_ILi128EEENS7_ILi80EEENS7_ILi256EEEEEELi256ENS_10bfloat16_tEfNS_4arch4Sm90ELb1ELb0ELb1ELb1ELb1ELb0ELb0ELb1ELb1ELb1ELb0ELb0EEENS1_21CollectiveEpilogueFwdINS6_IJSA_SC_SB_EEES9_SE_SG_Li256ELb1ELb1ELb0ELb0EEENS1_36VarlenDynamicPersistentTileSchedulerILi128ELi80ELi256ELi128ELb0ELb1ELb1ELb1ELb1ELb1EEEEEEEEEvNT_6ParamsE,@function
        .size           _ZN7cutlass13device_kernelIN5flash11enable_sm90INS1_16FlashAttnFwdSm90INS1_25CollectiveMainloopFwdSm90ILi2EN4cute5tupleIJNS5_1CILi1EEES8_S8_EEENS6_IJNS7_ILi128EEENS7_ILi80EEENS7_ILi256EEEEEELi256ENS_10bfloat16_tEfNS_4arch4Sm90ELb1ELb0ELb1ELb1ELb1ELb0ELb0ELb1ELb1ELb1ELb0ELb0EEENS1_21CollectiveEpilogueFwdINS6_IJSA_SC_SB_EEES9_SE_SG_Li256ELb1ELb1ELb0ELb0EEENS1_36VarlenDynamicPersistentTileSchedulerILi128ELi80ELi256ELi128ELb0ELb1ELb1ELb1ELb1ELb1EEEEEEEEEvNT_6ParamsE,(.L_x_52 - _ZN7cutlass13device_kernelIN5flash11enable_sm90INS1_16FlashAttnFwdSm90INS1_25CollectiveMainloopFwdSm90ILi2EN4cute5tupleIJNS5_1CILi1EEES8_S8_EEENS6_IJNS7_ILi128EEENS7_ILi80EEENS7_ILi256EEEEEELi256ENS_10bfloat16_tEfNS_4arch4Sm90ELb1ELb0ELb1ELb1ELb1ELb0ELb0ELb1ELb1ELb1ELb0ELb0EEENS1_21CollectiveEpilogueFwdINS6_IJSA_SC_SB_EEES9_SE_SG_Li256ELb1ELb1ELb0ELb0EEENS1_36VarlenDynamicPersistentTileSchedulerILi128ELi80ELi256ELi128ELb0ELb1ELb1ELb1ELb1ELb1EEEEEEEEEvNT_6ParamsE)
        .other          _ZN7cutlass13device_kernelIN5flash11enable_sm90INS1_16FlashAttnFwdSm90INS1_25CollectiveMainloopFwdSm90ILi2EN4cute5tupleIJNS5_1CILi1EEES8_S8_EEENS6_IJNS7_ILi128EEENS7_ILi80EEENS7_ILi256EEEEEELi256ENS_10bfloat16_tEfNS_4arch4Sm90ELb1ELb0ELb1ELb1ELb1ELb0ELb0ELb1ELb1ELb1ELb0ELb0EEENS1_21CollectiveEpilogueFwdINS6_IJSA_SC_SB_EEES9_SE_SG_Li256ELb1ELb1ELb0ELb0EEENS1_36VarlenDynamicPersistentTileSchedulerILi128ELi80ELi256ELi128ELb0ELb1ELb1ELb1ELb1ELb1EEEEEEEEEvNT_6ParamsE,@"STO_CUDA_ENTRY STV_DEFAULT"
_ZN7cutlass13device_kernelIN5flash11enable_sm90INS1_16FlashAttnFwdSm90INS1_25CollectiveMainloopFwdSm90ILi2EN4cute5tupleIJNS5_1CILi1EEES8_S8_EEENS6_IJNS7_ILi128EEENS7_ILi80EEENS7_ILi256EEEEEELi256ENS_10bfloat16_tEfNS_4arch4Sm90ELb1ELb0ELb1ELb1ELb1ELb0ELb0ELb1ELb1ELb1ELb0ELb0EEENS1_21CollectiveEpilogueFwdINS6_IJSA_SC_SB_EEES9_SE_SG_Li256ELb1ELb1ELb0ELb0EEENS1_36VarlenDynamicPersistentTileSchedulerILi128ELi80ELi256ELi128ELb0ELb1ELb1ELb1ELb1ELb1EEEEEEEEEvNT_6ParamsE:
[----:B------:R-:W-:Y:S01]  /*0000*/  LDC R1, c[0x0][0x37c] ;  /* 0x0000df00ff017b82 */ /* 0x000fe20000000800 */
[----:B------:R-:W-:Y:S05]  /*0010*/  EXIT ;  /* 0x000000000000794d */ /* 0x000fea0003800000 */
.L_x_7:
        /* <DEDUP_REMOVED lines=14> */
.L_x_52:


//--------------------- .text._ZN7cutlass13device_kernelIN5flash11enable_sm90INS1_16FlashAttnFwdSm90INS1_25CollectiveMainloopFwdSm90ILi2EN4cute5tupleIJNS5_1CILi1EEES8_S8_EEENS6_IJNS7_ILi128EEENS7_ILi80EEENS7_ILi256EEEEEELi256ENS_10bfloat16_tEfNS_4arch4Sm90ELb1ELb0ELb1ELb1ELb1ELb1ELb0ELb1ELb1ELb1ELb0ELb0EEENS1_21CollectiveEpilogueFwdINS6_IJSA_SC_SB_EEES9_SE_SG_Li256ELb1ELb1ELb0ELb0EEENS1_36VarlenDynamicPersistentTileSchedulerILi128ELi80ELi256ELi128ELb0ELb1ELb1ELb1ELb1ELb1EEEEEEEEEvNT_6ParamsE --------------------------
	.section	.text._ZN7cutlass13device_kernelIN5flash11enable_sm90INS1_16FlashAttnFwdSm90INS1_25CollectiveMainloopFwdSm90ILi2EN4cute5tupleIJNS5_1CILi1EEES8_S8_EEENS6_IJNS7_ILi128EEENS7_ILi80EEENS7_ILi256EEEEEELi256ENS_10bfloat16_tEfNS_4arch4Sm90ELb1ELb0ELb1ELb1ELb1ELb1ELb0ELb1ELb1ELb1ELb0ELb0EEENS1_21CollectiveEpilogueFwdINS6_IJSA_SC_SB_EEES9_SE_SG_Li256ELb1ELb1ELb0ELb0EEENS1_36VarlenDynamicPersistentTileSchedulerILi128ELi80ELi256ELi128ELb0ELb1ELb1ELb1ELb1ELb1EEEEEEEEEvNT_6ParamsE,"ax",@progbits
	.align	128
.text._ZN7cutlass13device_kernelIN5flash11enable_sm90INS1_16FlashAttnFwdSm90INS1_25CollectiveMainloopFwdSm90ILi2EN4cute5tupleIJNS5_1CILi1EEES8_S8_EEENS6_IJNS7_ILi128EEENS7_ILi80EEENS7_ILi256EEEEEELi256ENS_10bfloat16_tEfNS_4arch4Sm90ELb1ELb0ELb1ELb1ELb1ELb1ELb0ELb1ELb1ELb1ELb0ELb0EEENS1_21CollectiveEpilogueFwdINS6_IJSA_SC_SB_EEES9_SE_SG_Li256ELb1ELb1ELb0ELb0EEENS1_36VarlenDynamicPersistentTileSchedulerILi128ELi80ELi256ELi128ELb0ELb1ELb1ELb1ELb1ELb1EEEEEEEEEvNT_6ParamsE:
        .type           _ZN7cutlass13device_kernelIN5flash11enable_sm90INS1_16FlashAttnFwdSm90INS1_25CollectiveMainloopFwdSm90ILi2EN4cute5tupleIJNS5_1CILi1EEES8_S8_EEENS6_IJNS7_ILi128EEENS7_ILi80EEENS7_ILi256EEEEEELi256ENS_10bfloat16_tEfNS_4arch4Sm90ELb1ELb0ELb1ELb1ELb1ELb1ELb0ELb1ELb1ELb1ELb0ELb0EEENS1_21CollectiveEpilogueFwdINS6_IJSA_SC_SB_EEES9_SE_SG_Li256ELb1ELb1ELb0ELb0EEENS1_36VarlenDynamicPersistentTileSchedulerILi128ELi80ELi256ELi128ELb0ELb1ELb1ELb1ELb1ELb1EEEEEEEEEvNT_6ParamsE,@function
        .size           _ZN7cutlass13device_kernelIN5flash11enable_sm90INS1_16FlashAttnFwdSm90INS1_25CollectiveMainloopFwdSm90ILi2EN4cute5tupleIJNS5_1CILi1EEES8_S8_EEENS6_IJNS7_ILi128EEENS7_ILi80EEENS7_ILi256EEEEEELi256ENS_10bfloat16_tEfNS_4arch4Sm90ELb1ELb0ELb1ELb1ELb1ELb1ELb0ELb1ELb1ELb1ELb0ELb0EEENS1_21CollectiveEpilogueFwdINS6_IJSA_SC_SB_EEES9_SE_SG_Li256ELb1ELb1ELb0ELb0EEENS1_36VarlenDynamicPersistentTileSchedulerILi128ELi80ELi256ELi128ELb0ELb1ELb1ELb1ELb1ELb1EEEEEEEEEvNT_6ParamsE,(.L_x_53 - _ZN7cutlass13device_kernelIN5flash11enable_sm90INS1_16FlashAttnFwdSm90INS1_25CollectiveMainloopFwdSm90ILi2EN4cute5tupleIJNS5_1CILi1EEES8_S8_EEENS6_IJNS7_ILi128EEENS7_ILi80EEENS7_ILi256EEEEEELi256ENS_10bfloat16_tEfNS_4arch4Sm90ELb1ELb0ELb1ELb1ELb1ELb1ELb0ELb1ELb1ELb1ELb0ELb0EEENS1_21CollectiveEpilogueFwdINS6_IJSA_SC_SB_EEES9_SE_SG_Li256ELb1ELb1ELb0ELb0EEENS1_36VarlenDynamicPersistentTileSchedulerILi128ELi80ELi256ELi128ELb0ELb1ELb1ELb1ELb1ELb1EEEEEEEEEvNT_6ParamsE)
        .other          _ZN7cutlass13device_kernelIN5flash11enable_sm90INS1_16FlashAttnFwdSm90INS1_25CollectiveMainloopFwdSm90ILi2EN4cute5tupleIJNS5_1CILi1EEES8_S8_EEENS6_IJNS7_ILi128EEENS7_ILi80EEENS7_ILi256EEEEEELi256ENS_10bfloat16_tEfNS_4arch4Sm90ELb1ELb0ELb1ELb1ELb1ELb1ELb0ELb1ELb1ELb1ELb0ELb0EEENS1_21CollectiveEpilogueFwdINS6_IJSA_SC_SB_EEES9_SE_SG_Li256ELb1ELb1ELb0ELb0EEENS1_36VarlenDynamicPersistentTileSchedulerILi128ELi80ELi256ELi128ELb0ELb1ELb1ELb1ELb1ELb1EEEEEEEEEvNT_6ParamsE,@"STO_CUDA_ENTRY STV_DEFAULT"
_ZN7cutlass13device_kernelIN5flash11enable_sm90INS1_16FlashAttnFwdSm90INS1_25CollectiveMainloopFwdSm90ILi2EN4cute5tupleIJNS5_1CILi1EEES8_S8_EEENS6_IJNS7_ILi128EEENS7_ILi80EEENS7_ILi256EEEEEELi256ENS_10bfloat16_tEfNS_4arch4Sm90ELb1ELb0ELb1ELb1ELb1ELb1ELb0ELb1ELb1ELb1ELb0ELb0EEENS1_21CollectiveEpilogueFwdINS6_IJSA_SC_SB_EEES9_SE_SG_Li256ELb1ELb1ELb0ELb0EEENS1_36VarlenDynamicPersistentTileSchedulerILi128ELi80ELi256ELi128ELb0ELb1ELb1ELb1ELb1ELb1EEEEEEEEEvNT_6ParamsE:
[----:B------:R-:W-:Y:S01]  /*0000*/  LDC R1, c[0x0][0x37c] ;  /* 0x0000df00ff017b82 */ /* 0x000fe20000000800 */
[----:B------:R-:W-:Y:S05]  /*0010*/  EXIT ;  /* 0x000000000000794d */ /* 0x000fea0003800000 */
.L_x_8:
        /* <DEDUP_REMOVED lines=14> */
.L_x_53:


//--------------------- .text._ZN7cutlass13device_kernelIN5flash11enable_sm90INS1_16FlashAttnFwdSm90INS1_25CollectiveMainloopFwdSm90ILi2EN4cute5tupleIJNS5_1CILi1EEES8_S8_EEENS6_IJNS7_ILi128EEENS7_ILi96EEENS7_ILi192EEEEEELi192ENS_10bfloat16_tEfNS_4arch4Sm90ELb0ELb0ELb1ELb0ELb1ELb0ELb0ELb1ELb1ELb1ELb0ELb0EEENS1_21CollectiveEpilogueFwdINS6_IJSA_SC_SB_EEES9_SE_SG_Li256ELb0ELb1ELb0ELb0EEENS1_29StaticPersistentTileSchedulerILb0EEEEEEEEEvNT_6ParamsE --------------------------
	.section	.text._ZN7cutlass13device_kernelIN5flash11enable_sm90INS1_16FlashAttnFwdSm90INS1_25CollectiveMainloopFwdSm90ILi2EN4cute5tupleIJNS5_1CILi1EEES8_S8_EEENS6_IJNS7_ILi128EEENS7_ILi96EEENS7_ILi192EEEEEELi192ENS_10bfloat16_tEfNS_4arch4Sm90ELb0ELb0ELb1ELb0ELb1ELb0ELb0ELb1ELb1ELb1ELb0ELb0EEENS1_21CollectiveEpilogueFwdINS6_IJSA_SC_SB_EEES9_SE_SG_Li256ELb0ELb1ELb0ELb0EEENS1_29StaticPersistentTileSchedulerILb0EEEEEEEEEvNT_6ParamsE,"ax",@progbits
	.align	128
.text._ZN7cutlass13device_kernelIN5flash11enable_sm90INS1_16FlashAttnFwdSm90INS1_25CollectiveMainloopFwdSm90ILi2EN4cute5tupleIJNS5_1CILi1EEES8_S8_EEENS6_IJNS7_ILi128EEENS7_ILi96EEENS7_ILi192EEEEEELi192ENS_10bfloat16_tEfNS_4arch4Sm90ELb0ELb0ELb1ELb0ELb1ELb0ELb0ELb1ELb1ELb1ELb0ELb0EEENS1_21CollectiveEpilogueFwdINS6_IJSA_SC_SB_EEES9_SE_SG_Li256ELb0ELb1ELb0ELb0EEENS1_29StaticPersistentTileSchedulerILb0EEEEEEEEEvNT_6ParamsE:
        .type           _ZN7cutlass13device_kernelIN5flash11enable_sm90INS1_16FlashAttnFwdSm90INS1_25CollectiveMainloopFwdSm90ILi2EN4cute5tupleIJNS5_1CILi1EEES8_S8_EEENS6_IJNS7_ILi128EEENS7_ILi96EEENS7_ILi192EEEEEELi192ENS_10bfloat16_tEfNS_4arch4Sm90ELb0ELb0ELb1ELb0ELb1ELb0ELb0ELb1ELb1ELb1ELb0ELb0EEENS1_21CollectiveEpilogueFwdINS6_IJSA_SC_SB_EEES9_SE_SG_Li256ELb0ELb1ELb0ELb0EEENS1_29StaticPersistentTileSchedulerILb0EEEEEEEEEvNT_6ParamsE,@function
        .size           _ZN7cutlass13device_kernelIN5flash11enable_sm90INS1_16FlashAttnFwdSm90INS1_25CollectiveMainloopFwdSm90ILi2EN4cute5tupleIJNS5_1CILi1EEES8_S8_EEENS6_IJNS7_ILi128EEENS7_ILi96EEENS7_ILi192EEEEEELi192ENS_10bfloat16_tEfNS_4arch4Sm90ELb0ELb0ELb1ELb0ELb1ELb0ELb0ELb1ELb1ELb1ELb0ELb0EEENS1_21CollectiveEpilogueFwdINS6_IJSA_SC_SB_EEES9_SE_SG_Li256ELb0ELb1ELb0ELb0EEENS1_29StaticPersistentTileSchedulerILb0EEEEEEEEEvNT_6ParamsE,(.L_x_54 - _ZN7cutlass13device_kernelIN5flash11enable_sm90INS1_16FlashAttnFwdSm90INS1_25CollectiveMainloopFwdSm90ILi2EN4cute5tupleIJNS5_1CILi1EEES8_S8_EEENS6_IJNS7_ILi128EEENS7_ILi96EEENS7_ILi192EEEEEELi192ENS_10bfloat16_tEfNS_4arch4Sm90ELb0ELb0ELb1ELb0ELb1ELb0ELb0ELb1ELb1ELb1ELb0ELb0EEENS1_21CollectiveEpilogueFwdINS6_IJSA_SC_SB_EEES9_SE_SG_Li256ELb0ELb1ELb0ELb0EEENS1_29StaticPersistentTileSchedulerILb0EEEEEEEEEvNT_6ParamsE)
        .other          _ZN7cutlass13device_kernelIN5flash11enable_sm90INS1_16FlashAttnFwdSm90INS1_25CollectiveMainloopFwdSm90ILi2EN4cute5tupleIJNS5_1CILi1EEES8_S8_EEENS6_IJNS7_ILi128EEENS7_ILi96EEENS7_ILi192EEEEEELi192ENS_10bfloat16_tEfNS_4arch4Sm90ELb0ELb0ELb1ELb0ELb1ELb0ELb0ELb1ELb1ELb1ELb0ELb0EEENS1_21CollectiveEpilogueFwdINS6_IJSA_SC_SB_EEES9_SE_SG_Li256ELb0ELb1ELb0ELb0EEENS1_29StaticPersistentTileSchedulerILb0EEEEEEEEEvNT_6ParamsE,@"STO_CUDA_ENTRY STV_DEFAULT"
_ZN7cutlass13device_kernelIN5flash11enable_sm90INS1_16FlashAttnFwdSm90INS1_25CollectiveMainloopFwdSm90ILi2EN4cute5tupleIJNS5_1CILi1EEES8_S8_EEENS6_IJNS7_ILi128EEENS7_ILi96EEENS7_ILi192EEEEEELi192ENS_10bfloat16_tEfNS_4arch4Sm90ELb0ELb0ELb1ELb0ELb1ELb0ELb0ELb1ELb1ELb1ELb0ELb0EEENS1_21CollectiveEpilogueFwdINS6_IJSA_SC_SB_EEES9_SE_SG_Li256ELb0ELb1ELb0ELb0EEENS1_29StaticPersistentTileSchedulerILb0EEEEEEEEEvNT_6ParamsE:
[----:B------:R-:W-:Y:S01]  /*0000*/  LDC R1, c[0x0][0x37c] ;  /* 0x0000df00ff017b82 */ /* 0x000fe20000000800 */
[----:B------:R-:W-:Y:S05]  /*0010*/  EXIT ;  /* 0x000000000000794d */ /* 0x000fea0003800000 */
.L_x_9:
        /* <DEDUP_REMOVED lines=14> */
.L_x_54:


//--------------------- .text._ZN7cutlass13device_kernelIN5flash11enable_sm90INS1_16FlashAttnFwdSm90INS1_25CollectiveMainloopFwdSm90ILi2EN4cute5tupleIJNS5_1CILi1EEES8_S8_EEENS6_IJNS7_ILi128EEENS7_ILi96EEENS7_ILi192EEEEEELi192ENS_10bfloat16_tEfNS_4arch4Sm90ELb0ELb0ELb1ELb1ELb1ELb0ELb0ELb1ELb1ELb1ELb0ELb0EEENS1_21CollectiveEpilogueFwdINS6_IJSA_SC_SB_EEES9_SE_SG_Li256ELb1ELb1ELb0ELb0EEENS1_36VarlenDynamicPersistentTileSchedulerILi128ELi96ELi256ELi128ELb0ELb1ELb1ELb0ELb1ELb1EEEEEEEEEvNT_6ParamsE --------------------------
	.section	.text._ZN7cutlass13device_kernelIN5flash11enable_sm90INS1_16FlashAttnFwdSm90INS1_25CollectiveMainloopFwdSm90ILi2EN4cute5tupleIJNS5_1CILi1EEES8_S8_EEENS6_IJNS7_ILi128EEENS7_ILi96EEENS7_ILi192EEEEEELi192ENS_10bfloat16_tEfNS_4arch4Sm90ELb0ELb0ELb1ELb1ELb1ELb0ELb0ELb1ELb1ELb1ELb0ELb0EEENS1_21CollectiveEpilogueFwdINS6_IJSA_SC_SB_EEES9_SE_SG_Li256ELb1ELb1ELb0ELb0EEENS1_36VarlenDynamicPersistentTileSchedulerILi128ELi96ELi256ELi128ELb0ELb1ELb1ELb0ELb1ELb1EEEEEEEEEvNT_6ParamsE,"ax",@progbits
	.align	128
.text._ZN7cutlass13device_kernelIN5flash11enable_sm90INS1_16FlashAttnFwdSm90INS1_25CollectiveMainloopFwdSm90ILi2EN4cute5tupleIJNS5_1CILi1EEES8_S8_EEENS6_IJNS7_ILi128EEENS7_ILi96EEENS7_ILi192EEEEEELi192ENS_10bfloat16_tEfNS_4arch4Sm90ELb0ELb0ELb1ELb1ELb1ELb0ELb0ELb1ELb1ELb1ELb0ELb0EEENS1_21CollectiveEpilogueFwdINS6_IJSA_SC_SB_EEES9_SE_SG_Li256ELb1ELb1ELb0ELb0EEENS1_36VarlenDynamicPersistentTileSchedulerILi128ELi96ELi256ELi128ELb0ELb1ELb1ELb0ELb1ELb1EEEEEEEEEvNT_6ParamsE:
        .type           _ZN7cutlass13device_kernelIN5flash11enable_sm90INS1_16FlashAttnFwdSm90INS1_25CollectiveMainloopFwdSm90ILi2EN4cute5tupleIJNS5_1CILi1EEES8_S8_EEENS6_IJNS7_ILi128EEENS7_ILi96EEENS7_ILi192EEEEEELi192ENS_10bfloat16_tEfNS_4arch4Sm90ELb0ELb0ELb1ELb1ELb1ELb0ELb0ELb1ELb1ELb1ELb0ELb0EEENS1_21CollectiveEpilogueFwdINS6_IJSA_SC_SB_EEES9_SE_SG_Li256ELb1ELb1ELb0ELb0EEENS1_36VarlenDynamicPersistentTileSchedulerILi128ELi96ELi256ELi128ELb0ELb1ELb1ELb0ELb1ELb1EEEEEEEEEvNT_6ParamsE,@function
        .size           _ZN7cutlass13device_kernelIN5flash11enable_sm90INS1_16FlashAttnFwdSm90INS1_25CollectiveMainloopFwdSm90ILi2EN4cute5tupleIJNS5_1CILi1EEES8_S8_EEENS6_IJNS7_ILi128EEENS7_ILi96EEENS7_ILi192EEEEEELi192ENS_10bfloat16_tEfNS_4arch4Sm90ELb0ELb0ELb1ELb1ELb1ELb0ELb0ELb1ELb1ELb1ELb0ELb0EEENS1_21CollectiveEpilogueFwdINS6_IJSA_SC_SB_EEES9_SE_SG_Li256ELb1ELb1ELb0ELb0EEENS1_36VarlenDynamicPersistentTileSchedulerILi128ELi96ELi256ELi128ELb0ELb1ELb1ELb0ELb1ELb1EEEEEEEEEvNT_6ParamsE,(.L_x_55 - _ZN7cutlass13device_kernelIN5flash11enable_sm90INS1_16FlashAttnFwdSm90INS1_25CollectiveMainloopFwdSm90ILi2EN4cute5tupleIJNS5_1CILi1EEES8_S8_EEENS6_IJNS7_ILi128EEENS7_ILi96EEENS7_ILi192EEEEEELi192ENS_10bfloat16_tEfNS_4arch4Sm90ELb0ELb0ELb1ELb1ELb1ELb0ELb0ELb1ELb1ELb1ELb0ELb0EEENS1_21CollectiveEpilogueFwdINS6_IJSA_SC_SB_EEES9_SE_SG_Li256ELb1ELb1ELb0ELb0EEENS1_36VarlenDynamicPersistentTileSchedulerILi128ELi96ELi256ELi128ELb0ELb1ELb1ELb0ELb1ELb1EEEEEEEEEvNT_6ParamsE)
        .other          _ZN7cutlass13device_kernelIN5flash11enable_sm90INS1_16FlashAttnFwdSm90INS1_25CollectiveMainloopFwdSm90ILi2EN4cute5tupleIJNS5_1CILi1EEES8_S8_EEENS6_IJNS7_ILi128EEENS7_ILi96EEENS7_ILi192EEEEEELi192ENS_10bfloat16_tEfNS_4arch4Sm90ELb0ELb0ELb1ELb1ELb1ELb0ELb0ELb1ELb1ELb1ELb0ELb0EEENS1_21CollectiveEpilogueFwdINS6_IJSA_SC_SB_EEES9_SE_SG_Li256ELb1ELb1ELb0ELb0EEENS1_36VarlenDynamicPersistentTileSchedulerILi128ELi96ELi256ELi128ELb0ELb1ELb1ELb0ELb1ELb1EEEEEEEEEvNT_6ParamsE,@"STO_CUDA_ENTRY STV_DEFAULT"
_ZN7cutlass13device_kernelIN5flash11enable_sm90INS1_16FlashAttnFwdSm90INS1_25CollectiveMainloopFwdSm90ILi2EN4cute5tupleIJNS5_1CILi1EEES8_S8_EEENS6_IJNS7_ILi128EEENS7_ILi96EEENS7_ILi192EEEEEELi192ENS_10bfloat16_tEfNS_4arch4Sm90ELb0ELb0ELb1ELb1ELb1ELb0ELb0ELb1ELb1ELb1ELb0ELb0EEENS1_21CollectiveEpilogueFwdINS6_IJSA_SC_SB_EEES9_SE_SG_Li256ELb1ELb1ELb0ELb0EEENS1_36VarlenDynamicPersistentTileSchedulerILi128ELi96ELi256ELi128ELb0ELb1ELb1ELb0ELb1ELb1EEEEEEEEEvNT_6ParamsE:
[----:B------:R-:W-:Y:S01]  /*0000*/  LDC R1, c[0x0][0x37c] ;  /* 0x0000df00ff017b82 */ /* 0x000fe20000000800 */
[----:B------:R-:W-:Y:S05]  /*0010*/  EXIT ;  /* 0x000000000000794d */ /* 0x000fea0003800000 */
.L_x_10:
        /* <DEDUP_REMOVED lines=14> */
.L_x_55:


//--------------------- .text._ZN7cutlass13device_kernelIN5flash11enable_sm90INS1_16FlashAttnFwdSm90INS1_25CollectiveMainloopFwdSm90ILi2EN4cute5tupleIJNS5_1CILi1EEES8_S8_EEENS6_IJNS7_ILi128EEENS7_ILi96EEENS7_ILi192EEEEEELi192ENS_10bfloat16_tEfNS_4arch4Sm90ELb0ELb0ELb1ELb1ELb1ELb1ELb0ELb1ELb1ELb1ELb0ELb0EEENS1_21CollectiveEpilogueFwdINS6_IJSA_SC_SB_EEES9_SE_SG_Li256ELb1ELb1ELb0ELb0EEENS1_36VarlenDynamicPersistentTileSchedulerILi128ELi96ELi256ELi128ELb0ELb1ELb1ELb0ELb1ELb1EEEEEEEEEvNT_6ParamsE --------------------------
	.section	.text._ZN7cutlass13device_kernelIN5flash11enable_sm90INS1_16FlashAttnFwdSm90INS1_25CollectiveMainloopFwdSm90ILi2EN4cute5tupleIJNS5_1CILi1EEES8_S8_EEENS6_IJNS7_ILi128EEENS7_ILi96EEENS7_ILi192EEEEEELi192ENS_10bfloat16_tEfNS_4arch4Sm90ELb0ELb0ELb1ELb1ELb1ELb1ELb0ELb1ELb1ELb1ELb0ELb0EEENS1_21CollectiveEpilogueFwdINS6_IJSA_SC_SB_EEES9_SE_SG_Li256ELb1ELb1ELb0ELb0EEENS1_36VarlenDynamicPersistentTileSchedulerILi128ELi96ELi256ELi128ELb0ELb1ELb1ELb0ELb1ELb1EEEEEEEEEvNT_6ParamsE,"ax",@progbits
	.align	128
.text._ZN7cutlass13device_kernelIN5flash11enable_sm90INS1_16FlashAttnFwdSm90INS1_25CollectiveMainloopFwdSm90ILi2EN4cute5tupleIJNS5_1CILi1EEES8_S8_EEENS6_IJNS7_ILi128EEENS7_ILi96EEENS7_ILi192EEEEEELi192ENS_10bfloat16_tEfNS_4arch4Sm90ELb0ELb0ELb1ELb1ELb1ELb1ELb0ELb1ELb1ELb1ELb0ELb0EEENS1_21CollectiveEpilogueFwdINS6_IJSA_SC_SB_EEES9_SE_SG_Li256ELb1ELb1ELb0ELb0EEENS1_36VarlenDynamicPersistentTileSchedulerILi128ELi96ELi256ELi128ELb0ELb1ELb1ELb0ELb1ELb1EEEEEEEEEvNT_6ParamsE:
        .type           _ZN7cutlass13device_kernelIN5flash11enable_sm90INS1_16FlashAttnFwdSm90INS1_25CollectiveMainloopFwdSm90ILi2EN4cute5tupleIJNS5_1CILi1EEES8_S8_EEENS6_IJNS7_ILi128EEENS7_ILi96EEENS7_ILi192EEEEEELi192ENS_10bfloat16_tEfNS_4arch4Sm90ELb0ELb0ELb1ELb1ELb1ELb1ELb0ELb1ELb1ELb1ELb0ELb0EEENS1_21CollectiveEpilogueFwdINS6_IJSA_SC_SB_EEES9_SE_SG_Li256ELb1ELb1ELb0ELb0EEENS1_36VarlenDynamicPersistentTileSchedulerILi128ELi96ELi256ELi128ELb0ELb1ELb1ELb0ELb1ELb1EEEEEEEEEvNT_6ParamsE,@function
        .size           _ZN7cutlass13device_kernelIN5flash11enable_sm90INS1_16FlashAttnFwdSm90INS1_25CollectiveMainloopFwdSm90ILi2EN4cute5tupleIJNS5_1CILi1EEES8_S8_EEENS6_IJNS7_ILi128EEENS7_ILi96EEENS7_ILi192EEEEEELi192ENS_10bfloat16_tEfNS_4arch4Sm90ELb0ELb0ELb1ELb1ELb1ELb1ELb0ELb1ELb1ELb1ELb0ELb0EEENS1_21CollectiveEpilogueFwdINS6_IJSA_SC_SB_EEES9_SE_SG_Li256ELb1ELb1ELb0ELb0EEENS1_36VarlenDynamicPersistentTileSchedulerILi128ELi96ELi256ELi128ELb0ELb1ELb1ELb0ELb1ELb1EEEEEEEEEvNT_6ParamsE,(.L_x_56 - _ZN7cutlass13device_kernelIN5flash11enable_sm90INS1_16FlashAttnFwdSm90INS1_25CollectiveMainloopFwdSm90ILi2EN4cute5tupleIJNS5_1CILi1EEES8_S8_EEENS6_IJNS7_ILi128EEENS7_ILi96EEENS7_ILi192EEEEEELi192ENS_10bfloat16_tEfNS_4arch4Sm90ELb0ELb0ELb1ELb1ELb1ELb1ELb0ELb1ELb1ELb1ELb0ELb0EEENS1_21CollectiveEpilogueFwdINS6_IJSA_SC_SB_EEES9_SE_SG_Li256ELb1ELb1ELb0ELb0EEENS1_36VarlenDynamicPersistentTileSchedulerILi128ELi96ELi256ELi128ELb0ELb1ELb1ELb0ELb1ELb1EEEEEEEEEvNT_6ParamsE)
        .other          _ZN7cutlass13device_kernelIN5flash11enable_sm90INS1_16FlashAttnFwdSm90INS1_25CollectiveMainloopFwdSm90ILi2EN4cute5tupleIJNS5_1CILi1EEES8_S8_EEENS6_IJNS7_ILi128EEENS7_ILi96EEENS7_ILi192EEEEEELi192ENS_10bfloat16_tEfNS_4arch4Sm90ELb0ELb0ELb1ELb1ELb1ELb1ELb0ELb1ELb1ELb1ELb0ELb0EEENS1_21CollectiveEpilogueFwdINS6_IJSA_SC_SB_EEES9_SE_SG_Li256ELb1ELb1ELb0ELb0EEENS1_36VarlenDynamicPersistentTileSchedulerILi128ELi96ELi256ELi128ELb0ELb1ELb1ELb0ELb1ELb1EEEEEEEEEvNT_6ParamsE,@"STO_CUDA_ENTRY STV_DEFAULT"
_ZN7cutlass13device_kernelIN5flash11enable_sm90INS1_16FlashAttnFwdSm90INS1_25CollectiveMainloopFwdSm90ILi2EN4cute5tupleIJNS5_1CILi1EEES8_S8_EEENS6_IJNS7_ILi128EEENS7_ILi96EEENS7_ILi192EEEEEELi192ENS_10bfloat16_tEfNS_4arch4Sm90ELb0ELb0ELb1ELb1ELb1ELb1ELb0ELb1ELb1ELb1ELb0ELb0EEENS1_21CollectiveEpilogueFwdINS6_IJSA_SC_SB_EEES9_SE_SG_Li256ELb1ELb1ELb0ELb0EEENS1_36VarlenDynamicPersistentTileSchedulerILi128ELi96ELi256ELi128ELb0ELb1ELb1ELb0ELb1ELb1EEEEEEEEEvNT_6ParamsE:
[----:B------:R-:W-:Y:S01]  /*0000*/  LDC R1, c[0x0][0x37c] ;  /* 0x0000df00ff017b82 */ /* 0x000fe20000000800 */
[----:B------:R-:W-:Y:S05]  /*0010*/  EXIT ;  /* 0x000000000000794d */ /* 0x000fea0003800000 */
.L_x_11:
        /* <DEDUP_REMOVED lines=14> */
.L_x_56:


//--------------------- .text._ZN7cutlass13device_kernelIN5flash11enable_sm90INS1_16FlashAttnFwdSm90INS1_25CollectiveMainloopFwdSm90ILi2EN4cute5tupleIJNS5_1CILi1EEES8_S8_EEENS6_IJNS7_ILi128EEENS7_ILi96EEENS7_ILi192EEEEEELi192ENS_10bfloat16_tEfNS_4arch4Sm90ELb0ELb1ELb1ELb0ELb1ELb0ELb0ELb1ELb1ELb1ELb0ELb0EEENS1_21CollectiveEpilogueFwdINS6_IJSA_SC_SB_EEES9_SE_SG_Li256ELb0ELb1ELb0ELb0EEENS1_30DynamicPersistentTileSchedulerILi256ELi128ELb0ELb1ELb1EEEEEEEEEvNT_6ParamsE --------------------------
	.section	.text._ZN7cutlass13device_kernelIN5flash11enable_sm90INS1_16FlashAttnFwdSm90INS1_25CollectiveMainloopFwdSm90ILi2EN4cute5tupleIJNS5_1CILi1EEES8_S8_EEENS6_IJNS7_ILi128EEENS7_ILi96EEENS7_ILi192EEEEEELi192ENS_10bfloat16_tEfNS_4arch4Sm90ELb0ELb1ELb1ELb0ELb1ELb0ELb0ELb1ELb1ELb1ELb0ELb0EEENS1_21CollectiveEpilogueFwdINS6_IJSA_SC_SB_EEES9_SE_SG_Li256ELb0ELb1ELb0ELb0EEENS1_30DynamicPersistentTileSchedulerILi256ELi128ELb0ELb1ELb1EEEEEEEEEvNT_6ParamsE,"ax",@progbits
	.align	128
.text._ZN7cutlass13device_kernelIN5flash11enable_sm90INS1_16FlashAttnFwdSm90INS1_25CollectiveMainloopFwdSm90ILi2EN4cute5tupleIJNS5_1CILi1EEES8_S8_EEENS6_IJNS7_ILi128EEENS7_ILi96EEENS7_ILi192EEEEEELi192ENS_10bfloat16_tEfNS_4arch4Sm90ELb0ELb1ELb1ELb0ELb1ELb0ELb0ELb1ELb1ELb1ELb0ELb0EEENS1_21CollectiveEpilogueFwdINS6_IJSA_SC_SB_EEES9_SE_SG_Li256ELb0ELb1ELb0ELb0EEENS1_30DynamicPersistentTileSchedulerILi256ELi128ELb0ELb1ELb1EEEEEEEEEvNT_6ParamsE:
        .type           _ZN7cutlass13device_kernelIN5flash11enable_sm90INS1_16FlashAttnFwdSm90INS1_25CollectiveMainloopFwdSm90ILi2EN4cute5tupleIJNS5_1CILi1EEES8_S8_EEENS6_IJNS7_ILi128EEENS7_ILi96EEENS7_ILi192EEEEEELi192ENS_10bfloat16_tEfNS_4arch4Sm90ELb0ELb1ELb1ELb0ELb1ELb0ELb0ELb1ELb1ELb1ELb0ELb0EEENS1_21CollectiveEpilogueFwdINS6_IJSA_SC_SB_EEES9_SE_SG_Li256ELb0ELb1ELb0ELb0EEENS1_30DynamicPersistentTileSchedulerILi256ELi128ELb0ELb1ELb1EEEEEEEEEvNT_6ParamsE,@function
        .size           _ZN7cutlass13device_kernelIN5flash11enable_sm90INS1_16FlashAttnFwdSm90INS1_25CollectiveMainloopFwdSm90ILi2EN4cute5tupleIJNS5_1CILi1EEES8_S8_EEENS6_IJNS7_ILi128EEENS7_ILi96EEENS7_ILi192EEEEEELi192ENS_10bfloat16_tEfNS_4arch4Sm90ELb0ELb1ELb1ELb0ELb1ELb0ELb0ELb1ELb1ELb1ELb0ELb0EEENS1_21CollectiveEpilogueFwdINS6_IJSA_SC_SB_EEES9_SE_SG_Li256ELb0ELb1ELb0ELb0EEENS1_30DynamicPersistentTileSchedulerILi256ELi128ELb0ELb1ELb1EEEEEEEEEvNT_6ParamsE,(.L_x_57 - _ZN7cutlass13device_kernelIN5flash11enable_sm90INS1_16FlashAttnFwdSm90INS1_25CollectiveMainloopFwdSm90ILi2EN4cute5tupleIJNS5_1CILi1EEES8_S8_EEENS6_IJNS7_ILi128EEENS7_ILi96EEENS7_ILi192EEEEEELi192ENS_10bfloat16_tEfNS_4arch4Sm90ELb0ELb1ELb1ELb0ELb1ELb0ELb0ELb1ELb1ELb1ELb0ELb0EEENS1_21CollectiveEpilogueFwdINS6_IJSA_SC_SB_EEES9_SE_SG_Li256ELb0ELb1ELb0ELb0EEENS1_30DynamicPersistentTileSchedulerILi256ELi128ELb0ELb1ELb1EEEEEEEEEvNT_6ParamsE)
        .other          _ZN7cutlass13device_kernelIN5flash11enable_sm90INS1_16FlashAttnFwdSm90INS1_25CollectiveMainloopFwdSm90ILi2EN4cute5tupleIJNS5_1CILi1EEES8_S8_EEENS6_IJNS7_ILi128EEENS7_ILi96EEENS7_ILi192EEEEEELi192ENS_10bfloat16_tEfNS_4arch4Sm90ELb0ELb1ELb1ELb0ELb1ELb0ELb0ELb1ELb1ELb1ELb0ELb0EEENS1_21CollectiveEpilogueFwdINS6_IJSA_SC_SB_EEES9_SE_SG_Li256ELb0ELb1ELb0ELb0EEENS1_30DynamicPersistentTileSchedulerILi256ELi128ELb0ELb1ELb1EEEEEEEEEvNT_6ParamsE,@"STO_CUDA_ENTRY STV_DEFAULT"
_ZN7cutlass13device_kernelIN5flash11enable_sm90INS1_16FlashAttnFwdSm90INS1_25CollectiveMainloopFwdSm90ILi2EN4cute5tupleIJNS5_1CILi1EEES8_S8_EEENS6_IJNS7_ILi128EEENS7_ILi96EEENS7_ILi192EEEEEELi192ENS_10bfloat16_tEfNS_4arch4Sm90ELb0ELb1ELb1ELb0ELb1ELb0ELb0ELb1ELb1ELb1ELb0ELb0EEENS1_21CollectiveEpilogueFwdINS6_IJSA_SC_SB_EEES9_SE_SG_Li256ELb0ELb1ELb0ELb0EEENS1_30DynamicPersistentTileSchedulerILi256ELi128ELb0ELb1ELb1EEEEEEEEEvNT_6ParamsE:
[----:B------:R-:W-:Y:S01]  /*0000*/  LDC R1, c[0x0][0x37c] ;  /* 0x0000df00ff017b82 */ /* 0x000fe20000000800 */
[----:B------:R-:W-:Y:S05]  /*0010*/  EXIT ;  /* 0x000000000000794d */ /* 0x000fea0003800000 */
.L_x_12:
        /* <DEDUP_REMOVED lines=14> */
.L_x_57:


//--------------------- .text._ZN7cutlass13device_kernelIN5flash11enable_sm90INS1_16FlashAttnFwdSm90INS1_25CollectiveMainloopFwdSm90ILi2EN4cute5tupleIJNS5_1CILi1EEES8_S8_EEENS6_IJNS7_ILi128EEENS7_ILi96EEENS7_ILi192EEEEEELi192ENS_10bfloat16_tEfNS_4arch4Sm90ELb0ELb1ELb1ELb1ELb1ELb0ELb0ELb1ELb1ELb1ELb0ELb0EEENS1_21CollectiveEpilogueFwdINS6_IJSA_SC_SB_EEES9_SE_SG_Li256ELb1ELb1ELb0ELb0EEENS1_36VarlenDynamicPersistentTileSchedulerILi128ELi96ELi256ELi128ELb0ELb1ELb1ELb1ELb0ELb1EEEEEEEEEvNT_6ParamsE --------------------------
	.section	.text._ZN7cutlass13device_kernelIN5flash11enable_sm90INS1_16FlashAttnFwdSm90INS1_25CollectiveMainloopFwdSm90ILi2EN4cute5tupleIJNS5_1CILi1EEES8_S8_EEENS6_IJNS7_ILi128EEENS7_ILi96EEENS7_ILi192EEEEEELi192ENS_10bfloat16_tEfNS_4arch4Sm90ELb0ELb1ELb1ELb1ELb1ELb0ELb0ELb1ELb1ELb1ELb0ELb0EEENS1_21CollectiveEpilogueFwdINS6_IJSA_SC_SB_EEES9_SE_SG_Li256ELb1ELb1ELb0ELb0EEENS1_36VarlenDynamicPersistentTileSchedulerILi128ELi96ELi256ELi128ELb0ELb1ELb1ELb1ELb0ELb1EEEEEEEEEvNT_6ParamsE,"ax",@progbits
	.align	128
.text._ZN7cutlass13device_kernelIN5flash11enable_sm90INS1_16FlashAttnFwdSm90INS1_25CollectiveMainloopFwdSm90ILi2EN4cute5tupleIJNS5_1CILi1EEES8_S8_EEENS6_IJNS7_ILi128EEENS7_ILi96EEENS7_ILi192EEEEEELi192ENS_10bfloat16_tEfNS_4arch4Sm90ELb0ELb1ELb1ELb1ELb1ELb0ELb0ELb1ELb1ELb1ELb0ELb0EEENS1_21CollectiveEpilogueFwdINS6_IJSA_SC_SB_EEES9_SE_SG_Li256ELb1ELb1ELb0ELb0EEENS1_36VarlenDynamicPersistentTileSchedulerILi128ELi96ELi256ELi128ELb0ELb1ELb1ELb1ELb0ELb1EEEEEEEEEvNT_6ParamsE:
        .type           _ZN7cutlass13device_kernelIN5flash11enable_sm90INS1_16FlashAttnFwdSm90INS1_25CollectiveMainloopFwdSm90ILi2EN4cute5tupleIJNS5_1CILi1EEES8_S8_EEENS6_IJNS7_ILi128EEENS7_ILi96EEENS7_ILi192EEEEEELi192ENS_10bfloat16_tEfNS_4arch4Sm90ELb0ELb1ELb1ELb1ELb1ELb0ELb0ELb1ELb1ELb1ELb0ELb0EEENS1_21CollectiveEpilogueFwdINS6_IJSA_SC_SB_EEES9_SE_SG_Li256ELb1ELb1ELb0ELb0EEENS1_36VarlenDynamicPersistentTileSchedulerILi128ELi96ELi256ELi128ELb0ELb1ELb1ELb1ELb0ELb1EEEEEEEEEvNT_6ParamsE,@function
        .size           _ZN7cutlass13device_kernelIN5flash11enable_sm90INS1_16FlashAttnFwdSm90INS1_25CollectiveMainloopFwdSm90ILi2EN4cute5tupleIJNS5_1CILi1EEES8_S8_EEENS6_IJNS7_ILi128EEENS7_ILi96EEENS7_ILi192EEEEEELi192ENS_10bfloat16_tEfNS_4arch4Sm90ELb0ELb1ELb1ELb1ELb1ELb0ELb0ELb1ELb1ELb1ELb0ELb0EEENS1_21CollectiveEpilogueFwdINS6_IJSA_SC_SB_EEES9_SE_SG_Li256ELb1ELb1ELb0ELb0EEENS1_36VarlenDynamicPersistentTileSchedulerILi128ELi96ELi256ELi128ELb0ELb1ELb1ELb1ELb0ELb1EEEEEEEEEvNT_6ParamsE,(.L_x_58 - _ZN7cutlass13device_kernelIN5flash11enable_sm90INS1_16FlashAttnFwdSm90INS1_25CollectiveMainloopFwdSm90ILi2EN4cute5tupleIJNS5_1CILi1EEES8_S8_EEENS6_IJNS7_ILi128EEENS7_ILi96EEENS7_ILi192EEEEEELi192ENS_10bfloat16_tEfNS_4arch4Sm90ELb0ELb1ELb1ELb1ELb1ELb0ELb0ELb1ELb1ELb1ELb0ELb0EEENS1_21CollectiveEpilogueFwdINS6_IJSA_SC_SB_EEES9_SE_SG_Li256ELb1ELb1ELb0ELb0EEENS1_36VarlenDynamicPersistentTileSchedulerILi128ELi96ELi256ELi128ELb0ELb1ELb1ELb1ELb0ELb1EEEEEEEEEvNT_6ParamsE)
        .other          _ZN7cutlass13device_kernelIN5flash11enable_sm90INS1_16FlashAttnFwdSm90INS1_25CollectiveMainloopFwdSm90ILi2EN4cute5tupleIJNS5_1CILi1EEES8_S8_EEENS6_IJNS7_ILi128EEENS7_ILi96EEENS7_ILi192EEEEEELi192ENS_10bfloat16_tEfNS_4arch4Sm90ELb0ELb1ELb1ELb1ELb1ELb0ELb0ELb1ELb1ELb1ELb0ELb0EEENS1_21CollectiveEpilogueFwdINS6_IJSA_SC_SB_EEES9_SE_SG_Li256ELb1ELb1ELb0ELb0EEENS1_36VarlenDynamicPersistentTileSchedulerILi128ELi96ELi256ELi128ELb0ELb1ELb1ELb1ELb0ELb1EEEEEEEEEvNT_6ParamsE,@"STO_CUDA_ENTRY STV_DEFAULT"
_ZN7cutlass13device_kernelIN5flash11enable_sm90INS1_16FlashAttnFwdSm90INS1_25CollectiveMainloopFwdSm90ILi2EN4cute5tupleIJNS5_1CILi1EEES8_S8_EEENS6_IJNS7_ILi128EEENS7_ILi96EEENS7_ILi192EEEEEELi192ENS_10bfloat16_tEfNS_4arch4Sm90ELb0ELb1ELb1ELb1ELb1ELb0ELb0ELb1ELb1ELb1ELb0ELb0EEENS1_21CollectiveEpilogueFwdINS6_IJSA_SC_SB_EEES9_SE_SG_Li256ELb1ELb1ELb0ELb0EEENS1_36VarlenDynamicPersistentTileSchedulerILi128ELi96ELi256ELi128ELb0ELb1ELb1ELb1ELb0ELb1EEEEEEEEEvNT_6ParamsE:
[----:B------:R-:W-:Y:S01]  /*0000*/  LDC R1, c[0x0][0x37c] ;  /* 0x0000df00ff017b82 */ /* 0x000fe20000000800 */
[----:B------:R-:W-:Y:S05]  /*0010*/  EXIT ;  /* 0x000000000000794d */ /* 0x000fea0003800000 */
.L_x_13:
        /* <DEDUP_REMOVED lines=14> */
.L_x_58:


//--------------------- .text._ZN7cutlass13device_kernelIN5flash11enable_sm90INS1_16FlashAttnFwdSm90INS1_25CollectiveMainloopFwdSm90ILi2EN4cute5tupleIJNS5_1CILi1EEES8_S8_EEENS6_IJNS7_ILi128EEENS7_ILi96EEENS7_ILi192EEEEEELi192ENS_10bfloat16_tEfNS_4arch4Sm90ELb0ELb1ELb1ELb1ELb1ELb1ELb0ELb1ELb1ELb1ELb0ELb0EEENS1_21CollectiveEpilogueFwdINS6_IJSA_SC_SB_EEES9_SE_SG_Li256ELb1ELb1ELb0ELb0EEENS1_36VarlenDynamicPersistentTileSchedulerILi128ELi96ELi256ELi128ELb0ELb1ELb1ELb1ELb0ELb1EEEEEEEEEvNT_6ParamsE --------------------------
	.section	.text._ZN7cutlass13device_kernelIN5flash11enable_sm90INS1_16FlashAttnFwdSm90INS1_25CollectiveMainloopFwdSm90ILi2EN4cute5tupleIJNS5_1CILi1EEES8_S8_EEENS6_IJNS7_ILi128EEENS7_ILi96EEENS7_ILi192EEEEEELi192ENS_10bfloat16_tEfNS_4arch4Sm90ELb0ELb1ELb1ELb1ELb1ELb1ELb0ELb1ELb1ELb1ELb0ELb0EEENS1_21CollectiveEpilogueFwdINS6_IJSA_SC_SB_EEES9_SE_SG_Li256ELb1ELb1ELb0ELb0EEENS1_36VarlenDynamicPersistentTileSchedulerILi128ELi96ELi256ELi128ELb0ELb1ELb1ELb1ELb0ELb1EEEEEEEEEvNT_6ParamsE,"ax",@progbits
	.align	128
.text._ZN7cutlass13device_kernelIN5flash11enable_sm90INS1_16FlashAttnFwdSm90INS1_25CollectiveMainloopFwdSm90ILi2EN4cute5tupleIJNS5_1CILi1EEES8_S8_EEENS6_IJNS7_ILi128EEENS7_ILi96EEENS7_ILi192EEEEEELi192ENS_10bfloat16_tEfNS_4arch4Sm90ELb0ELb1ELb1ELb1ELb1ELb1ELb0ELb1ELb1ELb1ELb0ELb0EEENS1_21CollectiveEpilogueFwdINS6_IJSA_SC_SB_EEES9_SE_SG_Li256ELb1ELb1ELb0ELb0EEENS1_36VarlenDynamicPersistentTileSchedulerILi128ELi96ELi256ELi128ELb0ELb1ELb1ELb1ELb0ELb1EEEEEEEEEvNT_6ParamsE:
        .type           _ZN7cutlass13device_kernelIN5flash11enable_sm90INS1_16FlashAttnFwdSm90INS1_25CollectiveMainloopFwdSm90ILi2EN4cute5tupleIJNS5_1CILi1EEES8_S8_EEENS6_IJNS7_ILi128EEENS7_ILi96EEENS7_ILi192EEEEEELi192ENS_10bfloat16_tEfNS_4arch4Sm90ELb0ELb1ELb1ELb1ELb1ELb1ELb0ELb1ELb1ELb1ELb0ELb0EEENS1_21CollectiveEpilogueFwdINS6_IJSA_SC_SB_EEES9_SE_SG_Li256ELb1ELb1ELb0ELb0EEENS1_36VarlenDynamicPersistentTileSchedulerILi128ELi96ELi256ELi128ELb0ELb1ELb1ELb1ELb0ELb1EEEEEEEEEvNT_6ParamsE,@function
        .size           _ZN7cutlass13device_kernelIN5flash11enable_sm90INS1_16FlashAttnFwdSm90INS1_25CollectiveMainloopFwdSm90ILi2EN4cute5tupleIJNS5_1CILi1EEES8_S8_EEENS6_IJNS7_ILi128EEENS7_ILi96EEENS7_ILi192EEEEEELi192ENS_10bfloat16_tEfNS_4arch4Sm90ELb0ELb1ELb1ELb1ELb1ELb1ELb0ELb1ELb1ELb1ELb0ELb0EEENS1_21CollectiveEpilogueFwdINS6_IJSA_SC_SB_EEES9_SE_SG_Li256ELb1ELb1ELb0ELb0EEENS1_36VarlenDynamicPersistentTileSchedulerILi128ELi96ELi256ELi128ELb0ELb1ELb1ELb1ELb0ELb1EEEEEEEEEvNT_6ParamsE,(.L_x_59 - _ZN7cutlass13device_kernelIN5flash11enable_sm90INS1_16FlashAttnFwdSm90INS1_25CollectiveMainloopFwdSm90ILi2EN4cute5tupleIJNS5_1CILi1EEES8_S8_EEENS6_IJNS7_ILi128EEENS7_ILi96EEENS7_ILi192EEEEEELi192ENS_10bfloat16_tEfNS_4arch4Sm90ELb0ELb1ELb1ELb1ELb1ELb1ELb0ELb1ELb1ELb1ELb0ELb0EEENS1_21CollectiveEpilogueFwdINS6_IJSA_SC_SB_EEES9_SE_SG_Li256ELb1ELb1ELb0ELb0EEENS1_36VarlenDynamicPersistentTileSchedulerILi128ELi96ELi256ELi128ELb0ELb1ELb1ELb1ELb0ELb1EEEEEEEEEvNT_6ParamsE)
        .other          _ZN7cutlass13device_kernelIN5flash11enable_sm90INS1_16FlashAttnFwdSm90INS1_25CollectiveMainloopFwdSm90ILi2EN4cute5tupleIJNS5_1CILi1EEES8_S8_EEENS6_IJNS7_ILi128EEENS7_ILi96EEENS7_ILi192EEEEEELi192ENS_10bfloat16_tEfNS_4arch4Sm90ELb0ELb1ELb1ELb1ELb1ELb1ELb0ELb1ELb1ELb1ELb0ELb0EEENS1_21CollectiveEpilogueFwdINS6_IJSA_SC_SB_EEES9_SE_SG_Li256ELb1ELb1ELb0ELb0EEENS1_36VarlenDynamicPersistentTileSchedulerILi128ELi96ELi256ELi128ELb0ELb1ELb1ELb1ELb0ELb1EEEEEEEEEvNT_6ParamsE,@"STO_CUDA_ENTRY STV_DEFAULT"
_ZN7cutlass13device_kernelIN5flash11enable_sm90INS1_16FlashAttnFwdSm90INS1_25CollectiveMainloopFwdSm90ILi2EN4cute5tupleIJNS5_1CILi1EEES8_S8_EEENS6_IJNS7_ILi128EEENS7_ILi96EEENS7_ILi192EEEEEELi192ENS_10bfloat16_tEfNS_4arch4Sm90ELb0ELb1ELb1ELb1ELb1ELb1ELb0ELb1ELb1ELb1ELb0ELb0EEENS1_21CollectiveEpilogueFwdINS6_IJSA_SC_SB_EEES9_SE_SG_Li256ELb1ELb1ELb0ELb0EEENS1_36VarlenDynamicPersistentTileSchedulerILi128ELi96ELi256ELi128ELb0ELb1ELb1ELb1ELb0ELb1EEEEEEEEEvNT_6ParamsE:
[----:B------:R-:W-:Y:S01]  /*0000*/  LDC R1, c[0x0][0x37c] ;  /* 0x0000df00ff017b82 */ /* 0x000fe20000000800 */
[----:B------:R-:W-:Y:S05]  /*0010*/  EXIT ;  /* 0x000000000000794d */ /* 0x000fea0003800000 */
.L_x_14:
        /* <DEDUP_REMOVED lines=14> */
.L_x_59:


//--------------------- .text._ZN7cutlass13device_kernelIN5flash11enable_sm90INS1_16FlashAttnFwdSm90INS1_25CollectiveMainloopFwdSm90ILi2EN4cute5tupleIJNS5_1CILi1EEES8_S8_EEENS6_IJNS7_ILi128EEENS7_ILi96EEENS7_ILi192EEEEEELi192ENS_10bfloat16_tEfNS_4arch4Sm90ELb1ELb0ELb1ELb0ELb1ELb0ELb0ELb1ELb1ELb1ELb0ELb0EEENS1_21CollectiveEpilogueFwdINS6_IJSA_SC_SB_EEES9_SE_SG_Li256ELb0ELb1ELb0ELb0EEENS1_30DynamicPersistentTileSchedulerILi256ELi128ELb0ELb1ELb1EEEEEEEEEvNT_6ParamsE --------------------------
	.section	.text._ZN7cutlass13device_kernelIN5flash11enable_sm90INS1_16FlashAttnFwdSm90INS1_25CollectiveMainloopFwdSm90ILi2EN4cute5tupleIJNS5_1CILi1EEES8_S8_EEENS6_IJNS7_ILi128EEENS7_ILi96EEENS7_ILi192EEEEEELi192ENS_10bfloat16_tEfNS_4arch4Sm90ELb1ELb0ELb1ELb0ELb1ELb0ELb0ELb1ELb1ELb1ELb0ELb0EEENS1_21CollectiveEpilogueFwdINS6_IJSA_SC_SB_EEES9_SE_SG_Li256ELb0ELb1ELb0ELb0EEENS1_30DynamicPersistentTileSchedulerILi256ELi128ELb0ELb1ELb1EEEEEEEEEvNT_6ParamsE,"ax",@progbits
	.align	128
.text._ZN7cutlass13device_kernelIN5flash11enable_sm90INS1_16FlashAttnFwdSm90INS1_25CollectiveMainloopFwdSm90ILi2EN4cute5tupleIJNS5_1CILi1EEES8_S8_EEENS6_IJNS7_ILi128EEENS7_ILi96EEENS7_ILi192EEEEEELi192ENS_10bfloat16_tEfNS_4arch4Sm90ELb1ELb0ELb1ELb0ELb1ELb0ELb0ELb1ELb1ELb1ELb0ELb0EEENS1_21CollectiveEpilogueFwdINS6_IJSA_SC_SB_EEES9_SE_SG_Li256ELb0ELb1ELb0ELb0EEENS1_30DynamicPersistentTileSchedulerILi256ELi128ELb0ELb1ELb1EEEEEEEEEvNT_6ParamsE:
        .type           _ZN7cutlass13device_kernelIN5flash11enable_sm90INS1_16FlashAttnFwdSm90INS1_25CollectiveMainloopFwdSm90ILi2EN4cute5tupleIJNS5_1CILi1EEES8_S8_EEENS6_IJNS7_ILi128EEENS7_ILi96EEENS7_ILi192EEEEEELi192ENS_10bfloat16_tEfNS_4arch4Sm90ELb1ELb0ELb1ELb0ELb1ELb0ELb0ELb1ELb1ELb1ELb0ELb0EEENS1_21CollectiveEpilogueFwdINS6_IJSA_SC_SB_EEES9_SE_SG_Li256ELb0ELb1ELb0ELb0EEENS1_30DynamicPersistentTileSchedulerILi256ELi128ELb0ELb1ELb1EEEEEEEEEvNT_6ParamsE,@function
        .size           _ZN7cutlass13device_kernelIN5flash11enable_sm90INS1_16FlashAttnFwdSm90INS1_25CollectiveMainloopFwdSm90ILi2EN4cute5tupleIJNS5_1CILi1EEES8_S8_EEENS6_IJNS7_ILi128EEENS7_ILi96EEENS7_ILi192EEEEEELi192ENS_10bfloat16_tEfNS_4arch4Sm90ELb1ELb0ELb1ELb0ELb1ELb0ELb0ELb1ELb1ELb1ELb0ELb0EEENS1_21CollectiveEpilogueFwdINS6_IJSA_SC_SB_EEES9_SE_SG_Li256ELb0ELb1ELb0ELb0EEENS1_30DynamicPersistentTileSchedulerILi256ELi128ELb0ELb1ELb1EEEEEEEEEvNT_6ParamsE,(.L_x_60 - _ZN7cutlass13device_kernelIN5flash11enable_sm90INS1_16FlashAttnFwdSm90INS1_25CollectiveMainloopFwdSm90ILi2EN4cute5tupleIJNS5_1CILi1EEES8_S8_EEENS6_IJNS7_ILi128EEENS7_ILi96EEENS7_ILi192EEEEEELi192ENS_10bfloat16_tEfNS_4arch4Sm90ELb1ELb0ELb1ELb0ELb1ELb0ELb0ELb1ELb1ELb1ELb0ELb0EEENS1_21CollectiveEpilogueFwdINS6_IJSA_SC_SB_EEES9_SE_SG_Li256ELb0ELb1ELb0ELb0EEENS1_30DynamicPersistentTileSchedulerILi256ELi128ELb0ELb1ELb1EEEEEEEEEvNT_6ParamsE)
        .other          _ZN7cutlass13device_kernelIN5flash11enable_sm90INS1_16FlashAttnFwdSm90INS1_25CollectiveMainloopFwdSm90ILi2EN4cute5tupleIJNS5_1CILi1EEES8_S8_EEENS6_IJNS7_ILi128EEENS7_ILi96EEENS7_ILi192EEEEEELi192ENS_10bfloat16_tEfNS_4arch4Sm90ELb1ELb0ELb1ELb0ELb1ELb0ELb0ELb1ELb1ELb1ELb0ELb0EEENS1_21CollectiveEpilogueFwdINS6_IJSA_SC_SB_EEES9_SE_SG_Li256ELb0ELb1ELb0ELb0EEENS1_30DynamicPersistentTileSchedulerILi256ELi128ELb0ELb1ELb1EEEEEEEEEvNT_6ParamsE,@"STO_CUDA_ENTRY STV_DEFAULT"
_ZN7cutlass13device_kernelIN5flash11enable_sm90INS1_16FlashAttnFwdSm90INS1_25CollectiveMainloopFwdSm90ILi2EN4cute5tupleIJNS5_1CILi1EEES8_S8_EEENS6_IJNS7_ILi128EEENS7_ILi96EEENS7_ILi192EEEEEELi192ENS_10bfloat16_tEfNS_4arch4Sm90ELb1ELb0ELb1ELb0ELb1ELb0ELb0ELb1ELb1ELb1ELb0ELb0EEENS1_21CollectiveEpilogueFwdINS6_IJSA_SC_SB_EEES9_SE_SG_Li256ELb0ELb1ELb0ELb0EEENS1_30DynamicPersistentTileSchedulerILi256ELi128ELb0ELb1ELb1EEEEEEEEEvNT_6ParamsE:
[----:B------:R-:W-:Y:S01]  /*0000*/  LDC R1, c[0x0][0x37c] ;  /* 0x0000df00ff017b82 */ /* 0x000fe20000000800 */
[----:B------:R-:W-:Y:S05]  /*0010*/  EXIT ;  /* 0x000000000000794d */ /* 0x000fea0003800000 */
.L_x_15:
        /* <DEDUP_REMOVED lines=14> */
.L_x_60:


//--------------------- .text._ZN7cutlass13device_kernelIN5flash11enable_sm90INS1_16FlashAttnFwdSm90INS1_25CollectiveMainloopFwdSm90ILi2EN4cute5tupleIJNS5_1CILi1EEES8_S8_EEENS6_IJNS7_ILi128EEENS7_ILi96EEENS7_ILi192EEEEEELi192ENS_10bfloat16_tEfNS_4arch4Sm90ELb1ELb0ELb1ELb1ELb1ELb0ELb0ELb1ELb1ELb1ELb0ELb0EEENS1_21CollectiveEpilogueFwdINS6_IJSA_SC_SB_EEES9_SE_SG_Li256ELb1ELb1ELb0ELb0EEENS1_36VarlenDynamicPersistentTileSchedulerILi128ELi96ELi256ELi128ELb0ELb1ELb1ELb1ELb1ELb1EEEEEEEEEvNT_6ParamsE --------------------------
	.section	.text._ZN7cutlass13device_kernelIN5flash11enable_sm90INS1_16FlashAttnFwdSm90INS1_25CollectiveMainloopFwdSm90ILi2EN4cute5tupleIJNS5_1CILi1EEES8_S8_EEENS6_IJNS7_ILi128EEENS7_ILi96EEENS7_ILi192EEEEEELi192ENS_10bfloat16_tEfNS_4arch4Sm90ELb1ELb0ELb1ELb1ELb1ELb0ELb0ELb1ELb1ELb1ELb0ELb0EEENS1_21CollectiveEpilogueFwdINS6_IJSA_SC_SB_EEES9_SE_SG_Li256ELb1ELb1ELb0ELb0EEENS1_36VarlenDynamicPersistentTileSchedulerILi128ELi96ELi256ELi128ELb0ELb1ELb1ELb1ELb1ELb1EEEEEEEEEvNT_6ParamsE,"ax",@progbits
	.align	128
.text._ZN7cutlass13device_kernelIN5flash11enable_sm90INS1_16FlashAttnFwdSm90INS1_25CollectiveMainloopFwdSm90ILi2EN4cute5tupleIJNS5_1CILi1EEES8_S8_EEENS6_IJNS7_ILi128EEENS7_ILi96EEENS7_ILi192EEEEEELi192ENS_10bfloat16_tEfNS_4arch4Sm90ELb1ELb0ELb1ELb1ELb1ELb0ELb0ELb1ELb1ELb1ELb0ELb0EEENS1_21CollectiveEpilogueFwdINS6_IJSA_SC_SB_EEES9_SE_SG_Li256ELb1ELb1ELb0ELb0EEENS1_36VarlenDynamicPersistentTileSchedulerILi128ELi96ELi256ELi128ELb0ELb1ELb1ELb1ELb1ELb1EEEEEEEEEvNT_6ParamsE:
        .type           _ZN7cutlass13device_kernelIN5flash11enable_sm90INS1_16FlashAttnFwdSm90INS1_25CollectiveMainloopFwdSm90ILi2EN4cute5tupleIJNS5_1CILi1EEES8_S8_EEENS6_IJNS7_ILi128EEENS7_ILi96EEENS7_ILi192EEEEEELi192ENS_10bfloat16_tEfNS_4arch4Sm90ELb1ELb0ELb1ELb1ELb1ELb0ELb0ELb1ELb1ELb1ELb0ELb0EEENS1_21CollectiveEpilogueFwdINS6_IJSA_SC_SB_EEES9_SE_SG_Li256ELb1ELb1ELb0ELb0EEENS1_36VarlenDynamicPersistentTileSchedulerILi128ELi96ELi256ELi128ELb0ELb1ELb1ELb1ELb1ELb1EEEEEEEEEvNT_6ParamsE,@function
        .size           _ZN7cutlass13device_kernelIN5flash11enable_sm90INS1_16FlashAttnFwdSm90INS1_25CollectiveMainloopFwdSm90ILi2EN4cute5tupleIJNS5_1CILi1EEES8_S8_EEENS6_IJNS7_ILi128EEENS7_ILi96EEENS7_ILi192EEEEEELi192ENS_10bfloat16_tEfNS_4arch4Sm90ELb1ELb0ELb1ELb1ELb1ELb0ELb0ELb1ELb1ELb1ELb0ELb0EEENS1_21CollectiveEpilogueFwdINS6_IJSA_SC_SB_EEES9_SE_SG_Li256ELb1ELb1ELb0ELb0EEENS1_36VarlenDynamicPersistentTileSchedulerILi128ELi96ELi256ELi128ELb0ELb1ELb1ELb1ELb1ELb1EEEEEEEEEvNT_6ParamsE,(.L_x_61 - _ZN7cutlass13device_kernelIN5flash11enable_sm90INS1_16FlashAttnFwdSm90INS1_25CollectiveMainloopFwdSm90ILi2EN4cute5tupleIJNS5_1CILi1EEES8_S8_EEENS6_IJNS7_ILi128EEENS7_ILi96EEENS7_ILi192EEEEEELi192ENS_10bfloat16_tEfNS_4arch4Sm90ELb1ELb0ELb1ELb1ELb1ELb0ELb0ELb1ELb1ELb1ELb0ELb0EEENS1_21CollectiveEpilogueFwdINS6_IJSA_SC_SB_EEES9_SE_SG_Li256ELb1ELb1ELb0ELb0EEENS1_36VarlenDynamicPersistentTileSchedulerILi128ELi96ELi256ELi128ELb0ELb1ELb1ELb1ELb1ELb1EEEEEEEEEvNT_6ParamsE)
        .other          _ZN7cutlass13device_kernelIN5flash11enable_sm90INS1_16FlashAttnFwdSm90INS1_25CollectiveMainloopFwdSm90ILi2EN4cute5tupleIJNS5_1CILi1EEES8_S8_EEENS6_IJNS7_ILi128EEENS7_ILi96EEENS7_ILi192EEEEEELi192ENS_10bfloat16_tEfNS_4arch4Sm90ELb1ELb0ELb1ELb1ELb1ELb0ELb0ELb1ELb1ELb1ELb0ELb0EEENS1_21CollectiveEpilogueFwdINS6_IJSA_SC_SB_EEES9_SE_SG_Li256ELb1ELb1ELb0ELb0EEENS1_36VarlenDynamicPersistentTileSchedulerILi128ELi96ELi256ELi128ELb0ELb1ELb1ELb1ELb1ELb1EEEEEEEEEvNT_6ParamsE,@"STO_CUDA_ENTRY STV_DEFAULT"
_ZN7cutlass13device_kernelIN5flash11enable_sm90INS1_16FlashAttnFwdSm90INS1_25CollectiveMainloopFwdSm90ILi2EN4cute5tupleIJNS5_1CILi1EEES8_S8_EEENS6_IJNS7_ILi128EEENS7_ILi96EEENS7_ILi192EEEEEELi192ENS_10bfloat16_tEfNS_4arch4Sm90ELb1ELb0ELb1ELb1ELb1ELb0ELb0ELb1ELb1ELb1ELb0ELb0EEENS1_21CollectiveEpilogueFwdINS6_IJSA_SC_SB_EEES9_SE_SG_Li256ELb1ELb1ELb0ELb0EEENS1_36VarlenDynamicPersistentTileSchedulerILi128ELi96ELi256ELi128ELb0ELb1ELb1ELb1ELb1ELb1EEEEEEEEEvNT_6ParamsE:
[----:B------:R-:W-:Y:S01]  /*0000*/  LDC R1, c[0x0][0x37c] ;  /* 0x0000df00ff017b82 */ /* 0x000fe20000000800 */
[----:B------:R-:W-:Y:S05]  /*0010*/  EXIT ;  /* 0x000000000000794d */ /* 0x000fea0003800000 */
.L_x_16:
        /* <DEDUP_REMOVED lines=14> */
.L_x_61:


//--------------------- .text._ZN7cutlass13device_kernelIN5flash11enable_sm90INS1_16FlashAttnFwdSm90INS1_25CollectiveMainloopFwdSm90ILi2EN4cute5tupleIJNS5_1CILi1EEES8_S8_EEENS6_IJNS7_ILi128EEENS7_ILi96EEENS7_ILi192EEEEEELi192ENS_10bfloat16_tEfNS_4arch4Sm90ELb1ELb0ELb1ELb1ELb1ELb1ELb0ELb1ELb1ELb1ELb0ELb0EEENS1_21CollectiveEpilogueFwdINS6_IJSA_SC_SB_EEES9_SE_SG_Li256ELb1ELb1ELb0ELb0EEENS1_36VarlenDynamicPersistentTileSchedulerILi128ELi96ELi256ELi128ELb0ELb1ELb1ELb1ELb1ELb1EEEEEEEEEvNT_6ParamsE --------------------------
	.section	.text._ZN7cutlass13device_kernelIN5flash11enable_sm90INS1_16FlashAttnFwdSm90INS1_25CollectiveMainloopFwdSm90ILi2EN4cute5tupleIJNS5_1CILi1EEES8_S8_EEENS6_IJNS7_ILi128EEENS7_ILi96EEENS7_ILi192EEEEEELi192ENS_10bfloat16_tEfNS_4arch4Sm90ELb1ELb0ELb1ELb1ELb1ELb1ELb0ELb1ELb1ELb1ELb0ELb0EEENS1_21CollectiveEpilogueFwdINS6_IJSA_SC_SB_EEES9_SE_SG_Li256ELb1ELb1ELb0ELb0EEENS1_36VarlenDynamicPersistentTileSchedulerILi128ELi96ELi256ELi128ELb0ELb1ELb1ELb1ELb1ELb1EEEEEEEEEvNT_6ParamsE,"ax",@progbits
	.align	128
.text._ZN7cutlass13device_kernelIN5flash11enable_sm90INS1_16FlashAttnFwdSm90INS1_25CollectiveMainloopFwdSm90ILi2EN4cute5tupleIJNS5_1CILi1EEES8_S8_EEENS6_IJNS7_ILi128EEENS7_ILi96EEENS7_ILi192EEEEEELi192ENS_10bfloat16_tEfNS_4arch4Sm90ELb1ELb0ELb1ELb1ELb1ELb1ELb0ELb1ELb1ELb1ELb0ELb0EEENS1_21CollectiveEpilogueFwdINS6_IJSA_SC_SB_EEES9_SE_SG_Li256ELb1ELb1ELb0ELb0EEENS1_36VarlenDynamicPersistentTileSchedulerILi128ELi96ELi256ELi128ELb0ELb1ELb1ELb1ELb1ELb1EEEEEEEEEvNT_6ParamsE:
        .type           _ZN7cutlass13device_kernelIN5flash11enable_sm90INS1_16FlashAttnFwdSm90INS1_25CollectiveMainloopFwdSm90ILi2EN4cute5tupleIJNS5_1CILi1EEES8_S8_EEENS6_IJNS7_ILi128EEENS7_ILi96EEENS7_ILi192EEEEEELi192ENS_10bfloat16_tEfNS_4arch4Sm90ELb1ELb0ELb1ELb1ELb1ELb1ELb0ELb1ELb1ELb1ELb0ELb0EEENS1_21CollectiveEpilogueFwdINS6_IJSA_SC_SB_EEES9_SE_SG_Li256ELb1ELb1ELb0ELb0EEENS1_36VarlenDynamicPersistentTileSchedulerILi128ELi96ELi256ELi128ELb0ELb1ELb1ELb1ELb1ELb1EEEEEEEEEvNT_6ParamsE,@function
        .size           _ZN7cutlass13device_kernelIN5flash11enable_sm90INS1_16FlashAttnFwdSm90INS1_25CollectiveMainloopFwdSm90ILi2EN4cute5tupleIJNS5_1CILi1EEES8_S8_EEENS6_IJNS7_ILi128EEENS7_ILi96EEENS7_ILi192EEEEEELi192ENS_10bfloat16_tEfNS_4arch4Sm90ELb1ELb0ELb1ELb1ELb1ELb1ELb0ELb1ELb1ELb1ELb0ELb0EEENS1_21CollectiveEpilogueFwdINS6_IJSA_SC_SB_EEES9_SE_SG_Li256ELb1ELb1ELb0ELb0EEENS1_36VarlenDynamicPersistentTileSchedulerILi128ELi96ELi256ELi128ELb0ELb1ELb1ELb1ELb1ELb1EEEEEEEEEvNT_6ParamsE,(.L_x_62 - _ZN7cutlass13device_kernelIN5flash11enable_sm90INS1_16FlashAttnFwdSm90INS1_25CollectiveMainloopFwdSm90ILi2EN4cute5tupleIJNS5_1CILi1EEES8_S8_EEENS6_IJNS7_ILi128EEENS7_ILi96EEENS7_ILi192EEEEEELi192ENS_10bfloat16_tEfNS_4arch4Sm90ELb1ELb0ELb1ELb1ELb1ELb1ELb0ELb1ELb1ELb1ELb0ELb0EEENS1_21CollectiveEpilogueFwdINS6_IJSA_SC_SB_EEES9_SE_SG_Li256ELb1ELb1ELb0ELb0EEENS1_36VarlenDynamicPersistentTileSchedulerILi128ELi96ELi256ELi128ELb0ELb1ELb1ELb1ELb1ELb1EEEEEEEEEvNT_6ParamsE)
        .other          _ZN7cutlass13device_kernelIN5flash11enable_sm90INS1_16FlashAttnFwdSm90INS1_25CollectiveMainloopFwdSm90ILi2EN4cute5tupleIJNS5_1CILi1EEES8_S8_EEENS6_IJNS7_ILi128EEENS7_ILi96EEENS7_ILi192EEEEEELi192ENS_10bfloat16_tEfNS_4arch4Sm90ELb1ELb0ELb1ELb1ELb1ELb1ELb0ELb1ELb1ELb1ELb0ELb0EEENS1_21CollectiveEpilogueFwdINS6_IJSA_SC_SB_EEES9_SE_SG_Li256ELb1ELb1ELb0ELb0EEENS1_36VarlenDynamicPersistentTileSchedulerILi128ELi96ELi256ELi128ELb0ELb1ELb1ELb1ELb1ELb1EEEEEEEEEvNT_6ParamsE,@"STO_CUDA_ENTRY STV_DEFAULT"
_ZN7cutlass13device_kernelIN5flash11enable_sm90INS1_16FlashAttnFwdSm90INS1_25CollectiveMainloopFwdSm90ILi2EN4cute5tupleIJNS5_1CILi1EEES8_S8_EEENS6_IJNS7_ILi128EEENS7_ILi96EEENS7_ILi192EEEEEELi192ENS_10bfloat16_tEfNS_4arch4Sm90ELb1ELb0ELb1ELb1ELb1ELb1ELb0ELb1ELb1ELb1ELb0ELb0EEENS1_21CollectiveEpilogueFwdINS6_IJSA_SC_SB_EEES9_SE_SG_Li256ELb1ELb1ELb0ELb0EEENS1_36VarlenDynamicPersistentTileSchedulerILi128ELi96ELi256ELi128ELb0ELb1ELb1ELb1ELb1ELb1EEEEEEEEEvNT_6ParamsE:
[----:B------:R-:W-:Y:S01]  /*0000*/  LDC R1, c[0x0][0x37c] ;  /* 0x0000df00ff017b82 */ /* 0x000fe20000000800 */
[----:B------:R-:W-:Y:S05]  /*0010*/  EXIT ;  /* 0x000000000000794d */ /* 0x000fea0003800000 */
.L_x_17:
        /* <DEDUP_REMOVED lines=14> */
.L_x_62:


//--------------------- .text._ZN7cutlass13device_kernelIN5flash11enable_sm90INS1_16FlashAttnFwdSm90INS1_25CollectiveMainloopFwdSm90ILi2EN4cute5tupleIJNS5_1CILi1EEES8_S8_EEENS6_IJNS7_ILi128EEESA_SA_EEELi128ENS_10bfloat16_tEfNS_4arch4Sm90ELb0ELb0ELb1ELb0ELb1ELb0ELb0ELb1ELb1ELb1ELb0ELb0EEENS1_21CollectiveEpilogueFwdISB_S9_SC_SE_Li256ELb0ELb1ELb0ELb0EEENS1_29StaticPersistentTileSchedulerILb0EEEEEEEEEvNT_6ParamsE --------------------------
	.section	.text._ZN7cutlass13device_kernelIN5flash11enable_sm90INS1_16FlashAttnFwdSm90INS1_25CollectiveMainloopFwdSm90ILi2EN4cute5tupleIJNS5_1CILi1EEES8_S8_EEENS6_IJNS7_ILi128EEESA_SA_EEELi128ENS_10bfloat16_tEfNS_4arch4Sm90ELb0ELb0ELb1ELb0ELb1ELb0ELb0ELb1ELb1ELb1ELb0ELb0EEENS1_21CollectiveEpilogueFwdISB_S9_SC_SE_Li256ELb0ELb1ELb0ELb0EEENS1_29StaticPersistentTileSchedulerILb0EEEEEEEEEvNT_6ParamsE,"ax",@progbits
	.align	128
.text._ZN7cutlass13device_kernelIN5flash11enable_sm90INS1_16FlashAttnFwdSm90INS1_25CollectiveMainloopFwdSm90ILi2EN4cute5tupleIJNS5_1CILi1EEES8_S8_EEENS6_IJNS7_ILi128EEESA_SA_EEELi128ENS_10bfloat16_tEfNS_4arch4Sm90ELb0ELb0ELb1ELb0ELb1ELb0ELb0ELb1ELb1ELb1ELb0ELb0EEENS1_21CollectiveEpilogueFwdISB_S9_SC_SE_Li256ELb0ELb1ELb0ELb0EEENS1_29StaticPersistentTileSchedulerILb0EEEEEEEEEvNT_6ParamsE:
        .type           _ZN7cutlass13device_kernelIN5flash11enable_sm90INS1_16FlashAttnFwdSm90INS1_25CollectiveMainloopFwdSm90ILi2EN4cute5tupleIJNS5_1CILi1EEES8_S8_EEENS6_IJNS7_ILi128EEESA_SA_EEELi128ENS_10bfloat16_tEfNS_4arch4Sm90ELb0ELb0ELb1ELb0ELb1ELb0ELb0ELb1ELb1ELb1ELb0ELb0EEENS1_21CollectiveEpilogueFwdISB_S9_SC_SE_Li256ELb0ELb1ELb0ELb0EEENS1_29StaticPersistentTileSchedulerILb0EEEEEEEEEvNT_6ParamsE,@function
        .size           _ZN7cutlass13device_kernelIN5flash11enable_sm90INS1_16FlashAttnFwdSm90INS1_25CollectiveMainloopFwdSm90ILi2EN4cute5tupleIJNS5_1CILi1EEES8_S8_EEENS6_IJNS7_ILi128EEESA_SA_EEELi128ENS_10bfloat16_tEfNS_4arch4Sm90ELb0ELb0ELb1ELb0ELb1ELb0ELb0ELb1ELb1ELb1ELb0ELb0EEENS1_21CollectiveEpilogueFwdISB_S9_SC_SE_Li256ELb0ELb1ELb0ELb0EEENS1_29StaticPersistentTileSchedulerILb0EEEEEEEEEvNT_6ParamsE,(.L_x_63 - _ZN7cutlass13device_kernelIN5flash11enable_sm90INS1_16FlashAttnFwdSm90INS1_25CollectiveMainloopFwdSm90ILi2EN4cute5tupleIJNS5_1CILi1EEES8_S8_EEENS6_IJNS7_ILi128EEESA_SA_EEELi128ENS_10bfloat16_tEfNS_4arch4Sm90ELb0ELb0ELb1ELb0ELb1ELb0ELb0ELb1ELb1ELb1ELb0ELb0EEENS1_21CollectiveEpilogueFwdISB_S9_SC_SE_Li256ELb0ELb1ELb0ELb0EEENS1_29StaticPersistentTileSchedulerILb0EEEEEEEEEvNT_6ParamsE)
        .other          _ZN7cutlass13device_kernelIN5flash11enable_sm90INS1_16FlashAttnFwdSm90INS1_25CollectiveMainloopFwdSm90ILi2EN4cute5tupleIJNS5_1CILi1EEES8_S8_EEENS6_IJNS7_ILi128EEESA_SA_EEELi128ENS_10bfloat16_tEfNS_4arch4Sm90ELb0ELb0ELb1ELb0ELb1ELb0ELb0ELb1ELb1ELb1ELb0ELb0EEENS1_21CollectiveEpilogueFwdISB_S9_SC_SE_Li256ELb0ELb1ELb0ELb0EEENS1_29StaticPersistentTileSchedulerILb0EEEEEEEEEvNT_6ParamsE,@"STO_CUDA_ENTRY STV_DEFAULT"
_ZN7cutlass13device_kernelIN5flash11enable_sm90INS1_16FlashAttnFwdSm90INS1_25CollectiveMainloopFwdSm90ILi2EN4cute5tupleIJNS5_1CILi1EEES8_S8_EEENS6_IJNS7_ILi128EEESA_SA_EEELi128ENS_10bfloat16_tEfNS_4arch4Sm90ELb0ELb0ELb1ELb0ELb1ELb0ELb0ELb1ELb1ELb1ELb0ELb0EEENS1_21CollectiveEpilogueFwdISB_S9_SC_SE_Li256ELb0ELb1ELb0ELb0EEENS1_29StaticPersistentTileSchedulerILb0EEEEEEEEEvNT_6ParamsE:
[----:B------:R-:W-:Y:S01]  /*0000*/  LDC R1, c[0x0][0x37c] ;  /* 0x0000df00ff017b82 */ /* 0x000fe20000000800 */
[----:B------:R-:W-:Y:S05]  /*0010*/  EXIT ;  /* 0x000000000000794d */ /* 0x000fea0003800000 */
.L_x_18:
        /* <DEDUP_REMOVED lines=14> */
.L_x_63:


//--------------------- .text._ZN7cutlass13device_kernelIN5flash11enable_sm90INS1_16FlashAttnFwdSm90INS1_25CollectiveMainloopFwdSm90ILi2EN4cute5tupleIJNS5_1CILi1EEES8_S8_EEENS6_IJNS7_ILi128EEESA_SA_EEELi128ENS_10bfloat16_tEfNS_4arch4Sm90ELb0ELb0ELb1ELb1ELb1ELb0ELb0ELb1ELb1ELb1ELb0ELb0EEENS1_21CollectiveEpilogueFwdISB_S9_SC_SE_Li256ELb1ELb1ELb0ELb0EEENS1_36VarlenDynamicPersistentTileSchedulerILi128ELi128ELi256ELi128ELb0ELb1ELb1ELb0ELb1ELb1EEEEEEEEEvNT_6ParamsE --------------------------
	.section	.text._ZN7cutlass13device_kernelIN5flash11enable_sm90INS1_16FlashAttnFwdSm90INS1_25CollectiveMainloopFwdSm90ILi2EN4cute5tupleIJNS5_1CILi1EEES8_S8_EEENS6_IJNS7_ILi128EEESA_SA_EEELi128ENS_10bfloat16_tEfNS_4arch4Sm90ELb0ELb0ELb1ELb1ELb1ELb0ELb0ELb1ELb1ELb1ELb0ELb0EEENS1_21CollectiveEpilogueFwdISB_S9_SC_SE_Li256ELb1ELb1ELb0ELb0EEENS1_36VarlenDynamicPersistentTileSchedulerILi128ELi128ELi256ELi128ELb0ELb1ELb1ELb0ELb1ELb1EEEEEEEEEvNT_6ParamsE,"ax",@progbits
	.align	128
.text._ZN7cutlass13device_kernelIN5flash11enable_sm90INS1_16FlashAttnFwdSm90INS1_25CollectiveMainloopFwdSm90ILi2EN4cute5tupleIJNS5_1CILi1EEES8_S8_EEENS6_IJNS7_ILi128EEESA_SA_EEELi128ENS_10bfloat16_tEfNS_4arch4Sm90ELb0ELb0ELb1ELb1ELb1ELb0ELb0ELb1ELb1ELb1ELb0ELb0EEENS1_21CollectiveEpilogueFwdISB_S9_SC_SE_Li256ELb1ELb1ELb0ELb0EEENS1_36VarlenDynamicPersistentTileSchedulerILi128ELi128ELi256ELi128ELb0ELb1ELb1ELb0ELb1ELb1EEEEEEEEEvNT_6ParamsE:
        .type           _ZN7cutlass13device_kernelIN5flash11enable_sm90INS1_16FlashAttnFwdSm90INS1_25CollectiveMainloopFwdSm90ILi2EN4cute5tupleIJNS5_1CILi1EEES8_S8_EEENS6_IJNS7_ILi128EEESA_SA_EEELi128ENS_10bfloat16_tEfNS_4arch4Sm90ELb0ELb0ELb1ELb1ELb1ELb0ELb0ELb1ELb1ELb1ELb0ELb0EEENS1_21CollectiveEpilogueFwdISB_S9_SC_SE_Li256ELb1ELb1ELb0ELb0EEENS1_36VarlenDynamicPersistentTileSchedulerILi128ELi128ELi256ELi128ELb0ELb1ELb1ELb0ELb1ELb1EEEEEEEEEvNT_6ParamsE,@function
        .size           _ZN7cutlass13device_kernelIN5flash11enable_sm90INS1_16FlashAttnFwdSm90INS1_25CollectiveMainloopFwdSm90ILi2EN4cute5tupleIJNS5_1CILi1EEES8_S8_EEENS6_IJNS7_ILi128EEESA_SA_EEELi128ENS_10bfloat16_tEfNS_4arch4Sm90ELb0ELb0ELb1ELb1ELb1ELb0ELb0ELb1ELb1ELb1ELb0ELb0EEENS1_21CollectiveEpilogueFwdISB_S9_SC_SE_Li256ELb1ELb1ELb0ELb0EEENS1_36VarlenDynamicPersistentTileSchedulerILi128ELi128ELi256ELi128ELb0ELb1ELb1ELb0ELb1ELb1EEEEEEEEEvNT_6ParamsE,(.L_x_64 - _ZN7cutlass13device_kernelIN5flash11enable_sm90INS1_16FlashAttnFwdSm90INS1_25CollectiveMainloopFwdSm90ILi2EN4cute5tupleIJNS5_1CILi1EEES8_S8_EEENS6_IJNS7_ILi128EEESA_SA_EEELi128ENS_10bfloat16_tEfNS_4arch4Sm90ELb0ELb0ELb1ELb1ELb1ELb0ELb0ELb1ELb1ELb1ELb0ELb0EEENS1_21CollectiveEpilogueFwdISB_S9_SC_SE_Li256ELb1ELb1ELb0ELb0EEENS1_36VarlenDynamicPersistentTileSchedulerILi128ELi128ELi256ELi128ELb0ELb1ELb1ELb0ELb1ELb1EEEEEEEEEvNT_6ParamsE)
        .other          _ZN7cutlass13device_kernelIN5flash11enable_sm90INS1_16FlashAttnFwdSm90INS1_25CollectiveMainloopFwdSm90ILi2EN4cute5tupleIJNS5_1CILi1EEES8_S8_EEENS6_IJNS7_ILi128EEESA_SA_EEELi128ENS_10bfloat16_tEfNS_4arch4Sm90ELb0ELb0ELb1ELb1ELb1ELb0ELb0ELb1ELb1ELb1ELb0ELb0EEENS1_21CollectiveEpilogueFwdISB_S9_SC_SE_Li256ELb1ELb1ELb0ELb0EEENS1_36VarlenDynamicPersistentTileSchedulerILi128ELi128ELi256ELi128ELb0ELb1ELb1ELb0ELb1ELb1EEEEEEEEEvNT_6ParamsE,@"STO_CUDA_ENTRY STV_DEFAULT"
_ZN7cutlass13device_kernelIN5flash11enable_sm90INS1_16FlashAttnFwdSm90INS1_25CollectiveMainloopFwdSm90ILi2EN4cute5tupleIJNS5_1CILi1EEES8_S8_EEENS6_IJNS7_ILi128EEESA_SA_EEELi128ENS_10bfloat16_tEfNS_4arch4Sm90ELb0ELb0ELb1ELb1ELb1ELb0ELb0ELb1ELb1ELb1ELb0ELb0EEENS1_21CollectiveEpilogueFwdISB_S9_SC_SE_Li256ELb1ELb1ELb0ELb0EEENS1_36VarlenDynamicPersistentTileSchedulerILi128ELi128ELi256ELi128ELb0ELb1ELb1ELb0ELb1ELb1EEEEEEEEEvNT_6ParamsE:
[----:B------:R-:W-:Y:S01]  /*0000*/  LDC R1, c[0x0][0x37c] ;  /* 0x0000df00ff017b82 */ /* 0x000fe20000000800 */
[----:B------:R-:W-:Y:S05]  /*0010*/  EXIT ;  /* 0x000000000000794d */ /* 0x000fea0003800000 */
.L_x_19:
        /* <DEDUP_REMOVED lines=14> */
.L_x_64:


//--------------------- .text._ZN7cutlass13device_kernelIN5flash11enable_sm90INS1_16FlashAttnFwdSm90INS1_25CollectiveMainloopFwdSm90ILi2EN4cute5tupleIJNS5_1CILi1EEES8_S8_EEENS6_IJNS7_ILi128EEESA_SA_EEELi128ENS_10bfloat16_tEfNS_4arch4Sm90ELb0ELb0ELb1ELb1ELb1ELb1ELb0ELb1ELb1ELb1ELb0ELb0EEENS1_21CollectiveEpilogueFwdISB_S9_SC_SE_Li256ELb1ELb1ELb0ELb0EEENS1_36VarlenDynamicPersistentTileSchedulerILi128ELi128ELi256ELi128ELb0ELb1ELb1ELb0ELb1ELb1EEEEEEEEEvNT_6ParamsE --------------------------
	.section	.text._ZN7cutlass13device_kernelIN5flash11enable_sm90INS1_16FlashAttnFwdSm90INS1_25CollectiveMainloopFwdSm90ILi2EN4cute5tupleIJNS5_1CILi1EEES8_S8_EEENS6_IJNS7_ILi128EEESA_SA_EEELi128ENS_10bfloat16_tEfNS_4arch4Sm90ELb0ELb0ELb1ELb1ELb1ELb1ELb0ELb1ELb1ELb1ELb0ELb0EEENS1_21CollectiveEpilogueFwdISB_S9_SC_SE_Li256ELb1ELb1ELb0ELb0EEENS1_36VarlenDynamicPersistentTileSchedulerILi128ELi128ELi256ELi128ELb0ELb1ELb1ELb0ELb1ELb1EEEEEEEEEvNT_6ParamsE,"ax",@progbits
	.align	128
.text._ZN7cutlass13device_kernelIN5flash11enable_sm90INS1_16FlashAttnFwdSm90INS1_25CollectiveMainloopFwdSm90ILi2EN4cute5tupleIJNS5_1CILi1EEES8_S8_EEENS6_IJNS7_ILi128EEESA_SA_EEELi128ENS_10bfloat16_tEfNS_4arch4Sm90ELb0ELb0ELb1ELb1ELb1ELb1ELb0ELb1ELb1ELb1ELb0ELb0EEENS1_21CollectiveEpilogueFwdISB_S9_SC_SE_Li256ELb1ELb1ELb0ELb0EEENS1_36VarlenDynamicPersistentTileSchedulerILi128ELi128ELi256ELi128ELb0ELb1ELb1ELb0ELb1ELb1EEEEEEEEEvNT_6ParamsE:
        .type           _ZN7cutlass13device_kernelIN5flash11enable_sm90INS1_16FlashAttnFwdSm90INS1_25CollectiveMainloopFwdSm90ILi2EN4cute5tupleIJNS5_1CILi1EEES8_S8_EEENS6_IJNS7_ILi128EEESA_SA_EEELi128ENS_10bfloat16_tEfNS_4arch4Sm90ELb0ELb0ELb1ELb1ELb1ELb1ELb0ELb1ELb1ELb1ELb0ELb0EEENS1_21CollectiveEpilogueFwdISB_S9_SC_SE_Li256ELb1ELb1ELb0ELb0EEENS1_36VarlenDynamicPersistentTileSchedulerILi128ELi128ELi256ELi128ELb0ELb1ELb1ELb0ELb1ELb1EEEEEEEEEvNT_6ParamsE,@function
        .size           _ZN7cutlass13device_kernelIN5flash11enable_sm90INS1_16FlashAttnFwdSm90INS1_25CollectiveMainloopFwdSm90ILi2EN4cute5tupleIJNS5_1CILi1EEES8_S8_EEENS6_IJNS7_ILi128EEESA_SA_EEELi128ENS_10bfloat16_tEfNS_4arch4Sm90ELb0ELb0ELb1ELb1ELb1ELb1ELb0ELb1ELb1ELb1ELb0ELb0EEENS1_21CollectiveEpilogueFwdISB_S9_SC_SE_Li256ELb1ELb1ELb0ELb0EEENS1_36VarlenDynamicPersistentTileSchedulerILi128ELi128ELi256ELi128ELb0ELb1ELb1ELb0ELb1ELb1EEEEEEEEEvNT_6ParamsE,(.L_x_65 - _ZN7cutlass13device_kernelIN5flash11enable_sm90INS1_16FlashAttnFwdSm90INS1_25CollectiveMainloopFwdSm90ILi2EN4cute5tupleIJNS5_1CILi1EEES8_S8_EEENS6_IJNS7_ILi128EEESA_SA_EEELi128ENS_10bfloat16_tEfNS_4arch4Sm90ELb0ELb0ELb1ELb1ELb1ELb1ELb0ELb1ELb1ELb1ELb0ELb0EEENS1_21CollectiveEpilogueFwdISB_S9_SC_SE_Li256ELb1ELb1ELb0ELb0EEENS1_36VarlenDynamicPersistentTileSchedulerILi128ELi128ELi256ELi128ELb0ELb1ELb1ELb0ELb1ELb1EEEEEEEEEvNT_6ParamsE)
        .other          _ZN7cutlass13device_kernelIN5flash11enable_sm90INS1_16FlashAttnFwdSm90INS1_25CollectiveMainloopFwdSm90ILi2EN4cute5tupleIJNS5_1CILi1EEES8_S8_EEENS6_IJNS7_ILi128EEESA_SA_EEELi128ENS_10bfloat16_tEfNS_4arch4Sm90ELb0ELb0ELb1ELb1ELb1ELb1ELb0ELb1ELb1ELb1ELb0ELb0EEENS1_21CollectiveEpilogueFwdISB_S9_SC_SE_Li256ELb1ELb1ELb0ELb0EEENS1_36VarlenDynamicPersistentTileSchedulerILi128ELi128ELi256ELi128ELb0ELb1ELb1ELb0ELb1ELb1EEEEEEEEEvNT_6ParamsE,@"STO_CUDA_ENTRY STV_DEFAULT"
_ZN7cutlass13device_kernelIN5flash11enable_sm90INS1_16FlashAttnFwdSm90INS1_25CollectiveMainloopFwdSm90ILi2EN4cute5tupleIJNS5_1CILi1EEES8_S8_EEENS6_IJNS7_ILi128EEESA_SA_EEELi128ENS_10bfloat16_tEfNS_4arch4Sm90ELb0ELb0ELb1ELb1ELb1ELb1ELb0ELb1ELb1ELb1ELb0ELb0EEENS1_21CollectiveEpilogueFwdISB_S9_SC_SE_Li256ELb1ELb1ELb0ELb0EEENS1_36VarlenDynamicPersistentTileSchedulerILi128ELi128ELi256ELi128ELb0ELb1ELb1ELb0ELb1ELb1EEEEEEEEEvNT_6ParamsE:
[----:B------:R-:W-:Y:S01]  /*0000*/  LDC R1, c[0x0][0x37c] ;  /* 0x0000df00ff017b82 */ /* 0x000fe20000000800 */
[----:B------:R-:W-:Y:S05]  /*0010*/  EXIT ;  /* 0x000000000000794d */ /* 0x000fea0003800000 */
.L_x_20:
        /* <DEDUP_REMOVED lines=14> */
.L_x_65:


//--------------------- .text._ZN7cutlass13device_kernelIN5flash11enable_sm90INS1_16FlashAttnFwdSm90INS1_25CollectiveMainloopFwdSm90ILi2EN4cute5tupleIJNS5_1CILi1EEES8_S8_EEENS6_IJNS7_ILi128EEESA_SA_EEELi128ENS_10bfloat16_tEfNS_4arch4Sm90ELb0ELb1ELb1ELb0ELb1ELb0ELb0ELb1ELb1ELb1ELb0ELb0EEENS1_21CollectiveEpilogueFwdISB_S9_SC_SE_Li256ELb0ELb1ELb0ELb0EEENS1_30DynamicPersistentTileSchedulerILi256ELi128ELb0ELb1ELb1EEEEEEEEEvNT_6ParamsE --------------------------
	.section	.text._ZN7cutlass13device_kernelIN5flash11enable_sm90INS1_16FlashAttnFwdSm90INS1_25CollectiveMainloopFwdSm90ILi2EN4cute5tupleIJNS5_1CILi1EEES8_S8_EEENS6_IJNS7_ILi128EEESA_SA_EEELi128ENS_10bfloat16_tEfNS_4arch4Sm90ELb0ELb1ELb1ELb0ELb1ELb0ELb0ELb1ELb1ELb1ELb0ELb0EEENS1_21CollectiveEpilogueFwdISB_S9_SC_SE_Li256ELb0ELb1ELb0ELb0EEENS1_30DynamicPersistentTileSchedulerILi256ELi128ELb0ELb1ELb1EEEEEEEEEvNT_6ParamsE,"ax",@progbits
	.align	128
.text._ZN7cutlass13device_kernelIN5flash11enable_sm90INS1_16FlashAttnFwdSm90INS1_25CollectiveMainloopFwdSm90ILi2EN4cute5tupleIJNS5_1CILi1EEES8_S8_EEENS6_IJNS7_ILi128EEESA_SA_EEELi128ENS_10bfloat16_tEfNS_4arch4Sm90ELb0ELb1ELb1ELb0ELb1ELb0ELb0ELb1ELb1ELb1ELb0ELb0EEENS1_21CollectiveEpilogueFwdISB_S9_SC_SE_Li256ELb0ELb1ELb0ELb0EEENS1_30DynamicPersistentTileSchedulerILi256ELi128ELb0ELb1ELb1EEEEEEEEEvNT_6ParamsE:
        .type           _ZN7cutlass13device_kernelIN5flash11enable_sm90INS1_16FlashAttnFwdSm90INS1_25CollectiveMainloopFwdSm90ILi2EN4cute5tupleIJNS5_1CILi1EEES8_S8_EEENS6_IJNS7_ILi128EEESA_SA_EEELi128ENS_10bfloat16_tEfNS_4arch4Sm90ELb0ELb1ELb1ELb0ELb1ELb0ELb0ELb1ELb1ELb1ELb0ELb0EEENS1_21CollectiveEpilogueFwdISB_S9_SC_SE_Li256ELb0ELb1ELb0ELb0EEENS1_30DynamicPersistentTileSchedulerILi256ELi128ELb0ELb1ELb1EEEEEEEEEvNT_6ParamsE,@function
        .size           _ZN7cutlass13device_kernelIN5flash11enable_sm90INS1_16FlashAttnFwdSm90INS1_25CollectiveMainloopFwdSm90ILi2EN4cute5tupleIJNS5_1CILi1EEES8_S8_EEENS6_IJNS7_ILi128EEESA_SA_EEELi128ENS_10bfloat16_tEfNS_4arch4Sm90ELb0ELb1ELb1ELb0ELb1ELb0ELb0ELb1ELb1ELb1ELb0ELb0EEENS1_21CollectiveEpilogueFwdISB_S9_SC_SE_Li256ELb0ELb1ELb0ELb0EEENS1_30DynamicPersistentTileSchedulerILi256ELi128ELb0ELb1ELb1EEEEEEEEEvNT_6ParamsE,(.L_x_66 - _ZN7cutlass13device_kernelIN5flash11enable_sm90INS1_16FlashAttnFwdSm90INS1_25CollectiveMainloopFwdSm90ILi2EN4cute5tupleIJNS5_1CILi1EEES8_S8_EEENS6_IJNS7_ILi128EEESA_SA_EEELi128ENS_10bfloat16_tEfNS_4arch4Sm90ELb0ELb1ELb1ELb0ELb1ELb0ELb0ELb1ELb1ELb1ELb0ELb0EEENS1_21CollectiveEpilogueFwdISB_S9_SC_SE_Li256ELb0ELb1ELb0ELb0EEENS1_30DynamicPersistentTileSchedulerILi256ELi128ELb0ELb1ELb1EEEEEEEEEvNT_6ParamsE)
        .other          _ZN7cutlass13device_kernelIN5flash11enable_sm90INS1_16FlashAttnFwdSm90INS1_25CollectiveMainloopFwdSm90ILi2EN4cute5tupleIJNS5_1CILi1EEES8_S8_EEENS6_IJNS7_ILi128EEESA_SA_EEELi128ENS_10bfloat16_tEfNS_4arch4Sm90ELb0ELb1ELb1ELb0ELb1ELb0ELb0ELb1ELb1ELb1ELb0ELb0EEENS1_21CollectiveEpilogueFwdISB_S9_SC_SE_Li256ELb0ELb1ELb0ELb0EEENS1_30DynamicPersistentTileSchedulerILi256ELi128ELb0ELb1ELb1EEEEEEEEEvNT_6ParamsE,@"STO_CUDA_ENTRY STV_DEFAULT"
_ZN7cutlass13device_kernelIN5flash11enable_sm90INS1_16FlashAttnFwdSm90INS1_25CollectiveMainloopFwdSm90ILi2EN4cute5tupleIJNS5_1CILi1EEES8_S8_EEENS6_IJNS7_ILi128EEESA_SA_EEELi128ENS_10bfloat16_tEfNS_4arch4Sm90ELb0ELb1ELb1ELb0ELb1ELb0ELb0ELb1ELb1ELb1ELb0ELb0EEENS1_21CollectiveEpilogueFwdISB_S9_SC_SE_Li256ELb0ELb1ELb0ELb0EEENS1_30DynamicPersistentTileSchedulerILi256ELi128ELb0ELb1ELb1EEEEEEEEEvNT_6ParamsE:
[----:B------:R-:W-:Y:S01]  /*0000*/  LDC R1, c[0x0][0x37c] ;  /* 0x0000df00ff017b82 */ /* 0x000fe20000000800 */
[----:B------:R-:W-:Y:S05]  /*0010*/  EXIT ;  /* 0x000000000000794d */ /* 0x000fea0003800000 */
.L_x_21:
        /* <DEDUP_REMOVED lines=14> */
.L_x_66:


//--------------------- .text._ZN7cutlass13device_kernelIN5flash11enable_sm90INS1_16FlashAttnFwdSm90INS1_25CollectiveMainloopFwdSm90ILi2EN4cute5tupleIJNS5_1CILi1EEES8_S8_EEENS6_IJNS7_ILi128EEESA_SA_EEELi128ENS_10bfloat16_tEfNS_4arch4Sm90ELb0ELb1ELb1ELb1ELb1ELb0ELb0ELb1ELb1ELb1ELb0ELb0EEENS1_21CollectiveEpilogueFwdISB_S9_SC_SE_Li256ELb1ELb1ELb0ELb0EEENS1_36VarlenDynamicPersistentTileSchedulerILi128ELi128ELi256ELi128ELb0ELb1ELb1ELb1ELb0ELb1EEEEEEEEEvNT_6ParamsE --------------------------
	.section	.text._ZN7cutlass13device_kernelIN5flash11enable_sm90INS1_16FlashAttnFwdSm90INS1_25CollectiveMainloopFwdSm90ILi2EN4cute5tupleIJNS5_1CILi1EEES8_S8_EEENS6_IJNS7_ILi128EEESA_SA_EEELi128ENS_10bfloat16_tEfNS_4arch4Sm90ELb0ELb1ELb1ELb1ELb1ELb0ELb0ELb1ELb1ELb1ELb0ELb0EEENS1_21CollectiveEpilogueFwdISB_S9_SC_SE_Li256ELb1ELb1ELb0ELb0EEENS1_36VarlenDynamicPersistentTileSchedulerILi128ELi128ELi256ELi128ELb0ELb1ELb1ELb1ELb0ELb1EEEEEEEEEvNT_6ParamsE,"ax",@progbits
	.align	128
.text._ZN7cutlass13device_kernelIN5flash11enable_sm90INS1_16FlashAttnFwdSm90INS1_25CollectiveMainloopFwdSm90ILi2EN4cute5tupleIJNS5_1CILi1EEES8_S8_EEENS6_IJNS7_ILi128EEESA_SA_EEELi128ENS_10bfloat16_tEfNS_4arch4Sm90ELb0ELb1ELb1ELb1ELb1ELb0ELb0ELb1ELb1ELb1ELb0ELb0EEENS1_21CollectiveEpilogueFwdISB_S9_SC_SE_Li256ELb1ELb1ELb0ELb0EEENS1_36VarlenDynamicPersistentTileSchedulerILi128ELi128ELi256ELi128ELb0ELb1ELb1ELb1ELb0ELb1EEEEEEEEEvNT_6ParamsE:
        .type           _ZN7cutlass13device_kernelIN5flash11enable_sm90INS1_16FlashAttnFwdSm90INS1_25CollectiveMainloopFwdSm90ILi2EN4cute5tupleIJNS5_1CILi1EEES8_S8_EEENS6_IJNS7_ILi128EEESA_SA_EEELi128ENS_10bfloat16_tEfNS_4arch4Sm90ELb0ELb1ELb1ELb1ELb1ELb0ELb0ELb1ELb1ELb1ELb0ELb0EEENS1_21CollectiveEpilogueFwdISB_S9_SC_SE_Li256ELb1ELb1ELb0ELb0EEENS1_36VarlenDynamicPersistentTileSchedulerILi128ELi128ELi256ELi128ELb0ELb1ELb1ELb1ELb0ELb1EEEEEEEEEvNT_6ParamsE,@function
        .size           _ZN7cutlass13device_kernelIN5flash11enable_sm90INS1_16FlashAttnFwdSm90INS1_25CollectiveMainloopFwdSm90ILi2EN4cute5tupleIJNS5_1CILi1EEES8_S8_EEENS6_IJNS7_ILi128EEESA_SA_EEELi128ENS_10bfloat16_tEfNS_4arch4Sm90ELb0ELb1ELb1ELb1ELb1ELb0ELb0ELb1ELb1ELb1ELb0ELb0EEENS1_21CollectiveEpilogueFwdISB_S9_SC_SE_Li256ELb1ELb1ELb0ELb0EEENS1_36VarlenDynamicPersistentTileSchedulerILi128ELi128ELi256ELi128ELb0ELb1ELb1ELb1ELb0ELb1EEEEEEEEEvNT_6ParamsE,(.L_x_67 - _ZN7cutlass13device_kernelIN5flash11enable_sm90INS1_16FlashAttnFwdSm90INS1_25CollectiveMainloopFwdSm90ILi2EN4cute5tupleIJNS5_1CILi1EEES8_S8_EEENS6_IJNS7_ILi128EEESA_SA_EEELi128ENS_10bfloat16_tEfNS_4arch4Sm90ELb0ELb1ELb1ELb1ELb1ELb0ELb0ELb1ELb1ELb1ELb0ELb0EEENS1_21CollectiveEpilogueFwdISB_S9_SC_SE_Li256ELb1ELb1ELb0ELb0EEENS1_36VarlenDynamicPersistentTileSchedulerILi128ELi128ELi256ELi128ELb0ELb1ELb1ELb1ELb0ELb1EEEEEEEEEvNT_6ParamsE)
        .other          _ZN7cutlass13device_kernelIN5flash11enable_sm90INS1_16FlashAttnFwdSm90INS1_25CollectiveMainloopFwdSm90ILi2EN4cute5tupleIJNS5_1CILi1EEES8_S8_EEENS6_IJNS7_ILi128EEESA_SA_EEELi128ENS_10bfloat16_tEfNS_4arch4Sm90ELb0ELb1ELb1ELb1ELb1ELb0ELb0ELb1ELb1ELb1ELb0ELb0EEENS1_21CollectiveEpilogueFwdISB_S9_SC_SE_Li256ELb1ELb1ELb0ELb0EEENS1_36VarlenDynamicPersistentTileSchedulerILi128ELi128ELi256ELi128ELb0ELb1ELb1ELb1ELb0ELb1EEEEEEEEEvNT_6ParamsE,@"STO_CUDA_ENTRY STV_DEFAULT"
_ZN7cutlass13device_kernelIN5flash11enable_sm90INS1_16FlashAttnFwdSm90INS1_25CollectiveMainloopFwdSm90ILi2EN4cute5tupleIJNS5_1CILi1EEES8_S8_EEENS6_IJNS7_ILi128EEESA_SA_EEELi128ENS_10bfloat16_tEfNS_4arch4Sm90ELb0ELb1ELb1ELb1ELb1ELb0ELb0ELb1ELb1ELb1ELb0ELb0EEENS1_21CollectiveEpilogueFwdISB_S9_SC_SE_Li256ELb1ELb1ELb0ELb0EEENS1_36VarlenDynamicPersistentTileSchedulerILi128ELi128ELi256ELi128ELb0ELb1ELb1ELb1ELb0ELb1EEEEEEEEEvNT_6ParamsE:
[----:B------:R-:W-:Y:S01]  /*0000*/  LDC R1, c[0x0][0x37c] ;  /* 0x0000df00ff017b82 */ /* 0x000fe20000000800 */
[----:B------:R-:W-:Y:S05]  /*0010*/  EXIT ;  /* 0x000000000000794d */ /* 0x000fea0003800000 */
.L_x_22:
        /* <DEDUP_REMOVED lines=14> */
.L_x_67:


//--------------------- .text._ZN7cutlass13device_kernelIN5flash11enable_sm90INS1_16FlashAttnFwdSm90INS1_25CollectiveMainloopFwdSm90ILi2EN4cute5tupleIJNS5_1CILi1EEES8_S8_EEENS6_IJNS7_ILi128EEESA_SA_EEELi128ENS_10bfloat16_tEfNS_4arch4Sm90ELb0ELb1ELb1ELb1ELb1ELb1ELb0ELb1ELb1ELb1ELb0ELb0EEENS1_21CollectiveEpilogueFwdISB_S9_SC_SE_Li256ELb1ELb1ELb0ELb0EEENS1_36VarlenDynamicPersistentTileSchedulerILi128ELi128ELi256ELi128ELb0ELb1ELb1ELb1ELb0ELb1EEEEEEEEEvNT_6ParamsE --------------------------
	.section	.text._ZN7cutlass13device_kernelIN5flash11enable_sm90INS1_16FlashAttnFwdSm90INS1_25CollectiveMainloopFwdSm90ILi2EN4cute5tupleIJNS5_1CILi1EEES8_S8_EEENS6_IJNS7_ILi128EEESA_SA_EEELi128ENS_10bfloat16_tEfNS_4arch4Sm90ELb0ELb1ELb1ELb1ELb1ELb1ELb0ELb1ELb1ELb1ELb0ELb0EEENS1_21CollectiveEpilogueFwdISB_S9_SC_SE_Li256ELb1ELb1ELb0ELb0EEENS1_36VarlenDynamicPersistentTileSchedulerILi128ELi128ELi256ELi128ELb0ELb1ELb1ELb1ELb0ELb1EEEEEEEEEvNT_6ParamsE,"ax",@progbits
	.align	128
.text._ZN7cutlass13device_kernelIN5flash11enable_sm90INS1_16FlashAttnFwdSm90INS1_25CollectiveMainloopFwdSm90ILi2EN4cute5tupleIJNS5_1CILi1EEES8_S8_EEENS6_IJNS7_ILi128EEESA_SA_EEELi128ENS_10bfloat16_tEfNS_4arch4Sm90ELb0ELb1ELb1ELb1ELb1ELb1ELb0ELb1ELb1ELb1ELb0ELb0EEENS1_21CollectiveEpilogueFwdISB_S9_SC_SE_Li256ELb1ELb1ELb0ELb0EEENS1_36VarlenDynamicPersistentTileSchedulerILi128ELi128ELi256ELi128ELb0ELb1ELb1ELb1ELb0ELb1EEEEEEEEEvNT_6ParamsE:
        .type           _ZN7cutlass13device_kernelIN5flash11enable_sm90INS1_16FlashAttnFwdSm90INS1_25CollectiveMainloopFwdSm90ILi2EN4cute5tupleIJNS5_1CILi1EEES8_S8_EEENS6_IJNS7_ILi128EEESA_SA_EEELi128ENS_10bfloat16_tEfNS_4arch4Sm90ELb0ELb1ELb1ELb1ELb1ELb1ELb0ELb1ELb1ELb1ELb0ELb0EEENS1_21CollectiveEpilogueFwdISB_S9_SC_SE_Li256ELb1ELb1ELb0ELb0EEENS1_36VarlenDynamicPersistentTileSchedulerILi128ELi128ELi256ELi128ELb0ELb1ELb1ELb1ELb0ELb1EEEEEEEEEvNT_6ParamsE,@function
        .size           _ZN7cutlass13device_kernelIN5flash11enable_sm90INS1_16FlashAttnFwdSm90INS1_25CollectiveMainloopFwdSm90ILi2EN4cute5tupleIJNS5_1CILi1EEES8_S8_EEENS6_IJNS7_ILi128EEESA_SA_EEELi128ENS_10bfloat16_tEfNS_4arch4Sm90ELb0ELb1ELb1ELb1ELb1ELb1ELb0ELb1ELb1ELb1ELb0ELb0EEENS1_21CollectiveEpilogueFwdISB_S9_SC_SE_Li256ELb1ELb1ELb0ELb0EEENS1_36VarlenDynamicPersistentTileSchedulerILi128ELi128ELi256ELi128ELb0ELb1ELb1ELb1ELb0ELb1EEEEEEEEEvNT_6ParamsE,(.L_x_68 - _ZN7cutlass13device_kernelIN5flash11enable_sm90INS1_16FlashAttnFwdSm90INS1_25CollectiveMainloopFwdSm90ILi2EN4cute5tupleIJNS5_1CILi1EEES8_S8_EEENS6_IJNS7_ILi128EEESA_SA_EEELi128ENS_10bfloat16_tEfNS_4arch4Sm90ELb0ELb1ELb1ELb1ELb1ELb1ELb0ELb1ELb1ELb1ELb0ELb0EEENS1_21CollectiveEpilogueFwdISB_S9_SC_SE_Li256ELb1ELb1ELb0ELb0EEENS1_36VarlenDynamicPersistentTileSchedulerILi128ELi128ELi256ELi128ELb0ELb1ELb1ELb1ELb0ELb1EEEEEEEEEvNT_6ParamsE)
        .other          _ZN7cutlass13device_kernelIN5flash11enable_sm90INS1_16FlashAttnFwdSm90INS1_25CollectiveMainloopFwdSm90ILi2EN4cute5tupleIJNS5_1CILi1EEES8_S8_EEENS6_IJNS7_ILi128EEESA_SA_EEELi128ENS_10bfloat16_tEfNS_4arch4Sm90ELb0ELb1ELb1ELb1ELb1ELb1ELb0ELb1ELb1ELb1ELb0ELb0EEENS1_21CollectiveEpilogueFwdISB_S9_SC_SE_Li256ELb1ELb1ELb0ELb0EEENS1_36VarlenDynamicPersistentTileSchedulerILi128ELi128ELi256ELi128ELb0ELb1ELb1ELb1ELb0ELb1EEEEEEEEEvNT_6ParamsE,@"STO_CUDA_ENTRY STV_DEFAULT"
_ZN7cutlass13device_kernelIN5flash11enable_sm90INS1_16FlashAttnFwdSm90INS1_25CollectiveMainloopFwdSm90ILi2EN4cute5tupleIJNS5_1CILi1EEES8_S8_EEENS6_IJNS7_ILi128EEESA_SA_EEELi128ENS_10bfloat16_tEfNS_4arch4Sm90ELb0ELb1ELb1ELb1ELb1ELb1ELb0ELb1ELb1ELb1ELb0ELb0EEENS1_21CollectiveEpilogueFwdISB_S9_SC_SE_Li256ELb1ELb1ELb0ELb0EEENS1_36VarlenDynamicPersistentTileSchedulerILi128ELi128ELi256ELi128ELb0ELb1ELb1ELb1ELb0ELb1EEEEEEEEEvNT_6ParamsE:
[----:B------:R-:W-:Y:S01]  /*0000*/  LDC R1, c[0x0][0x37c] ;  /* 0x0000df00ff017b82 */ /* 0x000fe20000000800 */
[----:B------:R-:W-:Y:S05]  /*0010*/  EXIT ;  /* 0x000000000000794d */ /* 0x000fea0003800000 */
.L_x_23:
        /* <DEDUP_REMOVED lines=14> */
.L_x_68:


//--------------------- .text._ZN7cutlass13device_kernelIN5flash11enable_sm90INS1_16FlashAttnFwdSm90INS1_25CollectiveMainloopFwdSm90ILi2EN4cute5tupleIJNS5_1CILi1EEES8_S8_EEENS6_IJNS7_ILi128EEESA_SA_EEELi128ENS_10bfloat16_tEfNS_4arch4Sm90ELb1ELb0ELb1ELb0ELb1ELb0ELb0ELb1ELb1ELb1ELb0ELb0EEENS1_21CollectiveEpilogueFwdISB_S9_SC_SE_Li256ELb0ELb1ELb0ELb0EEENS1_30DynamicPersistentTileSchedulerILi256ELi128ELb0ELb1ELb1EEEEEEEEEvNT_6ParamsE --------------------------
	.section	.text._ZN7cutlass13device_kernelIN5flash11enable_sm90INS1_16FlashAttnFwdSm90INS1_25CollectiveMainloopFwdSm90ILi2EN4cute5tupleIJNS5_1CILi1EEES8_S8_EEENS6_IJNS7_ILi128EEESA_SA_EEELi128ENS_10bfloat16_tEfNS_4arch4Sm90ELb1ELb0ELb1ELb0ELb1ELb0ELb0ELb1ELb1ELb1ELb0ELb0EEENS1_21CollectiveEpilogueFwdISB_S9_SC_SE_Li256ELb0ELb1ELb0ELb0EEENS1_30DynamicPersistentTileSchedulerILi256ELi128ELb0ELb1ELb1EEEEEEEEEvNT_6ParamsE,"ax",@progbits
	.align	128
.text._ZN7cutlass13device_kernelIN5flash11enable_sm90INS1_16FlashAttnFwdSm90INS1_25CollectiveMainloopFwdSm90ILi2EN4cute5tupleIJNS5_1CILi1EEES8_S8_EEENS6_IJNS7_ILi128EEESA_SA_EEELi128ENS_10bfloat16_tEfNS_4arch4Sm90ELb1ELb0ELb1ELb0ELb1ELb0ELb0ELb1ELb1ELb1ELb0ELb0EEENS1_21CollectiveEpilogueFwdISB_S9_SC_SE_Li256ELb0ELb1ELb0ELb0EEENS1_30DynamicPersistentTileSchedulerILi256ELi128ELb0ELb1ELb1EEEEEEEEEvNT_6ParamsE:
        .type           _ZN7cutlass13device_kernelIN5flash11enable_sm90INS1_16FlashAttnFwdSm90INS1_25CollectiveMainloopFwdSm90ILi2EN4cute5tupleIJNS5_1CILi1EEES8_S8_EEENS6_IJNS7_ILi128EEESA_SA_EEELi128ENS_10bfloat16_tEfNS_4arch4Sm90ELb1ELb0ELb1ELb0ELb1ELb0ELb0ELb1ELb1ELb1ELb0ELb0EEENS1_21CollectiveEpilogueFwdISB_S9_SC_SE_Li256ELb0ELb1ELb0ELb0EEENS1_30DynamicPersistentTileSchedulerILi256ELi128ELb0ELb1ELb1EEEEEEEEEvNT_6ParamsE,@function
        .size           _ZN7cutlass13device_kernelIN5flash11enable_sm90INS1_16FlashAttnFwdSm90INS1_25CollectiveMainloopFwdSm90ILi2EN4cute5tupleIJNS5_1CILi1EEES8_S8_EEENS6_IJNS7_ILi128EEESA_SA_EEELi128ENS_10bfloat16_tEfNS_4arch4Sm90ELb1ELb0ELb1ELb0ELb1ELb0ELb0ELb1ELb1ELb1ELb0ELb0EEENS1_21CollectiveEpilogueFwdISB_S9_SC_SE_Li256ELb0ELb1ELb0ELb0EEENS1_30DynamicPersistentTileSchedulerILi256ELi128ELb0ELb1ELb1EEEEEEEEEvNT_6ParamsE,(.L_x_69 - _ZN7cutlass13device_kernelIN5flash11enable_sm90INS1_16FlashAttnFwdSm90INS1_25CollectiveMainloopFwdSm90ILi2EN4cute5tupleIJNS5_1CILi1EEES8_S8_EEENS6_IJNS7_ILi128EEESA_SA_EEELi128ENS_10bfloat16_tEfNS_4arch4Sm90ELb1ELb0ELb1ELb0ELb1ELb0ELb0ELb1ELb1ELb1ELb0ELb0EEENS1_21CollectiveEpilogueFwdISB_S9_SC_SE_Li256ELb0ELb1ELb0ELb0EEENS1_30DynamicPersistentTileSchedulerILi256ELi128ELb0ELb1ELb1EEEEEEEEEvNT_6ParamsE)
        .other          _ZN7cutlass13device_kernelIN5flash11enable_sm90INS1_16FlashAttnFwdSm90INS1_25CollectiveMainloopFwdSm90ILi2EN4cute5tupleIJNS5_1CILi1EEES8_S8_EEENS6_IJNS7_ILi128EEESA_SA_EEELi128ENS_10bfloat16_tEfNS_4arch4Sm90ELb1ELb0ELb1ELb0ELb1ELb0ELb0ELb1ELb1ELb1ELb0ELb0EEENS1_21CollectiveEpilogueFwdISB_S9_SC_SE_Li256ELb0ELb1ELb0ELb0EEENS1_30DynamicPersistentTileSchedulerILi256ELi128ELb0ELb1ELb1EEEEEEEEEvNT_6ParamsE,@"STO_CUDA_ENTRY STV_DEFAULT"
_ZN7cutlass13device_kernelIN5flash11enable_sm90INS1_16FlashAttnFwdSm90INS1_25CollectiveMainloopFwdSm90ILi2EN4cute5tupleIJNS5_1CILi1EEES8_S8_EEENS6_IJNS7_ILi128EEESA_SA_EEELi128ENS_10bfloat16_tEfNS_4arch4Sm90ELb1ELb0ELb1ELb0ELb1ELb0ELb0ELb1ELb1ELb1ELb0ELb0EEENS1_21CollectiveEpilogueFwdISB_S9_SC_SE_Li256ELb0ELb1ELb0ELb0EEENS1_30DynamicPersistentTileSchedulerILi256ELi128ELb0ELb1ELb1EEEEEEEEEvNT_6ParamsE:
[----:B------:R-:W-:Y:S01]  /*0000*/  LDC R1, c[0x0][0x37c] ;  /* 0x0000df00ff017b82 */ /* 0x000fe20000000800 */
[----:B------:R-:W-:Y:S05]  /*0010*/  EXIT ;  /* 0x000000000000794d */ /* 0x000fea0003800000 */
.L_x_24:
        /* <DEDUP_REMOVED lines=14> */
.L_x_69:


//--------------------- .text._ZN7cutlass13device_kernelIN5flash11enable_sm90INS1_16FlashAttnFwdSm90INS1_25CollectiveMainloopFwdSm90ILi2EN4cute5tupleIJNS5_1CILi1EEES8_S8_EEENS6_IJNS7_ILi128EEESA_SA_EEELi128ENS_10bfloat16_tEfNS_4arch4Sm90ELb1ELb0ELb1ELb1ELb1ELb0ELb0ELb1ELb1ELb1ELb0ELb0EEENS1_21CollectiveEpilogueFwdISB_S9_SC_SE_Li256ELb1ELb1ELb0ELb0EEENS1_36VarlenDynamicPersistentTileSchedulerILi128ELi128ELi256ELi128ELb0ELb1ELb1ELb1ELb1ELb1EEEEEEEEEvNT_6ParamsE --------------------------
	.section	.text._ZN7cutlass13device_kernelIN5flash11enable_sm90INS1_16FlashAttnFwdSm90INS1_25CollectiveMainloopFwdSm90ILi2EN4cute5tupleIJNS5_1CILi1EEES8_S8_EEENS6_IJNS7_ILi128EEESA_SA_EEELi128ENS_10bfloat16_tEfNS_4arch4Sm90ELb1ELb0ELb1ELb1ELb1ELb0ELb0ELb1ELb1ELb1ELb0ELb0EEENS1_21CollectiveEpilogueFwdISB_S9_SC_SE_Li256ELb1ELb1ELb0ELb0EEENS1_36VarlenDynamicPersistentTileSchedulerILi128ELi128ELi256ELi128ELb0ELb1ELb1ELb1ELb1ELb1EEEEEEEEEvNT_6ParamsE,"ax",@progbits
	.align	128
.text._ZN7cutlass13device_kernelIN5flash11enable_sm90INS1_16FlashAttnFwdSm90INS1_25CollectiveMainloopFwdSm90ILi2EN4cute5tupleIJNS5_1CILi1EEES8_S8_EEENS6_IJNS7_ILi128EEESA_SA_EEELi128ENS_10bfloat16_tEfNS_4arch4Sm90ELb1ELb0ELb1ELb1ELb1ELb0ELb0ELb1ELb1ELb1ELb0ELb0EEENS1_21CollectiveEpilogueFwdISB_S9_SC_SE_Li256ELb1ELb1ELb0ELb0EEENS1_36VarlenDynamicPersistentTileSchedulerILi128ELi128ELi256ELi128ELb0ELb1ELb1ELb1ELb1ELb1EEEEEEEEEvNT_6ParamsE:
        .type           _ZN7cutlass13device_kernelIN5flash11enable_sm90INS1_16FlashAttnFwdSm90INS1_25CollectiveMainloopFwdSm90ILi2EN4cute5tupleIJNS5_1CILi1EEES8_S8_EEENS6_IJNS7_ILi128EEESA_SA_EEELi128ENS_10bfloat16_tEfNS_4arch4Sm90ELb1ELb0ELb1ELb1ELb1ELb0ELb0ELb1ELb1ELb1ELb0ELb0EEENS1_21CollectiveEpilogueFwdISB_S9_SC_SE_Li256ELb1ELb1ELb0ELb0EEENS1_36VarlenDynamicPersistentTileSchedulerILi128ELi128ELi256ELi128ELb0ELb1ELb1ELb1ELb1ELb1EEEEEEEEEvNT_6ParamsE,@function
        .size           _ZN7cutlass13device_kernelIN5flash11enable_sm90INS1_16FlashAttnFwdSm90INS1_25CollectiveMainloopFwdSm90ILi2EN4cute5tupleIJNS5_1CILi1EEES8_S8_EEENS6_IJNS7_ILi128EEESA_SA_EEELi128ENS_10bfloat16_tEfNS_4arch4Sm90ELb1ELb0ELb1ELb1ELb1ELb0ELb0ELb1ELb1ELb1ELb0ELb0EEENS1_21CollectiveEpilogueFwdISB_S9_SC_SE_Li256ELb1ELb1ELb0ELb0EEENS1_36VarlenDynamicPersistentTileSchedulerILi128ELi128ELi256ELi128ELb0ELb1ELb1ELb1ELb1ELb1EEEEEEEEEvNT_6ParamsE,(.L_x_70 - _ZN7cutlass13device_kernelIN5flash11enable_sm90INS1_16FlashAttnFwdSm90INS1_25CollectiveMainloopFwdSm90ILi2EN4cute5tupleIJNS5_1CILi1EEES8_S8_EEENS6_IJNS7_ILi128EEESA_SA_EEELi128ENS_10bfloat16_tEfNS_4arch4Sm90ELb1ELb0ELb1ELb1ELb1ELb0ELb0ELb1ELb1ELb1ELb0ELb0EEENS1_21CollectiveEpilogueFwdISB_S9_SC_SE_Li256ELb1ELb1ELb0ELb0EEENS1_36VarlenDynamicPersistentTileSchedulerILi128ELi128ELi256ELi128ELb0ELb1ELb1ELb1ELb1ELb1EEEEEEEEEvNT_6ParamsE)
        .other          _ZN7cutlass13device_kernelIN5flash11enable_sm90INS1_16FlashAttnFwdSm90INS1_25CollectiveMainloopFwdSm90ILi2EN4cute5tupleIJNS5_1CILi1EEES8_S8_EEENS6_IJNS7_ILi128EEESA_SA_EEELi128ENS_10bfloat16_tEfNS_4arch4Sm90ELb1ELb0ELb1ELb1ELb1ELb0ELb0ELb1ELb1ELb1ELb0ELb0EEENS1_21CollectiveEpilogueFwdISB_S9_SC_SE_Li256ELb1ELb1ELb0ELb0EEENS1_36VarlenDynamicPersistentTileSchedulerILi128ELi128ELi256ELi128ELb0ELb1ELb1ELb1ELb1ELb1EEEEEEEEEvNT_6ParamsE,@"STO_CUDA_ENTRY STV_DEFAULT"
_ZN7cutlass13device_kernelIN5flash11enable_sm90INS1_16FlashAttnFwdSm90INS1_25CollectiveMainloopFwdSm90ILi2EN4cute5tupleIJNS5_1CILi1EEES8_S8_EEENS6_IJNS7_ILi128EEESA_SA_EEELi128ENS_10bfloat16_tEfNS_4arch4Sm90ELb1ELb0ELb1ELb1ELb1ELb0ELb0ELb1ELb1ELb1ELb0ELb0EEENS1_21CollectiveEpilogueFwdISB_S9_SC_SE_Li256ELb1ELb1ELb0ELb0EEENS1_36VarlenDynamicPersistentTileSchedulerILi128ELi128ELi256ELi128ELb0ELb1ELb1ELb1ELb1ELb1EEEEEEEEEvNT_6ParamsE:
[----:B------:R-:W-:Y:S01]  /*0000*/  LDC R1, c[0x0][0x37c] ;  /* 0x0000df00ff017b82 */ /* 0x000fe20000000800 */
[----:B------:R-:W-:Y:S05]  /*0010*/  EXIT ;  /* 0x000000000000794d */ /* 0x000fea0003800000 */
.L_x_25:
        /* <DEDUP_REMOVED lines=14> */
.L_x_70:


//--------------------- .text._ZN7cutlass13device_kernelIN5flash11enable_sm90INS1_16FlashAttnFwdSm90INS1_25CollectiveMainloopFwdSm90ILi2EN4cute5tupleIJNS5_1CILi1EEES8_S8_EEENS6_IJNS7_ILi128EEESA_SA_EEELi128ENS_10bfloat16_tEfNS_4arch4Sm90ELb1ELb0ELb1ELb1ELb1ELb1ELb0ELb1ELb1ELb1ELb0ELb0EEENS1_21CollectiveEpilogueFwdISB_S9_SC_SE_Li256ELb1ELb1ELb0ELb0EEENS1_36VarlenDynamicPersistentTileSchedulerILi128ELi128ELi256ELi128ELb0ELb1ELb1ELb1ELb1ELb1EEEEEEEEEvNT_6ParamsE --------------------------
	.section	.text._ZN7cutlass13device_kernelIN5flash11enable_sm90INS1_16FlashAttnFwdSm90INS1_25CollectiveMainloopFwdSm90ILi2EN4cute5tupleIJNS5_1CILi1EEES8_S8_EEENS6_IJNS7_ILi128EEESA_SA_EEELi128ENS_10bfloat16_tEfNS_4arch4Sm90ELb1ELb0ELb1ELb1ELb1ELb1ELb0ELb1ELb1ELb1ELb0ELb0EEENS1_21CollectiveEpilogueFwdISB_S9_SC_SE_Li256ELb1ELb1ELb0ELb0EEENS1_36VarlenDynamicPersistentTileSchedulerILi128ELi128ELi256ELi128ELb0ELb1ELb1ELb1ELb1ELb1EEEEEEEEEvNT_6ParamsE,"ax",@progbits
	.align	128
.text._ZN7cutlass13device_kernelIN5flash11enable_sm90INS1_16FlashAttnFwdSm90INS1_25CollectiveMainloopFwdSm90ILi2EN4cute5tupleIJNS5_1CILi1EEES8_S8_EEENS6_IJNS7_ILi128EEESA_SA_EEELi128ENS_10bfloat16_tEfNS_4arch4Sm90ELb1ELb0ELb1ELb1ELb1ELb1ELb0ELb1ELb1ELb1ELb0ELb0EEENS1_21CollectiveEpilogueFwdISB_S9_SC_SE_Li256ELb1ELb1ELb0ELb0EEENS1_36VarlenDynamicPersistentTileSchedulerILi128ELi128ELi256ELi128ELb0ELb1ELb1ELb1ELb1ELb1EEEEEEEEEvNT_6ParamsE:
        .type           _ZN7cutlass13device_kernelIN5flash11enable_sm90INS1_16FlashAttnFwdSm90INS1_25CollectiveMainloopFwdSm90ILi2EN4cute5tupleIJNS5_1CILi1EEES8_S8_EEENS6_IJNS7_ILi128EEESA_SA_EEELi128ENS_10bfloat16_tEfNS_4arch4Sm90ELb1ELb0ELb1ELb1ELb1ELb1ELb0ELb1ELb1ELb1ELb0ELb0EEENS1_21CollectiveEpilogueFwdISB_S9_SC_SE_Li256ELb1ELb1ELb0ELb0EEENS1_36VarlenDynamicPersistentTileSchedulerILi128ELi128ELi256ELi128ELb0ELb1ELb1ELb1ELb1ELb1EEEEEEEEEvNT_6ParamsE,@function
        .size           _ZN7cutlass13device_kernelIN5flash11enable_sm90INS1_16FlashAttnFwdSm90INS1_25CollectiveMainloopFwdSm90ILi2EN4cute5tupleIJNS5_1CILi1EEES8_S8_EEENS6_IJNS7_ILi128EEESA_SA_EEELi128ENS_10bfloat16_tEfNS_4arch4Sm90ELb1ELb0ELb1ELb1ELb1ELb1ELb0ELb1ELb1ELb1ELb0ELb0EEENS1_21CollectiveEpilogueFwdISB_S9_SC_SE_Li256ELb1ELb1ELb0ELb0EEENS1_36VarlenDynamicPersistentTileSchedulerILi128ELi128ELi256ELi128ELb0ELb1ELb1ELb1ELb1ELb1EEEEEEEEEvNT_6ParamsE,(.L_x_71 - _ZN7cutlass13device_kernelIN5flash11enable_sm90INS1_16FlashAttnFwdSm90INS1_25CollectiveMainloopFwdSm90ILi2EN4cute5tupleIJNS5_1CILi1EEES8_S8_EEENS6_IJNS7_ILi128EEESA_SA_EEELi128ENS_10bfloat16_tEfNS_4arch4Sm90ELb1ELb0ELb1ELb1ELb1ELb1ELb0ELb1ELb1ELb1ELb0ELb0EEENS1_21CollectiveEpilogueFwdISB_S9_SC_SE_Li256ELb1ELb1ELb0ELb0EEENS1_36VarlenDynamicPersistentTileSchedulerILi128ELi128ELi256ELi128ELb0ELb1ELb1ELb1ELb1ELb1EEEEEEEEEvNT_6ParamsE)
        .other          _ZN7cutlass13device_kernelIN5flash11enable_sm90INS1_16FlashAttnFwdSm90INS1_25CollectiveMainloopFwdSm90ILi2EN4cute5tupleIJNS5_1CILi1EEES8_S8_EEENS6_IJNS7_ILi128EEESA_SA_EEELi128ENS_10bfloat16_tEfNS_4arch4Sm90ELb1ELb0ELb1ELb1ELb1ELb1ELb0ELb1ELb1ELb1ELb0ELb0EEENS1_21CollectiveEpilogueFwdISB_S9_SC_SE_Li256ELb1ELb1ELb0ELb0EEENS1_36VarlenDynamicPersistentTileSchedulerILi128ELi128ELi256ELi128ELb0ELb1ELb1ELb1ELb1ELb1EEEEEEEEEvNT_6ParamsE,@"STO_CUDA_ENTRY STV_DEFAULT"
_ZN7cutlass13device_kernelIN5flash11enable_sm90INS1_16FlashAttnFwdSm90INS1_25CollectiveMainloopFwdSm90ILi2EN4cute5tupleIJNS5_1CILi1EEES8_S8_EEENS6_IJNS7_ILi128EEESA_SA_EEELi128ENS_10bfloat16_tEfNS_4arch4Sm90ELb1ELb0ELb1ELb1ELb1ELb1ELb0ELb1ELb1ELb1ELb0ELb0EEENS1_21CollectiveEpilogueFwdISB_S9_SC_SE_Li256ELb1ELb1ELb0ELb0EEENS1_36VarlenDynamicPersistentTileSchedulerILi128ELi128ELi256ELi128ELb0ELb1ELb1ELb1ELb1ELb1EEEEEEEEEvNT_6ParamsE:
[----:B------:R-:W-:Y:S01]  /*0000*/  LDC R1, c[0x0][0x37c] ;  /* 0x0000df00ff017b82 */ /* 0x000fe20000000800 */
[----:B------:R-:W-:Y:S05]  /*0010*/  EXIT ;  /* 0x000000000000794d */ /* 0x000fea0003800000 */
.L_x_26:
        /* <DEDUP_REMOVED lines=14> */
.L_x_71:


//--------------------- .text._ZN7cutlass13device_kernelIN5flash11enable_sm90INS1_16FlashAttnFwdSm90INS1_25CollectiveMainloopFwdSm90ILi2EN4cute5tupleIJNS5_1CILi1EEES8_S8_EEENS6_IJNS7_ILi192EEENS7_ILi128EEENS7_ILi96EEEEEELi96ENS_10bfloat16_tEfNS_4arch4Sm90ELb0ELb0ELb1ELb0ELb1ELb0ELb0ELb0ELb1ELb1ELb0ELb0EEENS1_21CollectiveEpilogueFwdINS6_IJSA_SC_SB_EEES9_SE_SG_Li384ELb0ELb1ELb0ELb0EEENS1_29StaticPersistentTileSchedulerILb0EEEEEEEEEvNT_6ParamsE --------------------------
	.section	.text._ZN7cutlass13device_kernelIN5flash11enable_sm90INS1_16FlashAttnFwdSm90INS1_25CollectiveMainloopFwdSm90ILi2EN4cute5tupleIJNS5_1CILi1EEES8_S8_EEENS6_IJNS7_ILi192EEENS7_ILi128EEENS7_ILi96EEEEEELi96ENS_10bfloat16_tEfNS_4arch4Sm90ELb0ELb0ELb1ELb0ELb1ELb0ELb0ELb0ELb1ELb1ELb0ELb0EEENS1_21CollectiveEpilogueFwdINS6_IJSA_SC_SB_EEES9_SE_SG_Li384ELb0ELb1ELb0ELb0EEENS1_29StaticPersistentTileSchedulerILb0EEEEEEEEEvNT_6ParamsE,"ax",@progbits
	.align	128
.text._ZN7cutlass13device_kernelIN5flash11enable_sm90INS1_16FlashAttnFwdSm90INS1_25CollectiveMainloopFwdSm90ILi2EN4cute5tupleIJNS5_1CILi1EEES8_S8_EEENS6_IJNS7_ILi192EEENS7_ILi128EEENS7_ILi96EEEEEELi96ENS_10bfloat16_tEfNS_4arch4Sm90ELb0ELb0ELb1ELb0ELb1ELb0ELb0ELb0ELb1ELb1ELb0ELb0EEENS1_21CollectiveEpilogueFwdINS6_IJSA_SC_SB_EEES9_SE_SG_Li384ELb0ELb1ELb0ELb0EEENS1_29StaticPersistentTileSchedulerILb0EEEEEEEEEvNT_6ParamsE:
        .type           _ZN7cutlass13device_kernelIN5flash11enable_sm90INS1_16FlashAttnFwdSm90INS1_25CollectiveMainloopFwdSm90ILi2EN4cute5tupleIJNS5_1CILi1EEES8_S8_EEENS6_IJNS7_ILi192EEENS7_ILi128EEENS7_ILi96EEEEEELi96ENS_10bfloat16_tEfNS_4arch4Sm90ELb0ELb0ELb1ELb0ELb1ELb0ELb0ELb0ELb1ELb1ELb0ELb0EEENS1_21CollectiveEpilogueFwdINS6_IJSA_SC_SB_EEES9_SE_SG_Li384ELb0ELb1ELb0ELb0EEENS1_29StaticPersistentTileSchedulerILb0EEEEEEEEEvNT_6ParamsE,@function
        .size           _ZN7cutlass13device_kernelIN5flash11enable_sm90INS1_16FlashAttnFwdSm90INS1_25CollectiveMainloopFwdSm90ILi2EN4cute5tupleIJNS5_1CILi1EEES8_S8_EEENS6_IJNS7_ILi192EEENS7_ILi128EEENS7_ILi96EEEEEELi96ENS_10bfloat16_tEfNS_4arch4Sm90ELb0ELb0ELb1ELb0ELb1ELb0ELb0ELb0ELb1ELb1ELb0ELb0EEENS1_21CollectiveEpilogueFwdINS6_IJSA_SC_SB_EEES9_SE_SG_Li384ELb0ELb1ELb0ELb0EEENS1_29StaticPersistentTileSchedulerILb0EEEEEEEEEvNT_6ParamsE,(.L_x_72 - _ZN7cutlass13device_kernelIN5flash11enable_sm90INS1_16FlashAttnFwdSm90INS1_25CollectiveMainloopFwdSm90ILi2EN4cute5tupleIJNS5_1CILi1EEES8_S8_EEENS6_IJNS7_ILi192EEENS7_ILi128EEENS7_ILi96EEEEEELi96ENS_10bfloat16_tEfNS_4arch4Sm90ELb0ELb0ELb1ELb0ELb1ELb0ELb0ELb0ELb1ELb1ELb0ELb0EEENS1_21CollectiveEpilogueFwdINS6_IJSA_SC_SB_EEES9_SE_SG_Li384ELb0ELb1ELb0ELb0EEENS1_29StaticPersistentTileSchedulerILb0EEEEEEEEEvNT_6ParamsE)
        .other          _ZN7cutlass13device_kernelIN5flash11enable_sm90INS1_16FlashAttnFwdSm90INS1_25CollectiveMainloopFwdSm90ILi2EN4cute5tupleIJNS5_1CILi1EEES8_S8_EEENS6_IJNS7_ILi192EEENS7_ILi128EEENS7_ILi96EEEEEELi96ENS_10bfloat16_tEfNS_4arch4Sm90ELb0ELb0ELb1ELb0ELb1ELb0ELb0ELb0ELb1ELb1ELb0ELb0EEENS1_21CollectiveEpilogueFwdINS6_IJSA_SC_SB_EEES9_SE_SG_Li384ELb0ELb1ELb0ELb0EEENS1_29StaticPersistentTileSchedulerILb0EEEEEEEEEvNT_6ParamsE,@"STO_CUDA_ENTRY STV_DEFAULT"
_ZN7cutlass13device_kernelIN5flash11enable_sm90INS1_16FlashAttnFwdSm90INS1_25CollectiveMainloopFwdSm90ILi2EN4cute5tupleIJNS5_1CILi1EEES8_S8_EEENS6_IJNS7_ILi192EEENS7_ILi128EEENS7_ILi96EEEEEELi96ENS_10bfloat16_tEfNS_4arch4Sm90ELb0ELb0ELb1ELb0ELb1ELb0ELb0ELb0ELb1ELb1ELb0ELb0EEENS1_21CollectiveEpilogueFwdINS6_IJSA_SC_SB_EEES9_SE_SG_Li384ELb0ELb1ELb0ELb0EEENS1_29StaticPersistentTileSchedulerILb0EEEEEEEEEvNT_6ParamsE:
[----:B------:R-:W-:Y:S01]  /*0000*/  LDC R1, c[0x0][0x37c] ;  /* 0x0000df00ff017b82 */ /* 0x000fe20000000800 */
[----:B------:R-:W-:Y:S05]  /*0010*/  EXIT ;  /* 0x000000000000794d */ /* 0x000fea0003800000 */
.L_x_27:
        /* <DEDUP_REMOVED lines=14> */
.L_x_72:


//--------------------- .text._ZN7cutlass13device_kernelIN5flash11enable_sm90INS1_16FlashAttnFwdSm90INS1_25CollectiveMainloopFwdSm90ILi2EN4cute5tupleIJNS5_1CILi1EEES8_S8_EEENS6_IJNS7_ILi192EEENS7_ILi128EEENS7_ILi96EEEEEELi96ENS_10bfloat16_tEfNS_4arch4Sm90ELb0ELb0ELb1ELb1ELb1ELb0ELb0ELb0ELb1ELb1ELb0ELb0EEENS1_21CollectiveEpilogueFwdINS6_IJSA_SC_SB_EEES9_SE_SG_Li384ELb1ELb1ELb0ELb0EEENS1_36VarlenDynamicPersistentTileSchedulerILi192ELi128ELi384ELi128ELb0ELb1ELb1ELb0ELb1ELb1EEEEEEEEEvNT_6ParamsE --------------------------
	.section	.text._ZN7cutlass13device_kernelIN5flash11enable_sm90INS1_16FlashAttnFwdSm90INS1_25CollectiveMainloopFwdSm90ILi2EN4cute5tupleIJNS5_1CILi1EEES8_S8_EEENS6_IJNS7_ILi192EEENS7_ILi128EEENS7_ILi96EEEEEELi96ENS_10bfloat16_tEfNS_4arch4Sm90ELb0ELb0ELb1ELb1ELb1ELb0ELb0ELb0ELb1ELb1ELb0ELb0EEENS1_21CollectiveEpilogueFwdINS6_IJSA_SC_SB_EEES9_SE_SG_Li384ELb1ELb1ELb0ELb0EEENS1_36VarlenDynamicPersistentTileSchedulerILi192ELi128ELi384ELi128ELb0ELb1ELb1ELb0ELb1ELb1EEEEEEEEEvNT_6ParamsE,"ax",@progbits
	.align	128
.text._ZN7cutlass13device_kernelIN5flash11enable_sm90INS1_16FlashAttnFwdSm90INS1_25CollectiveMainloopFwdSm90ILi2EN4cute5tupleIJNS5_1CILi1EEES8_S8_EEENS6_IJNS7_ILi192EEENS7_ILi128EEENS7_ILi96EEEEEELi96ENS_10bfloat16_tEfNS_4arch4Sm90ELb0ELb0ELb1ELb1ELb1ELb0ELb0ELb0ELb1ELb1ELb0ELb0EEENS1_21CollectiveEpilogueFwdINS6_IJSA_SC_SB_EEES9_SE_SG_Li384ELb1ELb1ELb0ELb0EEENS1_36VarlenDynamicPersistentTileSchedulerILi192ELi128ELi384ELi128ELb0ELb1ELb1ELb0ELb1ELb1EEEEEEEEEvNT_6ParamsE:
        .type           _ZN7cutlass13device_kernelIN5flash11enable_sm90INS1_16FlashAttnFwdSm90INS1_25CollectiveMainloopFwdSm90ILi2EN4cute5tupleIJNS5_1CILi1EEES8_S8_EEENS6_IJNS7_ILi192EEENS7_ILi128EEENS7_ILi96EEEEEELi96ENS_10bfloat16_tEfNS_4arch4Sm90ELb0ELb0ELb1ELb1ELb1ELb0ELb0ELb0ELb1ELb1ELb0ELb0EEENS1_21CollectiveEpilogueFwdINS6_IJSA_SC_SB_EEES9_SE_SG_Li384ELb1ELb1ELb0ELb0EEENS1_36VarlenDynamicPersistentTileSchedulerILi192ELi128ELi384ELi128ELb0ELb1ELb1ELb0ELb1ELb1EEEEEEEEEvNT_6ParamsE,@function
        .size           _ZN7cutlass13device_kernelIN5flash11enable_sm90INS1_16FlashAttnFwdSm90INS1_25CollectiveMainloopFwdSm90ILi2EN4cute5tupleIJNS5_1CILi1EEES8_S8_EEENS6_IJNS7_ILi192EEENS7_ILi128EEENS7_ILi96EEEEEELi96ENS_10bfloat16_tEfNS_4arch4Sm90ELb0ELb0ELb1ELb1ELb1ELb0ELb0ELb0ELb1ELb1ELb0ELb0EEENS1_21CollectiveEpilogueFwdINS6_IJSA_SC_SB_EEES9_SE_SG_Li384ELb1ELb1ELb0ELb0EEENS1_36VarlenDynamicPersistentTileSchedulerILi192ELi128ELi384ELi128ELb0ELb1ELb1ELb0ELb1ELb1EEEEEEEEEvNT_6ParamsE,(.L_x_73 - _ZN7cutlass13device_kernelIN5flash11enable_sm90INS1_16FlashAttnFwdSm90INS1_25CollectiveMainloopFwdSm90ILi2EN4cute5tupleIJNS5_1CILi1EEES8_S8_EEENS6_IJNS7_ILi192EEENS7_ILi128EEENS7_ILi96EEEEEELi96ENS_10bfloat16_tEfNS_4arch4Sm90ELb0ELb0ELb1ELb1ELb1ELb0ELb0ELb0ELb1ELb1ELb0ELb0EEENS1_21CollectiveEpilogueFwdINS6_IJSA_SC_SB_EEES9_SE_SG_Li384ELb1ELb1ELb0ELb0EEENS1_36VarlenDynamicPersistentTileSchedulerILi192ELi128ELi384ELi128ELb0ELb1ELb1ELb0ELb1ELb1EEEEEEEEEvNT_6ParamsE)
        .other          _ZN7cutlass13device_kernelIN5flash11enable_sm90INS1_16FlashAttnFwdSm90INS1_25CollectiveMainloopFwdSm90ILi2EN4cute5tupleIJNS5_1CILi1EEES8_S8_EEENS6_IJNS7_ILi192EEENS7_ILi128EEENS7_ILi96EEEEEELi96ENS_10bfloat16_tEfNS_4arch4Sm90ELb0ELb0ELb1ELb1ELb1ELb0ELb0ELb0ELb1ELb1ELb0ELb0EEENS1_21CollectiveEpilogueFwdINS6_IJSA_SC_SB_EEES9_SE_SG_Li384ELb1ELb1ELb0ELb0EEENS1_36VarlenDynamicPersistentTileSchedulerILi192ELi128ELi384ELi128ELb0ELb1ELb1ELb0ELb1ELb1EEEEEEEEEvNT_6ParamsE,@"STO_CUDA_ENTRY STV_DEFAULT"
_ZN7cutlass13device_kernelIN5flash11enable_sm90INS1_16FlashAttnFwdSm90INS1_25CollectiveMainloopFwdSm90ILi2EN4cute5tupleIJNS5_1CILi1EEES8_S8_EEENS6_IJNS7_ILi192EEENS7_ILi128EEENS7_ILi96EEEEEELi96ENS_10bfloat16_tEfNS_4arch4Sm90ELb0ELb0ELb1ELb1ELb1ELb0ELb0ELb0ELb1ELb1ELb0ELb0EEENS1_21CollectiveEpilogueFwdINS6_IJSA_SC_SB_EEES9_SE_SG_Li384ELb1ELb1ELb0ELb0EEENS1_36VarlenDynamicPersistentTileSchedulerILi192ELi128ELi384ELi128ELb0ELb1ELb1ELb0ELb1ELb1EEEEEEEEEvNT_6ParamsE:
[----:B------:R-:W-:Y:S01]  /*0000*/  LDC R1, c[0x0][0x37c] ;  /* 0x0000df00ff017b82 */ /* 0x000fe20000000800 */
[----:B------:R-:W-:Y:S05]  /*0010*/  EXIT ;  /* 0x000000000000794d */ /* 0x000fea0003800000 */
.L_x_28:
        /* <DEDUP_REMOVED lines=14> */
.L_x_73:


//--------------------- .text._ZN7cutlass13device_kernelIN5flash11enable_sm90INS1_16FlashAttnFwdSm90INS1_25CollectiveMainloopFwdSm90ILi2EN4cute5tupleIJNS5_1CILi1EEES8_S8_EEENS6_IJNS7_ILi192EEENS7_ILi128EEENS7_ILi96EEEEEELi96ENS_10bfloat16_tEfNS_4arch4Sm90ELb0ELb0ELb1ELb1ELb1ELb1ELb0ELb0ELb1ELb1ELb0ELb0EEENS1_21CollectiveEpilogueFwdINS6_IJSA_SC_SB_EEES9_SE_SG_Li384ELb1ELb1ELb0ELb0EEENS1_36VarlenDynamicPersistentTileSchedulerILi192ELi128ELi384ELi128ELb0ELb1ELb1ELb0ELb1ELb1EEEEEEEEEvNT_6ParamsE --------------------------
	.section	.text._ZN7cutlass13device_kernelIN5flash11enable_sm90INS1_16FlashAttnFwdSm90INS1_25CollectiveMainloopFwdSm90ILi2EN4cute5tupleIJNS5_1CILi1EEES8_S8_EEENS6_IJNS7_ILi192EEENS7_ILi128EEENS7_ILi96EEEEEELi96ENS_10bfloat16_tEfNS_4arch4Sm90ELb0ELb0ELb1ELb1ELb1ELb1ELb0ELb0ELb1ELb1ELb0ELb0EEENS1_21CollectiveEpilogueFwdINS6_IJSA_SC_SB_EEES9_SE_SG_Li384ELb1ELb1ELb0ELb0EEENS1_36VarlenDynamicPersistentTileSchedulerILi192ELi128ELi384ELi128ELb0ELb1ELb1ELb0ELb1ELb1EEEEEEEEEvNT_6ParamsE,"ax",@progbits
	.align	128
.text._ZN7cutlass13device_kernelIN5flash11enable_sm90INS1_16FlashAttnFwdSm90INS1_25CollectiveMainloopFwdSm90ILi2EN4cute5tupleIJNS5_1CILi1EEES8_S8_EEENS6_IJNS7_ILi192EEENS7_ILi128EEENS7_ILi96EEEEEELi96ENS_10bfloat16_tEfNS_4arch4Sm90ELb0ELb0ELb1ELb1ELb1ELb1ELb0ELb0ELb1ELb1ELb0ELb0EEENS1_21CollectiveEpilogueFwdINS6_IJSA_SC_SB_EEES9_SE_SG_Li384ELb1ELb1ELb0ELb0EEENS1_36VarlenDynamicPersistentTileSchedulerILi192ELi128ELi384ELi128ELb0ELb1ELb1ELb0ELb1ELb1EEEEEEEEEvNT_6ParamsE:
        .type           _ZN7cutlass13device_kernelIN5flash11enable_sm90INS1_16FlashAttnFwdSm90INS1_25CollectiveMainloopFwdSm90ILi2EN4cute5tupleIJNS5_1CILi1EEES8_S8_EEENS6_IJNS7_ILi192EEENS7_ILi128EEENS7_ILi96EEEEEELi96ENS_10bfloat16_tEfNS_4arch4Sm90ELb0ELb0ELb1ELb1ELb1ELb1ELb0ELb0ELb1ELb1ELb0ELb0EEENS1_21CollectiveEpilogueFwdINS6_IJSA_SC_SB_EEES9_SE_SG_Li384ELb1ELb1ELb0ELb0EEENS1_36VarlenDynamicPersistentTileSchedulerILi192ELi128ELi384ELi128ELb0ELb1ELb1ELb0ELb1ELb1EEEEEEEEEvNT_6ParamsE,@function
        .size           _ZN7cutlass13device_kernelIN5flash11enable_sm90INS1_16FlashAttnFwdSm90INS1_25CollectiveMainloopFwdSm90ILi2EN4cute5tupleIJNS5_1CILi1EEES8_S8_EEENS6_IJNS7_ILi192EEENS7_ILi128EEENS7_ILi96EEEEEELi96ENS_10bfloat16_tEfNS_4arch4Sm90ELb0ELb0ELb1ELb1ELb1ELb1ELb0ELb0ELb1ELb1ELb0ELb0EEENS1_21CollectiveEpilogueFwdINS6_IJSA_SC_SB_EEES9_SE_SG_Li384ELb1ELb1ELb0ELb0EEENS1_36VarlenDynamicPersistentTileSchedulerILi192ELi128ELi384ELi128ELb0ELb1ELb1ELb0ELb1ELb1EEEEEEEEEvNT_6ParamsE,(.L_x_74 - _ZN7cutlass13device_kernelIN5flash11enable_sm90INS1_16FlashAttnFwdSm90INS1_25CollectiveMainloopFwdSm90ILi2EN4cute5tupleIJNS5_1CILi1EEES8_S8_EEENS6_IJNS7_ILi192EEENS7_ILi128EEENS7_ILi96EEEEEELi96ENS_10bfloat16_tEfNS_4arch4Sm90ELb0ELb0ELb1ELb1ELb1ELb1ELb0ELb0ELb1ELb1ELb0ELb0EEENS1_21CollectiveEpilogueFwdINS6_IJSA_SC_SB_EEES9_SE_SG_Li384ELb1ELb1ELb0ELb0EEENS1_36VarlenDynamicPersistentTileSchedulerILi192ELi128ELi384ELi128ELb0ELb1ELb1ELb0ELb1ELb1EEEEEEEEEvNT_6ParamsE)
        .other          _ZN7cutlass13device_kernelIN5flash11enable_sm90INS1_16FlashAttnFwdSm90INS1_25CollectiveMainloopFwdSm90ILi2EN4cute5tupleIJNS5_1CILi1EEES8_S8_EEENS6_IJNS7_ILi192EEENS7_ILi128EEENS7_ILi96EEEEEELi96ENS_10bfloat16_tEfNS_4arch4Sm90ELb0ELb0ELb1ELb1ELb1ELb1ELb0ELb0ELb1ELb1ELb0ELb0EEENS1_21CollectiveEpilogueFwdINS6_IJSA_SC_SB_EEES9_SE_SG_Li384ELb1ELb1ELb0ELb0EEENS1_36VarlenDynamicPersistentTileSchedulerILi192ELi128ELi384ELi128ELb0ELb1ELb1ELb0ELb1ELb1EEEEEEEEEvNT_6ParamsE,@"STO_CUDA_ENTRY STV_DEFAULT"
_ZN7cutlass13device_kernelIN5flash11enable_sm90INS1_16FlashAttnFwdSm90INS1_25CollectiveMainloopFwdSm90ILi2EN4cute5tupleIJNS5_1CILi1EEES8_S8_EEENS6_IJNS7_ILi192EEENS7_ILi128EEENS7_ILi96EEEEEELi96ENS_10bfloat16_tEfNS_4arch4Sm90ELb0ELb0ELb1ELb1ELb1ELb1ELb0ELb0ELb1ELb1ELb0ELb0EEENS1_21CollectiveEpilogueFwdINS6_IJSA_SC_SB_EEES9_SE_SG_Li384ELb1ELb1ELb0ELb0EEENS1_36VarlenDynamicPersistentTileSchedulerILi192ELi128ELi384ELi128ELb0ELb1ELb1ELb0ELb1ELb1EEEEEEEEEvNT_6ParamsE:
[----:B------:R-:W-:Y:S01]  /*0000*/  LDC R1, c[0x0][0x37c] ;  /* 0x0000df00ff017b82 */ /* 0x000fe20000000800 */
[----:B------:R-:W-:Y:S05]  /*0010*/  EXIT ;  /* 0x000000000000794d */ /* 0x000fea0003800000 */
.L_x_29:
        /* <DEDUP_REMOVED lines=14> */
.L_x_74:


//--------------------- .text._ZN7cutlass13device_kernelIN5flash11enable_sm90INS1_16FlashAttnFwdSm90INS1_25CollectiveMainloopFwdSm90ILi2EN4cute5tupleIJNS5_1CILi1EEES8_S8_EEENS6_IJNS7_ILi192EEENS7_ILi128EEENS7_ILi96EEEEEELi96ENS_10bfloat16_tEfNS_4arch4Sm90ELb0ELb1ELb1ELb0ELb1ELb0ELb0ELb0ELb1ELb1ELb0ELb0EEENS1_21CollectiveEpilogueFwdINS6_IJSA_SC_SB_EEES9_SE_SG_Li384ELb0ELb1ELb0ELb0EEENS1_30DynamicPersistentTileSchedulerILi384ELi128ELb0ELb1ELb1EEEEEEEEEvNT_6ParamsE --------------------------
	.section	.text._ZN7cutlass13device_kernelIN5flash11enable_sm90INS1_16FlashAttnFwdSm90INS1_25CollectiveMainloopFwdSm90ILi2EN4cute5tupleIJNS5_1CILi1EEES8_S8_EEENS6_IJNS7_ILi192EEENS7_ILi128EEENS7_ILi96EEEEEELi96ENS_10bfloat16_tEfNS_4arch4Sm90ELb0ELb1ELb1ELb0ELb1ELb0ELb0ELb0ELb1ELb1ELb0ELb0EEENS1_21CollectiveEpilogueFwdINS6_IJSA_SC_SB_EEES9_SE_SG_Li384ELb0ELb1ELb0ELb0EEENS1_30DynamicPersistentTileSchedulerILi384ELi128ELb0ELb1ELb1EEEEEEEEEvNT_6ParamsE,"ax",@progbits
	.align	128
.text._ZN7cutlass13device_kernelIN5flash11enable_sm90INS1_16FlashAttnFwdSm90INS1_25CollectiveMainloopFwdSm90ILi2EN4cute5tupleIJNS5_1CILi1EEES8_S8_EEENS6_IJNS7_ILi192EEENS7_ILi128EEENS7_ILi96EEEEEELi96ENS_10bfloat16_tEfNS_4arch4Sm90ELb0ELb1ELb1ELb0ELb1ELb0ELb0ELb0ELb1ELb1ELb0ELb0EEENS1_21CollectiveEpilogueFwdINS6_IJSA_SC_SB_EEES9_SE_SG_Li384ELb0ELb1ELb0ELb0EEENS1_30DynamicPersistentTileSchedulerILi384ELi128ELb0ELb1ELb1EEEEEEEEEvNT_6ParamsE:
        .type           _ZN7cutlass13device_kernelIN5flash11enable_sm90INS1_16FlashAttnFwdSm90INS1_25CollectiveMainloopFwdSm90ILi2EN4cute5tupleIJNS5_1CILi1EEES8_S8_EEENS6_IJNS7_ILi192EEENS7_ILi128EEENS7_ILi96EEEEEELi96ENS_10bfloat16_tEfNS_4arch4Sm90ELb0ELb1ELb1ELb0ELb1ELb0ELb0ELb0ELb1ELb1ELb0ELb0EEENS1_21CollectiveEpilogueFwdINS6_IJSA_SC_SB_EEES9_SE_SG_Li384ELb0ELb1ELb0ELb0EEENS1_30DynamicPersistentTileSchedulerILi384ELi128ELb0ELb1ELb1EEEEEEEEEvNT_6ParamsE,@function
        .size           _ZN7cutlass13device_kernelIN5flash11enable_sm90INS1_16FlashAttnFwdSm90INS1_25CollectiveMainloopFwdSm90ILi2EN4cute5tupleIJNS5_1CILi1EEES8_S8_EEENS6_IJNS7_ILi192EEENS7_ILi128EEENS7_ILi96EEEEEELi96ENS_10bfloat16_tEfNS_4arch4Sm90ELb0ELb1ELb1ELb0ELb1ELb0ELb0ELb0ELb1ELb1ELb0ELb0EEENS1_21CollectiveEpilogueFwdINS6_IJSA_SC_SB_EEES9_SE_SG_Li384ELb0ELb1ELb0ELb0EEENS1_30DynamicPersistentTileSchedulerILi384ELi128ELb0ELb1ELb1EEEEEEEEEvNT_6ParamsE,(.L_x_75 - _ZN7cutlass13device_kernelIN5flash11enable_sm90INS1_16FlashAttnFwdSm90INS1_25CollectiveMainloopFwdSm90ILi2EN4cute5tupleIJNS5_1CILi1EEES8_S8_EEENS6_IJNS7_ILi192EEENS7_ILi128EEENS7_ILi96EEEEEELi96ENS_10bfloat16_tEfNS_4arch4Sm90ELb0ELb1ELb1ELb0ELb1ELb0ELb0ELb0ELb1ELb1ELb0ELb0EEENS1_21CollectiveEpilogueFwdINS6_IJSA_SC_SB_EEES9_SE_SG_Li384ELb0ELb1ELb0ELb0EEENS1_30DynamicPersistentTileSchedulerILi384ELi128ELb0ELb1ELb1EEEEEEEEEvNT_6ParamsE)
        .other          _ZN7cutlass13device_kernelIN5flash11enable_sm90INS1_16FlashAttnFwdSm90INS1_25CollectiveMainloopFwdSm90ILi2EN4cute5tupleIJNS5_1CILi1EEES8_S8_EEENS6_IJNS7_ILi192EEENS7_ILi128EEENS7_ILi96EEEEEELi96ENS_10bfloat16_tEfNS_4arch4Sm90ELb0ELb1ELb1ELb0ELb1ELb0ELb0ELb0ELb1ELb1ELb0ELb0EEENS1_21CollectiveEpilogueFwdINS6_IJSA_SC_SB_EEES9_SE_SG_Li384ELb0ELb1ELb0ELb0EEENS1_30DynamicPersistentTileSchedulerILi384ELi128ELb0ELb1ELb1EEEEEEEEEvNT_6ParamsE,@"STO_CUDA_ENTRY STV_DEFAULT"
_ZN7cutlass13device_kernelIN5flash11enable_sm90INS1_16FlashAttnFwdSm90INS1_25CollectiveMainloopFwdSm90ILi2EN4cute5tupleIJNS5_1CILi1EEES8_S8_EEENS6_IJNS7_ILi192EEENS7_ILi128EEENS7_ILi96EEEEEELi96ENS_10bfloat16_tEfNS_4arch4Sm90ELb0ELb1ELb1ELb0ELb1ELb0ELb0ELb0ELb1ELb1ELb0ELb0EEENS1_21CollectiveEpilogueFwdINS6_IJSA_SC_SB_EEES9_SE_SG_Li384ELb0ELb1ELb0ELb0EEENS1_30DynamicPersistentTileSchedulerILi384ELi128ELb0ELb1ELb1EEEEEEEEEvNT_6ParamsE:
[----:B------:R-:W-:Y:S01]  /*0000*/  LDC R1, c[0x0][0x37c] ;  /* 0x0000df00ff017b82 */ /* 0x000fe20000000800 */
[----:B------:R-:W-:Y:S05]  /*0010*/  EXIT ;  /* 0x000000000000794d */ /* 0x000fea0003800000 */
.L_x_30:
        /* <DEDUP_REMOVED lines=14> */
.L_x_75:


//--------------------- .text._ZN7cutlass13device_kernelIN5flash11enable_sm90INS1_16FlashAttnFwdSm90INS1_25CollectiveMainloopFwdSm90ILi2EN4cute5tupleIJNS5_1CILi1EEES8_S8_EEENS6_IJNS7_ILi192EEENS7_ILi128EEENS7_ILi96EEEEEELi96ENS_10bfloat16_tEfNS_4arch4Sm90ELb0ELb1ELb1ELb1ELb1ELb0ELb0ELb0ELb1ELb1ELb0ELb0EEENS1_21CollectiveEpilogueFwdINS6_IJSA_SC_SB_EEES9_SE_SG_Li384ELb1ELb1ELb0ELb0EEENS1_36VarlenDynamicPersistentTileSchedulerILi192ELi128ELi384ELi128ELb0ELb1ELb1ELb1ELb0ELb1EEEEEEEEEvNT_6ParamsE --------------------------
	.section	.text._ZN7cutlass13device_kernelIN5flash11enable_sm90INS1_16FlashAttnFwdSm90INS1_25CollectiveMainloopFwdSm90ILi2EN4cute5tupleIJNS5_1CILi1EEES8_S8_EEENS6_IJNS7_ILi192EEENS7_ILi128EEENS7_ILi96EEEEEELi96ENS_10bfloat16_tEfNS_4arch4Sm90ELb0ELb1ELb1ELb1ELb1ELb0ELb0ELb0ELb1ELb1ELb0ELb0EEENS1_21CollectiveEpilogueFwdINS6_IJSA_SC_SB_EEES9_SE_SG_Li384ELb1ELb1ELb0ELb0EEENS1_36VarlenDynamicPersistentTileSchedulerILi192ELi128ELi384ELi128ELb0ELb1ELb1ELb1ELb0ELb1EEEEEEEEEvNT_6ParamsE,"ax",@progbits
	.align	128
.text._ZN7cutlass13device_kernelIN5flash11enable_sm90INS1_16FlashAttnFwdSm90INS1_25CollectiveMainloopFwdSm90ILi2EN4cute5tupleIJNS5_1CILi1EEES8_S8_EEENS6_IJNS7_ILi192EEENS7_ILi128EEENS7_ILi96EEEEEELi96ENS_10bfloat16_tEfNS_4arch4Sm90ELb0ELb1ELb1ELb1ELb1ELb0ELb0ELb0ELb1ELb1ELb0ELb0EEENS1_21CollectiveEpilogueFwdINS6_IJSA_SC_SB_EEES9_SE_SG_Li384ELb1ELb1ELb0ELb0EEENS1_36VarlenDynamicPersistentTileSchedulerILi192ELi128ELi384ELi128ELb0ELb1ELb1ELb1ELb0ELb1EEEEEEEEEvNT_6ParamsE:
        .type           _ZN7cutlass13device_kernelIN5flash11enable_sm90INS1_16FlashAttnFwdSm90INS1_25CollectiveMainloopFwdSm90ILi2EN4cute5tupleIJNS5_1CILi1EEES8_S8_EEENS6_IJNS7_ILi192EEENS7_ILi128EEENS7_ILi96EEEEEELi96ENS_10bfloat16_tEfNS_4arch4Sm90ELb0ELb1ELb1ELb1ELb1ELb0ELb0ELb0ELb1ELb1ELb0ELb0EEENS1_21CollectiveEpilogueFwdINS6_IJSA_SC_SB_EEES9_SE_SG_Li384ELb1ELb1ELb0ELb0EEENS1_36VarlenDynamicPersistentTileSchedulerILi192ELi128ELi384ELi128ELb0ELb1ELb1ELb1ELb0ELb1EEEEEEEEEvNT_6ParamsE,@function
        .size           _ZN7cutlass13device_kernelIN5flash11enable_sm90INS1_16FlashAttnFwdSm90INS1_25CollectiveMainloopFwdSm90ILi2EN4cute5tupleIJNS5_1CILi1EEES8_S8_EEENS6_IJNS7_ILi192EEENS7_ILi128EEENS7_ILi96EEEEEELi96ENS_10bfloat16_tEfNS_4arch4Sm90ELb0ELb1ELb1ELb1ELb1ELb0ELb0ELb0ELb1ELb1ELb0ELb0EEENS1_21CollectiveEpilogueFwdINS6_IJSA_SC_SB_EEES9_SE_SG_Li384ELb1ELb1ELb0ELb0EEENS1_36VarlenDynamicPersistentTileSchedulerILi192ELi128ELi384ELi128ELb0ELb1ELb1ELb1ELb0ELb1EEEEEEEEEvNT_6ParamsE,(.L_x_76 - _ZN7cutlass13device_kernelIN5flash11enable_sm90INS1_16FlashAttnFwdSm90INS1_25CollectiveMainloopFwdSm90ILi2EN4cute5tupleIJNS5_1CILi1EEES8_S8_EEENS6_IJNS7_ILi192EEENS7_ILi128EEENS7_ILi96EEEEEELi96ENS_10bfloat16_tEfNS_4arch4Sm90ELb0ELb1ELb1ELb1ELb1ELb0ELb0ELb0ELb1ELb1ELb0ELb0EEENS1_21CollectiveEpilogueFwdINS6_IJSA_SC_SB_EEES9_SE_SG_Li384ELb1ELb1ELb0ELb0EEENS1_36VarlenDynamicPersistentTileSchedulerILi192ELi128ELi384ELi128ELb0ELb1ELb1ELb1ELb0ELb1EEEEEEEEEvNT_6ParamsE)
        .other          _ZN7cutlass13device_kernelIN5flash11enable_sm90INS1_16FlashAttnFwdSm90INS1_25CollectiveMainloopFwdSm90ILi2EN4cute5tupleIJNS5_1CILi1EEES8_S8_EEENS6_IJNS7_ILi192EEENS7_ILi128EEENS7_ILi96EEEEEELi96ENS_10bfloat16_tEfNS_4arch4Sm90ELb0ELb1ELb1ELb1ELb1ELb0ELb0ELb0ELb1ELb1ELb0ELb0EEENS1_21CollectiveEpilogueFwdINS6_IJSA_SC_SB_EEES9_SE_SG_Li384ELb1ELb1ELb0ELb0EEENS1_36VarlenDynamicPersistentTileSchedulerILi192ELi128ELi384ELi128ELb0ELb1ELb1ELb1ELb0ELb1EEEEEEEEEvNT_6ParamsE,@"STO_CUDA_ENTRY STV_DEFAULT"
_ZN7cutlass13device_kernelIN5flash11enable_sm90INS1_16FlashAttnFwdSm90INS1_25CollectiveMainloopFwdSm90ILi2EN4cute5tupleIJNS5_1CILi1EEES8_S8_EEENS6_IJNS7_ILi192EEENS7_ILi128EEENS7_ILi96EEEEEELi96ENS_10bfloat16_tEfNS_4arch4Sm90ELb0ELb1ELb1ELb1ELb1ELb0ELb0ELb0ELb1ELb1ELb0ELb0EEENS1_21CollectiveEpilogueFwdINS6_IJSA_SC_SB_EEES9_SE_SG_Li384ELb1ELb1ELb0ELb0EEENS1_36VarlenDynamicPersistentTileSchedulerILi192ELi128ELi384ELi128ELb0ELb1ELb1ELb1ELb0ELb1EEEEEEEEEvNT_6ParamsE:
[----:B------:R-:W-:Y:S01]  /*0000*/  LDC R1, c[0x0][0x37c] ;  /* 0x0000df00ff017b82 */ /* 0x000fe20000000800 */
[----:B------:R-:W-:Y:S05]  /*0010*/  EXIT ;  /* 0x000000000000794d */ /* 0x000fea0003800000 */
.L_x_31:
        /* <DEDUP_REMOVED lines=14> */
.L_x_76:


//--------------------- .text._ZN7cutlass13device_kernelIN5flash11enable_sm90INS1_16FlashAttnFwdSm90INS1_25CollectiveMainloopFwdSm90ILi2EN4cute5tupleIJNS5_1CILi1EEES8_S8_EEENS6_IJNS7_ILi192EEENS7_ILi128EEENS7_ILi96EEEEEELi96ENS_10bfloat16_tEfNS_4arch4Sm90ELb0ELb1ELb1ELb1ELb1ELb1ELb0ELb0ELb1ELb1ELb0ELb0EEENS1_21CollectiveEpilogueFwdINS6_IJSA_SC_SB_EEES9_SE_SG_Li384ELb1ELb1ELb0ELb0EEENS1_36VarlenDynamicPersistentTileSchedulerILi192ELi128ELi384ELi128ELb0ELb1ELb1ELb1ELb0ELb1EEEEEEEEEvNT_6ParamsE --------------------------
	.section	.text._ZN7cutlass13device_kernelIN5flash11enable_sm90INS1_16FlashAttnFwdSm90INS1_25CollectiveMainloopFwdSm90ILi2EN4cute5tupleIJNS5_1CILi1EEES8_S8_EEENS6_IJNS7_ILi192EEENS7_ILi128EEENS7_ILi96EEEEEELi96ENS_10bfloat16_tEfNS_4arch4Sm90ELb0ELb1ELb1ELb1ELb1ELb1ELb0ELb0ELb1ELb1ELb0ELb0EEENS1_21CollectiveEpilogueFwdINS6_IJSA_SC_SB_EEES9_SE_SG_Li384ELb1ELb1ELb0ELb0EEENS1_36VarlenDynamicPersistentTileSchedulerILi192ELi128ELi384ELi128ELb0ELb1ELb1ELb1ELb0ELb1EEEEEEEEEvNT_6ParamsE,"ax",@progbits
	.align	128
.text._ZN7cutlass13device_kernelIN5flash11enable_sm90INS1_16FlashAttnFwdSm90INS1_25CollectiveMainloopFwdSm90ILi2EN4cute5tupleIJNS5_1CILi1EEES8_S8_EEENS6_IJNS7_ILi192EEENS7_ILi128EEENS7_ILi96EEEEEELi96ENS_10bfloat16_tEfNS_4arch4Sm90ELb0ELb1ELb1ELb1ELb1ELb1ELb0ELb0ELb1ELb1ELb0ELb0EEENS1_21CollectiveEpilogueFwdINS6_IJSA_SC_SB_EEES9_SE_SG_Li384ELb1ELb1ELb0ELb0EEENS1_36VarlenDynamicPersistentTileSchedulerILi192ELi128ELi384ELi128ELb0ELb1ELb1ELb1ELb0ELb1EEEEEEEEEvNT_6ParamsE:
        .type           _ZN7cutlass13device_kernelIN5flash11enable_sm90INS1_16FlashAttnFwdSm90INS1_25CollectiveMainloopFwdSm90ILi2EN4cute5tupleIJNS5_1CILi1EEES8_S8_EEENS6_IJNS7_ILi192EEENS7_ILi128EEENS7_ILi96EEEEEELi96ENS_10bfloat16_tEfNS_4arch4Sm90ELb0ELb1ELb1ELb1ELb1ELb1ELb0ELb0ELb1ELb1ELb0ELb0EEENS1_21CollectiveEpilogueFwdINS6_IJSA_SC_SB_EEES9_SE_SG_Li384ELb1ELb1ELb0ELb0EEENS1_36VarlenDynamicPersistentTileSchedulerILi192ELi128ELi384ELi128ELb0ELb1ELb1ELb1ELb0ELb1EEEEEEEEEvNT_6ParamsE,@function
        .size           _ZN7cutlass13device_kernelIN5flash11enable_sm90INS1_16FlashAttnFwdSm90INS1_25CollectiveMainloopFwdSm90ILi2EN4cute5tupleIJNS5_1CILi1EEES8_S8_EEENS6_IJNS7_ILi192EEENS7_ILi128EEENS7_ILi96EEEEEELi96ENS_10bfloat16_tEfNS_4arch4Sm90ELb0ELb1ELb1ELb1ELb1ELb1ELb0ELb0ELb1ELb1ELb0ELb0EEENS1_21CollectiveEpilogueFwdINS6_IJSA_SC_SB_EEES9_SE_SG_Li384ELb1ELb1ELb0ELb0EEENS1_36VarlenDynamicPersistentTileSchedulerILi192ELi128ELi384ELi128ELb0ELb1ELb1ELb1ELb0ELb1EEEEEEEEEvNT_6ParamsE,(.L_x_77 - _ZN7cutlass13device_kernelIN5flash11enable_sm90INS1_16FlashAttnFwdSm90INS1_25CollectiveMainloopFwdSm90ILi2EN4cute5tupleIJNS5_1CILi1EEES8_S8_EEENS6_IJNS7_ILi192EEENS7_ILi128EEENS7_ILi96EEEEEELi96ENS_10bfloat16_tEfNS_4arch4Sm90ELb0ELb1ELb1ELb1ELb1ELb1ELb0ELb0ELb1ELb1ELb0ELb0EEENS1_21CollectiveEpilogueFwdINS6_IJSA_SC_SB_EEES9_SE_SG_Li384ELb1ELb1ELb0ELb0EEENS1_36VarlenDynamicPersistentTileSchedulerILi192ELi128ELi384ELi128ELb0ELb1ELb1ELb1ELb0ELb1EEEEEEEEEvNT_6ParamsE)
        .other          _ZN7cutlass13device_kernelIN5flash11enable_sm90INS1_16FlashAttnFwdSm90INS1_25CollectiveMainloopFwdSm90ILi2EN4cute5tupleIJNS5_1CILi1EEES8_S8_EEENS6_IJNS7_ILi192EEENS7_ILi128EEENS7_ILi96EEEEEELi96ENS_10bfloat16_tEfNS_4arch4Sm90ELb0ELb1ELb1ELb1ELb1ELb1ELb0ELb0ELb1ELb1ELb0ELb0EEENS1_21CollectiveEpilogueFwdINS6_IJSA_SC_SB_EEES9_SE_SG_Li384ELb1ELb1ELb0ELb0EEENS1_36VarlenDynamicPersistentTileSchedulerILi192ELi128ELi384ELi128ELb0ELb1ELb1ELb1ELb0ELb1EEEEEEEEEvNT_6ParamsE,@"STO_CUDA_ENTRY STV_DEFAULT"
_ZN7cutlass13device_kernelIN5flash11enable_sm90INS1_16FlashAttnFwdSm90INS1_25CollectiveMainloopFwdSm90ILi2EN4cute5tupleIJNS5_1CILi1EEES8_S8_EEENS6_IJNS7_ILi192EEENS7_ILi128EEENS7_ILi96EEEEEELi96ENS_10bfloat16_tEfNS_4arch4Sm90ELb0ELb1ELb1ELb1ELb1ELb1ELb0ELb0ELb1ELb1ELb0ELb0EEENS1_21CollectiveEpilogueFwdINS6_IJSA_SC_SB_EEES9_SE_SG_Li384ELb1ELb1ELb0ELb0EEENS1_36VarlenDynamicPersistentTileSchedulerILi192ELi128ELi384ELi128ELb0ELb1ELb1ELb1ELb0ELb1EEEEEEEEEvNT_6ParamsE:
[----:B------:R-:W-:Y:S01]  /*0000*/  LDC R1, c[0x0][0x37c] ;  /* 0x0000df00ff017b82 */ /* 0x000fe20000000800 */
[----:B------:R-:W-:Y:S05]  /*0010*/  EXIT ;  /* 0x000000000000794d */ /* 0x000fea0003800000 */
.L_x_32:
        /* <DEDUP_REMOVED lines=14> */
.L_x_77:


//--------------------- .text._ZN7cutlass13device_kernelIN5flash11enable_sm90INS1_16FlashAttnFwdSm90INS1_25CollectiveMainloopFwdSm90ILi2EN4cute5tupleIJNS5_1CILi1EEES8_S8_EEENS6_IJNS7_ILi192EEENS7_ILi128EEENS7_ILi96EEEEEELi96ENS_10bfloat16_tEfNS_4arch4Sm90ELb1ELb0ELb1ELb0ELb1ELb0ELb0ELb0ELb1ELb1ELb0ELb0EEENS1_21CollectiveEpilogueFwdINS6_IJSA_SC_SB_EEES9_SE_SG_Li384ELb0ELb1ELb0ELb0EEENS1_30DynamicPersistentTileSchedulerILi384ELi128ELb0ELb1ELb1EEEEEEEEEvNT_6ParamsE --------------------------
	.section	.text._ZN7cutlass13device_kernelIN5flash11enable_sm90INS1_16FlashAttnFwdSm90INS1_25CollectiveMainloopFwdSm90ILi2EN4cute5tupleIJNS5_1CILi1EEES8_S8_EEENS6_IJNS7_ILi192EEENS7_ILi128EEENS7_ILi96EEEEEELi96ENS_10bfloat16_tEfNS_4arch4Sm90ELb1ELb0ELb1ELb0ELb1ELb0ELb0ELb0ELb1ELb1ELb0ELb0EEENS1_21CollectiveEpilogueFwdINS6_IJSA_SC_SB_EEES9_SE_SG_Li384ELb0ELb1ELb0ELb0EEENS1_30DynamicPersistentTileSchedulerILi384ELi128ELb0ELb1ELb1EEEEEEEEEvNT_6ParamsE,"ax",@progbits
	.align	128
.text._ZN7cutlass13device_kernelIN5flash11enable_sm90INS1_16FlashAttnFwdSm90INS1_25CollectiveMainloopFwdSm90ILi2EN4cute5tupleIJNS5_1CILi1EEES8_S8_EEENS6_IJNS7_ILi192EEENS7_ILi128EEENS7_ILi96EEEEEELi96ENS_10bfloat16_tEfNS_4arch4Sm90ELb1ELb0ELb1ELb0ELb1ELb0ELb0ELb0ELb1ELb1ELb0ELb0EEENS1_21CollectiveEpilogueFwdINS6_IJSA_SC_SB_EEES9_SE_SG_Li384ELb0ELb1ELb0ELb0EEENS1_30DynamicPersistentTileSchedulerILi384ELi128ELb0ELb1ELb1EEEEEEEEEvNT_6ParamsE:
        .type           _ZN7cutlass13device_kernelIN5flash11enable_sm90INS1_16FlashAttnFwdSm90INS1_25CollectiveMainloopFwdSm90ILi2EN4cute5tupleIJNS5_1CILi1EEES8_S8_EEENS6_IJNS7_ILi192EEENS7_ILi128EEENS7_ILi96EEEEEELi96ENS_10bfloat16_tEfNS_4arch4Sm90ELb1ELb0ELb1ELb0ELb1ELb0ELb0ELb0ELb1ELb1ELb0ELb0EEENS1_21CollectiveEpilogueFwdINS6_IJSA_SC_SB_EEES9_SE_SG_Li384ELb0ELb1ELb0ELb0EEENS1_30DynamicPersistentTileSchedulerILi384ELi128ELb0ELb1ELb1EEEEEEEEEvNT_6ParamsE,@function
        .size           _ZN7cutlass13device_kernelIN5flash11enable_sm90INS1_16FlashAttnFwdSm90INS1_25CollectiveMainloopFwdSm90ILi2EN4cute5tupleIJNS5_1CILi1EEES8_S8_EEENS6_IJNS7_ILi192EEENS7_ILi128EEENS7_ILi96EEEEEELi96ENS_10bfloat16_tEfNS_4arch4Sm90ELb1ELb0ELb1ELb0ELb1ELb0ELb0ELb0ELb1ELb1ELb0ELb0EEENS1_21CollectiveEpilogueFwdINS6_IJSA_SC_SB_EEES9_SE_SG_Li384ELb0ELb1ELb0ELb0EEENS1_30DynamicPersistentTileSchedulerILi384ELi128ELb0ELb1ELb1EEEEEEEEEvNT_6ParamsE,(.L_x_78 - _ZN7cutlass13device_kernelIN5flash11enable_sm90INS1_16FlashAttnFwdSm90INS1_25CollectiveMainloopFwdSm90ILi2EN4cute5tupleIJNS5_1CILi1EEES8_S8_EEENS6_IJNS7_ILi192EEENS7_ILi128EEENS7_ILi96EEEEEELi96ENS_10bfloat16_tEfNS_4arch4Sm90ELb1ELb0ELb1ELb0ELb1ELb0ELb0ELb0ELb1ELb1ELb0ELb0EEENS1_21CollectiveEpilogueFwdINS6_IJSA_SC_SB_EEES9_SE_SG_Li384ELb0ELb1ELb0ELb0EEENS1_30DynamicPersistentTileSchedulerILi384ELi128ELb0ELb1ELb1EEEEEEEEEvNT_6ParamsE)
        .other          _ZN7cutlass13device_kernelIN5flash11enable_sm90INS1_16FlashAttnFwdSm90INS1_25CollectiveMainloopFwdSm90ILi2EN4cute5tupleIJNS5_1CILi1EEES8_S8_EEENS6_IJNS7_ILi192EEENS7_ILi128EEENS7_ILi96EEEEEELi96ENS_10bfloat16_tEfNS_4arch4Sm90ELb1ELb0ELb1ELb0ELb1ELb0ELb0ELb0ELb1ELb1ELb0ELb0EEENS1_21CollectiveEpilogueFwdINS6_IJSA_SC_SB_EEES9_SE_SG_Li384ELb0ELb1ELb0ELb0EEENS1_30DynamicPersistentTileSchedulerILi384ELi128ELb0ELb1ELb1EEEEEEEEEvNT_6ParamsE,@"STO_CUDA_ENTRY STV_DEFAULT"
_ZN7cutlass13device_kernelIN5flash11enable_sm90INS1_16FlashAttnFwdSm90INS1_25CollectiveMainloopFwdSm90ILi2EN4cute5tupleIJNS5_1CILi1EEES8_S8_EEENS6_IJNS7_ILi192EEENS7_ILi128EEENS7_ILi96EEEEEELi96ENS_10bfloat16_tEfNS_4arch4Sm90ELb1ELb0ELb1ELb0ELb1ELb0ELb0ELb0ELb1ELb1ELb0ELb0EEENS1_21CollectiveEpilogueFwdINS6_IJSA_SC_SB_EEES9_SE_SG_Li384ELb0ELb1ELb0ELb0EEENS1_30DynamicPersistentTileSchedulerILi384ELi128ELb0ELb1ELb1EEEEEEEEEvNT_6ParamsE:
[----:B------:R-:W-:Y:S01]  /*0000*/  LDC R1, c[0x0][0x37c] ;  /* 0x0000df00ff017b82 */ /* 0x000fe20000000800 */
[----:B------:R-:W-:Y:S05]  /*0010*/  EXIT ;  /* 0x000000000000794d */ /* 0x000fea0003800000 */
.L_x_33:
        /* <DEDUP_REMOVED lines=14> */
.L_x_78:


//--------------------- .text._ZN7cutlass13device_kernelIN5flash11enable_sm90INS1_16FlashAttnFwdSm90INS1_25CollectiveMainloopFwdSm90ILi2EN4cute5tupleIJNS5_1CILi1EEES8_S8_EEENS6_IJNS7_ILi192EEENS7_ILi128EEENS7_ILi96EEEEEELi96ENS_10bfloat16_tEfNS_4arch4Sm90ELb1ELb0ELb1ELb1ELb1ELb0ELb0ELb0ELb1ELb1ELb0ELb0EEENS1_21CollectiveEpilogueFwdINS6_IJSA_SC_SB_EEES9_SE_SG_Li384ELb1ELb1ELb0ELb0EEENS1_36VarlenDynamicPersistentTileSchedulerILi192ELi128ELi384ELi128ELb0ELb1ELb1ELb1ELb1ELb1EEEEEEEEEvNT_6ParamsE --------------------------
	.section	.text._ZN7cutlass13device_kernelIN5flash11enable_sm90INS1_16FlashAttnFwdSm90INS1_25CollectiveMainloopFwdSm90ILi2EN4cute5tupleIJNS5_1CILi1EEES8_S8_EEENS6_IJNS7_ILi192EEENS7_ILi128EEENS7_ILi96EEEEEELi96ENS_10bfloat16_tEfNS_4arch4Sm90ELb1ELb0ELb1ELb1ELb1ELb0ELb0ELb0ELb1ELb1ELb0ELb0EEENS1_21CollectiveEpilogueFwdINS6_IJSA_SC_SB_EEES9_SE_SG_Li384ELb1ELb1ELb0ELb0EEENS1_36VarlenDynamicPersistentTileSchedulerILi192ELi128ELi384ELi128ELb0ELb1ELb1ELb1ELb1ELb1EEEEEEEEEvNT_6ParamsE,"ax",@progbits
	.align	128
.text._ZN7cutlass13device_kernelIN5flash11enable_sm90INS1_16FlashAttnFwdSm90INS1_25CollectiveMainloopFwdSm90ILi2EN4cute5tupleIJNS5_1CILi1EEES8_S8_EEENS6_IJNS7_ILi192EEENS7_ILi128EEENS7_ILi96EEEEEELi96ENS_10bfloat16_tEfNS_4arch4Sm90ELb1ELb0ELb1ELb1ELb1ELb0ELb0ELb0ELb1ELb1ELb0ELb0EEENS1_21CollectiveEpilogueFwdINS6_IJSA_SC_SB_EEES9_SE_SG_Li384ELb1ELb1ELb0ELb0EEENS1_36VarlenDynamicPersistentTileSchedulerILi192ELi128ELi384ELi128ELb0ELb1ELb1ELb1ELb1ELb1EEEEEEEEEvNT_6ParamsE:
        .type           _ZN7cutlass13device_kernelIN5flash11enable_sm90INS1_16FlashAttnFwdSm90INS1_25CollectiveMainloopFwdSm90ILi2EN4cute5tupleIJNS5_1CILi1EEES8_S8_EEENS6_IJNS7_ILi192EEENS7_ILi128EEENS7_ILi96EEEEEELi96ENS_10bfloat16_tEfNS_4arch4Sm90ELb1ELb0ELb1ELb1ELb1ELb0ELb0ELb0ELb1ELb1ELb0ELb0EEENS1_21CollectiveEpilogueFwdINS6_IJSA_SC_SB_EEES9_SE_SG_Li384ELb1ELb1ELb0ELb0EEENS1_36VarlenDynamicPersistentTileSchedulerILi192ELi128ELi384ELi128ELb0ELb1ELb1ELb1ELb1ELb1EEEEEEEEEvNT_6ParamsE,@function
        .size           _ZN7cutlass13device_kernelIN5flash11enable_sm90INS1_16FlashAttnFwdSm90INS1_25CollectiveMainloopFwdSm90ILi2EN4cute5tupleIJNS5_1CILi1EEES8_S8_EEENS6_IJNS7_ILi192EEENS7_ILi128EEENS7_ILi96EEEEEELi96ENS_10bfloat16_tEfNS_4arch4Sm90ELb1ELb0ELb1ELb1ELb1ELb0ELb0ELb0ELb1ELb1ELb0ELb0EEENS1_21CollectiveEpilogueFwdINS6_IJSA_SC_SB_EEES9_SE_SG_Li384ELb1ELb1ELb0ELb0EEENS1_36VarlenDynamicPersistentTileSchedulerILi192ELi128ELi384ELi128ELb0ELb1ELb1ELb1ELb1ELb1EEEEEEEEEvNT_6ParamsE,(.L_x_79 - _ZN7cutlass13device_kernelIN5flash11enable_sm90INS1_16FlashAttnFwdSm90INS1_25CollectiveMainloopFwdSm90ILi2EN4cute5tupleIJNS5_1CILi1EEES8_S8_EEENS6_IJNS7_ILi192EEENS7_ILi128EEENS7_ILi96EEEEEELi96ENS_10bfloat16_tEfNS_4arch4Sm90ELb1ELb0ELb1ELb1ELb1ELb0ELb0ELb0ELb1ELb1ELb0ELb0EEENS1_21CollectiveEpilogueFwdINS6_IJSA_SC_SB_EEES9_SE_SG_Li384ELb1ELb1ELb0ELb0EEENS1_36VarlenDynamicPersistentTileSchedulerILi192ELi128ELi384ELi128ELb0ELb1ELb1ELb1ELb1ELb1EEEEEEEEEvNT_6ParamsE)
        .other          _ZN7cutlass13device_kernelIN5flash11enable_sm90INS1_16FlashAttnFwdSm90INS1_25CollectiveMainloopFwdSm90ILi2EN4cute5tupleIJNS5_1CILi1EEES8_S8_EEENS6_IJNS7_ILi192EEENS7_ILi128EEENS7_ILi96EEEEEELi96ENS_10bfloat16_tEfNS_4arch4Sm90ELb1ELb0ELb1ELb1ELb1ELb0ELb0ELb0ELb1ELb1ELb0ELb0EEENS1_21CollectiveEpilogueFwdINS6_IJSA_SC_SB_EEES9_SE_SG_Li384ELb1ELb1ELb0ELb0EEENS1_36VarlenDynamicPersistentTileSchedulerILi192ELi128ELi384ELi128ELb0ELb1ELb1ELb1ELb1ELb1EEEEEEEEEvNT_6ParamsE,@"STO_CUDA_ENTRY STV_DEFAULT"
_ZN7cutlass13device_kernelIN5flash11enable_sm90INS1_16FlashAttnFwdSm90INS1_25CollectiveMainloopFwdSm90ILi2EN4cute5tupleIJNS5_1CILi1EEES8_S8_EEENS6_IJNS7_ILi192EEENS7_ILi128EEENS7_ILi96EEEEEELi96ENS_10bfloat16_tEfNS_4arch4Sm90ELb1ELb0ELb1ELb1ELb1ELb0ELb0ELb0ELb1ELb1ELb0ELb0EEENS1_21CollectiveEpilogueFwdINS6_IJSA_SC_SB_EEES9_SE_SG_Li384ELb1ELb1ELb0ELb0EEENS1_36VarlenDynamicPersistentTileSchedulerILi192ELi128ELi384ELi128ELb0ELb1ELb1ELb1ELb1ELb1EEEEEEEEEvNT_6ParamsE:
[----:B------:R-:W-:Y:S01]  /*0000*/  LDC R1, c[0x0][0x37c] ;  /* 0x0000df00ff017b82 */ /* 0x000fe20000000800 */
[----:B------:R-:W-:Y:S05]  /*0010*/  EXIT ;  /* 0x000000000000794d */ /* 0x000fea0003800000 */
.L_x_34:
        /* <DEDUP_REMOVED lines=14> */
.L_x_79:


//--------------------- .text._ZN7cutlass13device_kernelIN5flash11enable_sm90INS1_16FlashAttnFwdSm90INS1_25CollectiveMainloopFwdSm90ILi2EN4cute5tupleIJNS5_1CILi1EEES8_S8_EEENS6_IJNS7_ILi192EEENS7_ILi128EEENS7_ILi96EEEEEELi96ENS_10bfloat16_tEfNS_4arch4Sm90ELb1ELb0ELb1ELb1ELb1ELb1ELb0ELb0ELb1ELb1ELb0ELb0EEENS1_21CollectiveEpilogueFwdINS6_IJSA_SC_SB_EEES9_SE_SG_Li384ELb1ELb1ELb0ELb0EEENS1_36VarlenDynamicPersistentTileSchedulerILi192ELi128ELi384ELi128ELb0ELb1ELb1ELb1ELb1ELb1EEEEEEEEEvNT_6ParamsE --------------------------
	.section	.text._ZN7cutlass13device_kernelIN5flash11enable_sm90INS1_16FlashAttnFwdSm90INS1_25CollectiveMainloopFwdSm90ILi2EN4cute5tupleIJNS5_1CILi1EEES8_S8_EEENS6_IJNS7_ILi192EEENS7_ILi128EEENS7_ILi96EEEEEELi96ENS_10bfloat16_tEfNS_4arch4Sm90ELb1ELb0ELb1ELb1ELb1ELb1ELb0ELb0ELb1ELb1ELb0ELb0EEENS1_21CollectiveEpilogueFwdINS6_IJSA_SC_SB_EEES9_SE_SG_Li384ELb1ELb1ELb0ELb0EEENS1_36VarlenDynamicPersistentTileSchedulerILi192ELi128ELi384ELi128ELb0ELb1ELb1ELb1ELb1ELb1EEEEEEEEEvNT_6ParamsE,"ax",@progbits
	.align	128
.text._ZN7cutlass13device_kernelIN5flash11enable_sm90INS1_16FlashAttnFwdSm90INS1_25CollectiveMainloopFwdSm90ILi2EN4cute5tupleIJNS5_1CILi1EEES8_S8_EEENS6_IJNS7_ILi192EEENS7_ILi128EEENS7_ILi96EEEEEELi96ENS_10bfloat16_tEfNS_4arch4Sm90ELb1ELb0ELb1ELb1ELb1ELb1ELb0ELb0ELb1ELb1ELb0ELb0EEENS1_21CollectiveEpilogueFwdINS6_IJSA_SC_SB_EEES9_SE_SG_Li384ELb1ELb1ELb0ELb0EEENS1_36VarlenDynamicPersistentTileSchedulerILi192ELi128ELi384ELi128ELb0ELb1ELb1ELb1ELb1ELb1EEEEEEEEEvNT_6ParamsE:
        .type           _ZN7cutlass13device_kernelIN5flash11enable_sm90INS1_16FlashAttnFwdSm90INS1_25CollectiveMainloopFwdSm90ILi2EN4cute5tupleIJNS5_1CILi1EEES8_S8_EEENS6_IJNS7_ILi192EEENS7_ILi128EEENS7_ILi96EEEEEELi96ENS_10bfloat16_tEfNS_4arch4Sm90ELb1ELb0ELb1ELb1ELb1ELb1ELb0ELb0ELb1ELb1ELb0ELb0EEENS1_21CollectiveEpilogueFwdINS6_IJSA_SC_SB_EEES9_SE_SG_Li384ELb1ELb1ELb0ELb0EEENS1_36VarlenDynamicPersistentTileSchedulerILi192ELi128ELi384ELi128ELb0ELb1ELb1ELb1ELb1ELb1EEEEEEEEEvNT_6ParamsE,@function
        .size           _ZN7cutlass13device_kernelIN5flash11enable_sm90INS1_16FlashAttnFwdSm90INS1_25CollectiveMainloopFwdSm90ILi2EN4cute5tupleIJNS5_1CILi1EEES8_S8_EEENS6_IJNS7_ILi192EEENS7_ILi128EEENS7_ILi96EEEEEELi96ENS_10bfloat16_tEfNS_4arch4Sm90ELb1ELb0ELb1ELb1ELb1ELb1ELb0ELb0ELb1ELb1ELb0ELb0EEENS1_21CollectiveEpilogueFwdINS6_IJSA_SC_SB_EEES9_SE_SG_Li384ELb1ELb1ELb0ELb0EEENS1_36VarlenDynamicPersistentTileSchedulerILi192ELi128ELi384ELi128ELb0ELb1ELb1ELb1ELb1ELb1EEEEEEEEEvNT_6ParamsE,(.L_x_80 - _ZN7cutlass13device_kernelIN5flash11enable_sm90INS1_16FlashAttnFwdSm90INS1_25CollectiveMainloopFwdSm90ILi2EN4cute5tupleIJNS5_1CILi1EEES8_S8_EEENS6_IJNS7_ILi192EEENS7_ILi128EEENS7_ILi96EEEEEELi96ENS_10bfloat16_tEfNS_4arch4Sm90ELb1ELb0ELb1ELb1ELb1ELb1ELb0ELb0ELb1ELb1ELb0ELb0EEENS1_21CollectiveEpilogueFwdINS6_IJSA_SC_SB_EEES9_SE_SG_Li384ELb1ELb1ELb0ELb0EEENS1_36VarlenDynamicPersistentTileSchedulerILi192ELi128ELi384ELi128ELb0ELb1ELb1ELb1ELb1ELb1EEEEEEEEEvNT_6ParamsE)
        .other          _ZN7cutlass13device_kernelIN5flash11enable_sm90INS1_16FlashAttnFwdSm90INS1_25CollectiveMainloopFwdSm90ILi2EN4cute5tupleIJNS5_1CILi1EEES8_S8_EEENS6_IJNS7_ILi192EEENS7_ILi128EEENS7_ILi96EEEEEELi96ENS_10bfloat16_tEfNS_4arch4Sm90ELb1ELb0ELb1ELb1ELb1ELb1ELb0ELb0ELb1ELb1ELb0ELb0EEENS1_21CollectiveEpilogueFwdINS6_IJSA_SC_SB_EEES9_SE_SG_Li384ELb1ELb1ELb0ELb0EEENS1_36VarlenDynamicPersistentTileSchedulerILi192ELi128ELi384ELi128ELb0ELb1ELb1ELb1ELb1ELb1EEEEEEEEEvNT_6ParamsE,@"STO_CUDA_ENTRY STV_DEFAULT"
_ZN7cutlass13device_kernelIN5flash11enable_sm90INS1_16FlashAttnFwdSm90INS1_25CollectiveMainloopFwdSm90ILi2EN4cute5tupleIJNS5_1CILi1EEES8_S8_EEENS6_IJNS7_ILi192EEENS7_ILi128EEENS7_ILi96EEEEEELi96ENS_10bfloat16_tEfNS_4arch4Sm90ELb1ELb0ELb1ELb1ELb1ELb1ELb0ELb0ELb1ELb1ELb0ELb0EEENS1_21CollectiveEpilogueFwdINS6_IJSA_SC_SB_EEES9_SE_SG_Li384ELb1ELb1ELb0ELb0EEENS1_36VarlenDynamicPersistentTileSchedulerILi192ELi128ELi384ELi128ELb0ELb1ELb1ELb1ELb1ELb1EEEEEEEEEvNT_6ParamsE:
[----:B------:R-:W-:Y:S01]  /*0000*/  LDC R1, c[0x0][0x37c] ;  /* 0x0000df00ff017b82 */ /* 0x000fe20000000800 */
[----:B------:R-:W-:Y:S05]  /*0010*/  EXIT ;  /* 0x000000000000794d */ /* 0x000fea0003800000 */
.L_x_35:
        /* <DEDUP_REMOVED lines=14> */
.L_x_80:


//--------------------- .text._ZN7cutlass13device_kernelIN5flash11enable_sm90INS1_16FlashAttnFwdSm90INS1_25CollectiveMainloopFwdSm90ILi2EN4cute5tupleIJNS5_1CILi1EEES8_S8_EEENS6_IJNS7_ILi192EEENS7_ILi128EEENS7_ILi64EEEEEELi64ENS_10bfloat16_tEfNS_4arch4Sm90ELb0ELb0ELb1ELb0ELb1ELb0ELb0ELb1ELb1ELb1ELb0ELb0EEENS1_21CollectiveEpilogueFwdINS6_IJSA_SC_SB_EEES9_SE_SG_Li384ELb0ELb1ELb0ELb0EEENS1_29StaticPersistentTileSchedulerILb0EEEEEEEEEvNT_6ParamsE --------------------------
	.section	.text._ZN7cutlass13device_kernelIN5flash11enable_sm90INS1_16FlashAttnFwdSm90INS1_25CollectiveMainloopFwdSm90ILi2EN4cute5tupleIJNS5_1CILi1EEES8_S8_EEENS6_IJNS7_ILi192EEENS7_ILi128EEENS7_ILi64EEEEEELi64ENS_10bfloat16_tEfNS_4arch4Sm90ELb0ELb0ELb1ELb0ELb1ELb0ELb0ELb1ELb1ELb1ELb0ELb0EEENS1_21CollectiveEpilogueFwdINS6_IJSA_SC_SB_EEES9_SE_SG_Li384ELb0ELb1ELb0ELb0EEENS1_29StaticPersistentTileSchedulerILb0EEEEEEEEEvNT_6ParamsE,"ax",@progbits
	.align	128
.text._ZN7cutlass13device_kernelIN5flash11enable_sm90INS1_16FlashAttnFwdSm90INS1_25CollectiveMainloopFwdSm90ILi2EN4cute5tupleIJNS5_1CILi1EEES8_S8_EEENS6_IJNS7_ILi192EEENS7_ILi128EEENS7_ILi64EEEEEELi64ENS_10bfloat16_tEfNS_4arch4Sm90ELb0ELb0ELb1ELb0ELb1ELb0ELb0ELb1ELb1ELb1ELb0ELb0EEENS1_21CollectiveEpilogueFwdINS6_IJSA_SC_SB_EEES9_SE_SG_Li384ELb0ELb1ELb0ELb0EEENS1_29StaticPersistentTileSchedulerILb0EEEEEEEEEvNT_6ParamsE:
        .type           _ZN7cutlass13device_kernelIN5flash11enable_sm90INS1_16FlashAttnFwdSm90INS1_25CollectiveMainloopFwdSm90ILi2EN4cute5tupleIJNS5_1CILi1EEES8_S8_EEENS6_IJNS7_ILi192EEENS7_ILi128EEENS7_ILi64EEEEEELi64ENS_10bfloat16_tEfNS_4arch4Sm90ELb0ELb0ELb1ELb0ELb1ELb0ELb0ELb1ELb1ELb1ELb0ELb0EEENS1_21CollectiveEpilogueFwdINS6_IJSA_SC_SB_EEES9_SE_SG_Li384ELb0ELb1ELb0ELb0EEENS1_29StaticPersistentTileSchedulerILb0EEEEEEEEEvNT_6ParamsE,@function
        .size           _ZN7cutlass13device_kernelIN5flash11enable_sm90INS1_16FlashAttnFwdSm90INS1_25CollectiveMainloopFwdSm90ILi2EN4cute5tupleIJNS5_1CILi1EEES8_S8_EEENS6_IJNS7_ILi192EEENS7_ILi128EEENS7_ILi64EEEEEELi64ENS_10bfloat16_tEfNS_4arch4Sm90ELb0ELb0ELb1ELb0ELb1ELb0ELb0ELb1ELb1ELb1ELb0ELb0EEENS1_21CollectiveEpilogueFwdINS6_IJSA_SC_SB_EEES9_SE_SG_Li384ELb0ELb1ELb0ELb0EEENS1_29StaticPersistentTileSchedulerILb0EEEEEEEEEvNT_6ParamsE,(.L_x_81 - _ZN7cutlass13device_kernelIN5flash11enable_sm90INS1_16FlashAttnFwdSm90INS1_25CollectiveMainloopFwdSm90ILi2EN4cute5tupleIJNS5_1CILi1EEES8_S8_EEENS6_IJNS7_ILi192EEENS7_ILi128EEENS7_ILi64EEEEEELi64ENS_10bfloat16_tEfNS_4arch4Sm90ELb0ELb0ELb1ELb0ELb1ELb0ELb0ELb1ELb1ELb1ELb0ELb0EEENS1_21CollectiveEpilogueFwdINS6_IJSA_SC_SB_EEES9_SE_SG_Li384ELb0ELb1ELb0ELb0EEENS1_29StaticPersistentTileSchedulerILb0EEEEEEEEEvNT_6ParamsE)
        .other          _ZN7cutlass13device_kernelIN5flash11enable_sm90INS1_16FlashAttnFwdSm90INS1_25CollectiveMainloopFwdSm90ILi2EN4cute5tupleIJNS5_1CILi1EEES8_S8_EEENS6_IJNS7_ILi192EEENS7_ILi128EEENS7_ILi64EEEEEELi64ENS_10bfloat16_tEfNS_4arch4Sm90ELb0ELb0ELb1ELb0ELb1ELb0ELb0ELb1ELb1ELb1ELb0ELb0EEENS1_21CollectiveEpilogueFwdINS6_IJSA_SC_SB_EEES9_SE_SG_Li384ELb0ELb1ELb0ELb0EEENS1_29StaticPersistentTileSchedulerILb0EEEEEEEEEvNT_6ParamsE,@"STO_CUDA_ENTRY STV_DEFAULT"
_ZN7cutlass13device_kernelIN5flash11enable_sm90INS1_16FlashAttnFwdSm90INS1_25CollectiveMainloopFwdSm90ILi2EN4cute5tupleIJNS5_1CILi1EEES8_S8_EEENS6_IJNS7_ILi192EEENS7_ILi128EEENS7_ILi64EEEEEELi64ENS_10bfloat16_tEfNS_4arch4Sm90ELb0ELb0ELb1ELb0ELb1ELb0ELb0ELb1ELb1ELb1ELb0ELb0EEENS1_21CollectiveEpilogueFwdINS6_IJSA_SC_SB_EEES9_SE_SG_Li384ELb0ELb1ELb0ELb0EEENS1_29StaticPersistentTileSchedulerILb0EEEEEEEEEvNT_6ParamsE:
[----:B------:R-:W-:Y:S01]  /*0000*/  LDC R1, c[0x0][0x37c] ;  /* 0x0000df00ff017b82 */ /* 0x000fe20000000800 */
[----:B------:R-:W-:Y:S05]  /*0010*/  EXIT ;  /* 0x000000000000794d */ /* 0x000fea0003800000 */
.L_x_36:
        /* <DEDUP_REMOVED lines=14> */
.L_x_81:


//--------------------- .text._ZN7cutlass13device_kernelIN5flash11enable_sm90INS1_16FlashAttnFwdSm90INS1_25CollectiveMainloopFwdSm90ILi2EN4cute5tupleIJNS5_1CILi1EEES8_S8_EEENS6_IJNS7_ILi192EEENS7_ILi128EEENS7_ILi64EEEEEELi64ENS_10bfloat16_tEfNS_4arch4Sm90ELb0ELb0ELb1ELb1ELb1ELb0ELb0ELb1ELb1ELb1ELb0ELb0EEENS1_21CollectiveEpilogueFwdINS6_IJSA_SC_SB_EEES9_SE_SG_Li384ELb1ELb1ELb0ELb0EEENS1_36VarlenDynamicPersistentTileSchedulerILi192ELi128ELi384ELi128ELb0ELb1ELb1ELb0ELb1ELb1EEEEEEEEEvNT_6ParamsE --------------------------
	.section	.text._ZN7cutlass13device_kernelIN5flash11enable_sm90INS1_16FlashAttnFwdSm90INS1_25CollectiveMainloopFwdSm90ILi2EN4cute5tupleIJNS5_1CILi1EEES8_S8_EEENS6_IJNS7_ILi192EEENS7_ILi128EEENS7_ILi64EEEEEELi64ENS_10bfloat16_tEfNS_4arch4Sm90ELb0ELb0ELb1ELb1ELb1ELb0ELb0ELb1ELb1ELb1ELb0ELb0EEENS1_21CollectiveEpilogueFwdINS6_IJSA_SC_SB_EEES9_SE_SG_Li384ELb1ELb1ELb0ELb0EEENS1_36VarlenDynamicPersistentTileSchedulerILi192ELi128ELi384ELi128ELb0ELb1ELb1ELb0ELb1ELb1EEEEEEEEEvNT_6ParamsE,"ax",@progbits
	.align	128
.text._ZN7cutlass13device_kernelIN5flash11enable_sm90INS1_16FlashAttnFwdSm90INS1_25CollectiveMainloopFwdSm90ILi2EN4cute5tupleIJNS5_1CILi1EEES8_S8_EEENS6_IJNS7_ILi192EEENS7_ILi128EEENS7_ILi64EEEEEELi64ENS_10bfloat16_tEfNS_4arch4Sm90ELb0ELb0ELb1ELb1ELb1ELb0ELb0ELb1ELb1ELb1ELb0ELb0EEENS1_21CollectiveEpilogueFwdINS6_IJSA_SC_SB_EEES9_SE_SG_Li384ELb1ELb1ELb0ELb0EEENS1_36VarlenDynamicPersistentTileSchedulerILi192ELi128ELi384ELi128ELb0ELb1ELb1ELb0ELb1ELb1EEEEEEEEEvNT_6ParamsE:
        .type           _ZN7cutlass13device_kernelIN5flash11enable_sm90INS1_16FlashAttnFwdSm90INS1_25CollectiveMainloopFwdSm90ILi2EN4cute5tupleIJNS5_1CILi1EEES8_S8_EEENS6_IJNS7_ILi192EEENS7_ILi128EEENS7_ILi64EEEEEELi64ENS_10bfloat16_tEfNS_4arch4Sm90ELb0ELb0ELb1ELb1ELb1ELb0ELb0ELb1ELb1ELb1ELb0ELb0EEENS1_21CollectiveEpilogueFwdINS6_IJSA_SC_SB_EEES9_SE_SG_Li384ELb1ELb1ELb0ELb0EEENS1_36VarlenDynamicPersistentTileSchedulerILi192ELi128ELi384ELi128ELb0ELb1ELb1ELb0ELb1ELb1EEEEEEEEEvNT_6ParamsE,@function
        .size           _ZN7cutlass13device_kernelIN5flash11enable_sm90INS1_16FlashAttnFwdSm90INS1_25CollectiveMainloopFwdSm90ILi2EN4cute5tupleIJNS5_1CILi1EEES8_S8_EEENS6_IJNS7_ILi192EEENS7_ILi128EEENS7_ILi64EEEEEELi64ENS_10bfloat16_tEfNS_4arch4Sm90ELb0ELb0ELb1ELb1ELb1ELb0ELb0ELb1ELb1ELb1ELb0ELb0EEENS1_21CollectiveEpilogueFwdINS6_IJSA_SC_SB_EEES9_SE_SG_Li384ELb1ELb1ELb0ELb0EEENS1_36VarlenDynamicPersistentTileSchedulerILi192ELi128ELi384ELi128ELb0ELb1ELb1ELb0ELb1ELb1EEEEEEEEEvNT_6ParamsE,(.L_x_82 - _ZN7cutlass13device_kernelIN5flash11enable_sm90INS1_16FlashAttnFwdSm90INS1_25CollectiveMainloopFwdSm90ILi2EN4cute5tupleIJNS5_1CILi1EEES8_S8_EEENS6_IJNS7_ILi192EEENS7_ILi128EEENS7_ILi64EEEEEELi64ENS_10bfloat16_tEfNS_4arch4Sm90ELb0ELb0ELb1ELb1ELb1ELb0ELb0ELb1ELb1ELb1ELb0ELb0EEENS1_21CollectiveEpilogueFwdINS6_IJSA_SC_SB_EEES9_SE_SG_Li384ELb1ELb1ELb0ELb0EEENS1_36VarlenDynamicPersistentTileSchedulerILi192ELi128ELi384ELi128ELb0ELb1ELb1ELb0ELb1ELb1EEEEEEEEEvNT_6ParamsE)
        .other          _ZN7cutlass13device_kernelIN5flash11enable_sm90INS1_16FlashAttnFwdSm90INS1_25CollectiveMainloopFwdSm90ILi2EN4cute5tupleIJNS5_1CILi1EEES8_S8_EEENS6_IJNS7_ILi192EEENS7_ILi128EEENS7_ILi64EEEEEELi64ENS_10bfloat16_tEfNS_4arch4Sm90ELb0ELb0ELb1ELb1ELb1ELb0ELb0ELb1ELb1ELb1ELb0ELb0EEENS1_21CollectiveEpilogueFwdINS6_IJSA_SC_SB_EEES9_SE_SG_Li384ELb1ELb1ELb0ELb0EEENS1_36VarlenDynamicPersistentTileSchedulerILi192ELi128ELi384ELi128ELb0ELb1ELb1ELb0ELb1ELb1EEEEEEEEEvNT_6ParamsE,@"STO_CUDA_ENTRY STV_DEFAULT"
_ZN7cutlass13device_kernelIN5flash11enable_sm90INS1_16FlashAttnFwdSm90INS1_25CollectiveMainloopFwdSm90ILi2EN4cute5tupleIJNS5_1CILi1EEES8_S8_EEENS6_IJNS7_ILi192EEENS7_ILi128EEENS7_ILi64EEEEEELi64ENS_10bfloat16_tEfNS_4arch4Sm90ELb0ELb0ELb1ELb1ELb1ELb0ELb0ELb1ELb1ELb1ELb0ELb0EEENS1_21CollectiveEpilogueFwdINS6_IJSA_SC_SB_EEES9_SE_SG_Li384ELb1ELb1ELb0ELb0EEENS1_36VarlenDynamicPersistentTileSchedulerILi192ELi128ELi384ELi128ELb0ELb1ELb1ELb0ELb1ELb1EEEEEEEEEvNT_6ParamsE:
[----:B------:R-:W-:Y:S01]  /*0000*/  LDC R1, c[0x0][0x37c] ;  /* 0x0000df00ff017b82 */ /* 0x000fe20000000800 */
[----:B------:R-:W-:Y:S05]  /*0010*/  EXIT ;  /* 0x000000000000794d */ /* 0x000fea0003800000 */
.L_x_37:
        /* <DEDUP_REMOVED lines=14> */
.L_x_82:


//--------------------- .text._ZN7cutlass13device_kernelIN5flash11enable_sm90INS1_16FlashAttnFwdSm90INS1_25CollectiveMainloopFwdSm90ILi2EN4cute5tupleIJNS5_1CILi1EEES8_S8_EEENS6_IJNS7_ILi192EEENS7_ILi128EEENS7_ILi64EEEEEELi64ENS_10bfloat16_tEfNS_4arch4Sm90ELb0ELb0ELb1ELb1ELb1ELb1ELb0ELb1ELb1ELb1ELb0ELb0EEENS1_21CollectiveEpilogueFwdINS6_IJSA_SC_SB_EEES9_SE_SG_Li384ELb1ELb1ELb0ELb0EEENS1_36VarlenDynamicPersistentTileSchedulerILi192ELi128ELi384ELi128ELb0ELb1ELb1ELb0ELb1ELb1EEEEEEEEEvNT_6ParamsE --------------------------
	.section	.text._ZN7cutlass13device_kernelIN5flash11enable_sm90INS1_16FlashAttnFwdSm90INS1_25CollectiveMainloopFwdSm90ILi2EN4cute5tupleIJNS5_1CILi1EEES8_S8_EEENS6_IJNS7_ILi192EEENS7_ILi128EEENS7_ILi64EEEEEELi64ENS_10bfloat16_tEfNS_4arch4Sm90ELb0ELb0ELb1ELb1ELb1ELb1ELb0ELb1ELb1ELb1ELb0ELb0EEENS1_21CollectiveEpilogueFwdINS6_IJSA_SC_SB_EEES9_SE_SG_Li384ELb1ELb1ELb0ELb0EEENS1_36VarlenDynamicPersistentTileSchedulerILi192ELi128ELi384ELi128ELb0ELb1ELb1ELb0ELb1ELb1EEEEEEEEEvNT_6ParamsE,"ax",@progbits
	.align	128
.text._ZN7cutlass13device_kernelIN5flash11enable_sm90INS1_16FlashAttnFwdSm90INS1_25CollectiveMainloopFwdSm90ILi2EN4cute5tupleIJNS5_1CILi1EEES8_S8_EEENS6_IJNS7_ILi192EEENS7_ILi128EEENS7_ILi64EEEEEELi64ENS_10bfloat16_tEfNS_4arch4Sm90ELb0ELb0ELb1ELb1ELb1ELb1ELb0ELb1ELb1ELb1ELb0ELb0EEENS1_21CollectiveEpilogueFwdINS6_IJSA_SC_SB_EEES9_SE_SG_Li384ELb1ELb1ELb0ELb0EEENS1_36VarlenDynamicPersistentTileSchedulerILi192ELi128ELi384ELi128ELb0ELb1ELb1ELb0ELb1ELb1EEEEEEEEEvNT_6ParamsE:
        .type           _ZN7cutlass13device_kernelIN5flash11enable_sm90INS1_16FlashAttnFwdSm90INS1_25CollectiveMainloopFwdSm90ILi2EN4cute5tupleIJNS5_1CILi1EEES8_S8_EEENS6_IJNS7_ILi192EEENS7_ILi128EEENS7_ILi64EEEEEELi64ENS_10bfloat16_tEfNS_4arch4Sm90ELb0ELb0ELb1ELb1ELb1ELb1ELb0ELb1ELb1ELb1ELb0ELb0EEENS1_21CollectiveEpilogueFwdINS6_IJSA_SC_SB_EEES9_SE_SG_Li384ELb1ELb1ELb0ELb0EEENS1_36VarlenDynamicPersistentTileSchedulerILi192ELi128ELi384ELi128ELb0ELb1ELb1ELb0ELb1ELb1EEEEEEEEEvNT_6ParamsE,@function
        .size           _ZN7cutlass13device_kernelIN5flash11enable_sm90INS1_16FlashAttnFwdSm90INS1_25CollectiveMainloopFwdSm90ILi2EN4cute5tupleIJNS5_1CILi1EEES8_S8_EEENS6_IJNS7_ILi192EEENS7_ILi128EEENS7_ILi64EEEEEELi64ENS_10bfloat16_tEfNS_4arch4Sm90ELb0ELb0ELb1ELb1ELb1ELb1ELb0ELb1ELb1ELb1ELb0ELb0EEENS1_21CollectiveEpilogueFwdINS6_IJSA_SC_SB_EEES9_SE_SG_Li384ELb1ELb1ELb0ELb0EEENS1_36VarlenDynamicPersistentTileSchedulerILi192ELi128ELi384ELi128ELb0ELb1ELb1ELb0ELb1ELb1EEEEEEEEEvNT_6ParamsE,(.L_x_83 - _ZN7cutlass13device_kernelIN5flash11enable_sm90INS1_16FlashAttnFwdSm90INS1_25CollectiveMainloopFwdSm90ILi2EN4cute5tupleIJNS5_1CILi1EEES8_S8_EEENS6_IJNS7_ILi192EEENS7_ILi128EEENS7_ILi64EEEEEELi64ENS_10bfloat16_tEfNS_4arch4Sm90ELb0ELb0ELb1ELb1ELb1ELb1ELb0ELb1ELb1ELb1ELb0ELb0EEENS1_21CollectiveEpilogueFwdINS6_IJSA_SC_SB_EEES9_SE_SG_Li384ELb1ELb1ELb0ELb0EEENS1_36VarlenDynamicPersistentTileSchedulerILi192ELi128ELi384ELi128ELb0ELb1ELb1ELb0ELb1ELb1EEEEEEEEEvNT_6ParamsE)
        .other          _ZN7cutlass13device_kernelIN5flash11enable_sm90INS1_16FlashAttnFwdSm90INS1_25CollectiveMainloopFwdSm90ILi2EN4cute5tupleIJNS5_1CILi1EEES8_S8_EEENS6_IJNS7_ILi192EEENS7_ILi128EEENS7_ILi64EEEEEELi64ENS_10bfloat16_tEfNS_4arch4Sm90ELb0ELb0ELb1ELb1ELb1ELb1ELb0ELb1ELb1ELb1ELb0ELb0EEENS1_21CollectiveEpilogueFwdINS6_IJSA_SC_SB_EEES9_SE_SG_Li384ELb1ELb1ELb0ELb0EEENS1_36VarlenDynamicPersistentTileSchedulerILi192ELi128ELi384ELi128ELb0ELb1ELb1ELb0ELb1ELb1EEEEEEEEEvNT_6ParamsE,@"STO_CUDA_ENTRY STV_DEFAULT"
_ZN7cutlass13device_kernelIN5flash11enable_sm90INS1_16FlashAttnFwdSm90INS1_25CollectiveMainloopFwdSm90ILi2EN4cute5tupleIJNS5_1CILi1EEES8_S8_EEENS6_IJNS7_ILi192EEENS7_ILi128EEENS7_ILi64EEEEEELi64ENS_10bfloat16_tEfNS_4arch4Sm90ELb0ELb0ELb1ELb1ELb1ELb1ELb0ELb1ELb1ELb1ELb0ELb0EEENS1_21CollectiveEpilogueFwdINS6_IJSA_SC_SB_EEES9_SE_SG_Li384ELb1ELb1ELb0ELb0EEENS1_36VarlenDynamicPersistentTileSchedulerILi192ELi128ELi384ELi128ELb0ELb1ELb1ELb0ELb1ELb1EEEEEEEEEvNT_6ParamsE:
[----:B------:R-:W-:Y:S01]  /*0000*/  LDC R1, c[0x0][0x37c] ;  /* 0x0000df00ff017b82 */ /* 0x000fe20000000800 */
[----:B------:R-:W-:Y:S05]  /*0010*/  EXIT ;  /* 0x000000000000794d */ /* 0x000fea0003800000 */
.L_x_38:
        /* <DEDUP_REMOVED lines=14> */
.L_x_83:


//--------------------- .text._ZN7cutlass13device_kernelIN5flash11enable_sm90INS1_16FlashAttnFwdSm90INS1_25CollectiveMainloopFwdSm90ILi2EN4cute5tupleIJNS5_1CILi1EEES8_S8_EEENS6_IJNS7_ILi192EEENS7_ILi128EEENS7_ILi64EEEEEELi64ENS_10bfloat16_tEfNS_4arch4Sm90ELb0ELb1ELb1ELb0ELb1ELb0ELb0ELb1ELb1ELb1ELb0ELb0EEENS1_21CollectiveEpilogueFwdINS6_IJSA_SC_SB_EEES9_SE_SG_Li384ELb0ELb1ELb0ELb0EEENS1_30DynamicPersistentTileSchedulerILi384ELi128ELb0ELb1ELb1EEEEEEEEEvNT_6ParamsE --------------------------
	.section	.text._ZN7cutlass13device_kernelIN5flash11enable_sm90INS1_16FlashAttnFwdSm90INS1_25CollectiveMainloopFwdSm90ILi2EN4cute5tupleIJNS5_1CILi1EEES8_S8_EEENS6_IJNS7_ILi192EEENS7_ILi128EEENS7_ILi64EEEEEELi64ENS_10bfloat16_tEfNS_4arch4Sm90ELb0ELb1ELb1ELb0ELb1ELb0ELb0ELb1ELb1ELb1ELb0ELb0EEENS1_21CollectiveEpilogueFwdINS6_IJSA_SC_SB_EEES9_SE_SG_Li384ELb0ELb1ELb0ELb0EEENS1_30DynamicPersistentTileSchedulerILi384ELi128ELb0ELb1ELb1EEEEEEEEEvNT_6ParamsE,"ax",@progbits
	.align	128
.text._ZN7cutlass13device_kernelIN5flash11enable_sm90INS1_16FlashAttnFwdSm90INS1_25CollectiveMainloopFwdSm90ILi2EN4cute5tupleIJNS5_1CILi1EEES8_S8_EEENS6_IJNS7_ILi192EEENS7_ILi128EEENS7_ILi64EEEEEELi64ENS_10bfloat16_tEfNS_4arch4Sm90ELb0ELb1ELb1ELb0ELb1ELb0ELb0ELb1ELb1ELb1ELb0ELb0EEENS1_21CollectiveEpilogueFwdINS6_IJSA_SC_SB_EEES9_SE_SG_Li384ELb0ELb1ELb0ELb0EEENS1_30DynamicPersistentTileSchedulerILi384ELi128ELb0ELb1ELb1EEEEEEEEEvNT_6ParamsE:
        .type           _ZN7cutlass13device_kernelIN5flash11enable_sm90INS1_16FlashAttnFwdSm90INS1_25CollectiveMainloopFwdSm90ILi2EN4cute5tupleIJNS5_1CILi1EEES8_S8_EEENS6_IJNS7_ILi192EEENS7_ILi128EEENS7_ILi64EEEEEELi64ENS_10bfloat16_tEfNS_4arch4Sm90ELb0ELb1ELb1ELb0ELb1ELb0ELb0ELb1ELb1ELb1ELb0ELb0EEENS1_21CollectiveEpilogueFwdINS6_IJSA_SC_SB_EEES9_SE_SG_Li384ELb0ELb1ELb0ELb0EEENS1_30DynamicPersistentTileSchedulerILi384ELi128ELb0ELb1ELb1EEEEEEEEEvNT_6ParamsE,@function
        .size           _ZN7cutlass13device_kernelIN5flash11enable_sm90INS1_16FlashAttnFwdSm90INS1_25CollectiveMainloopFwdSm90ILi2EN4cute5tupleIJNS5_1CILi1EEES8_S8_EEENS6_IJNS7_ILi192EEENS7_ILi128EEENS7_ILi64EEEEEELi64ENS_10bfloat16_tEfNS_4arch4Sm90ELb0ELb1ELb1ELb0ELb1ELb0ELb0ELb1ELb1ELb1ELb0ELb0EEENS1_21CollectiveEpilogueFwdINS6_IJSA_SC_SB_EEES9_SE_SG_Li384ELb0ELb1ELb0ELb0EEENS1_30DynamicPersistentTileSchedulerILi384ELi128ELb0ELb1ELb1EEEEEEEEEvNT_6ParamsE,(.L_x_84 - _ZN7cutlass13device_kernelIN5flash11enable_sm90INS1_16FlashAttnFwdSm90INS1_25CollectiveMainloopFwdSm90ILi2EN4cute5tupleIJNS5_1CILi1EEES8_S8_EEENS6_IJNS7_ILi192EEENS7_ILi128EEENS7_ILi64EEEEEELi64ENS_10bfloat16_tEfNS_4arch4Sm90ELb0ELb1ELb1ELb0ELb1ELb0ELb0ELb1ELb1ELb1ELb0ELb0EEENS1_21CollectiveEpilogueFwdINS6_IJSA_SC_SB_EEES9_SE_SG_Li384ELb0ELb1ELb0ELb0EEENS1_30DynamicPersistentTileSchedulerILi384ELi128ELb0ELb1ELb1EEEEEEEEEvNT_6ParamsE)
        .other          _ZN7cutlass13device_kernelIN5flash11enable_sm90INS1_16FlashAttnFwdSm90INS1_25CollectiveMainloopFwdSm90ILi2EN4cute5tupleIJNS5_1CILi1EEES8_S8_EEENS6_IJNS7_ILi192EEENS7_ILi128EEENS7_ILi64EEEEEELi64ENS_10bfloat16_tEfNS_4arch4Sm90ELb0ELb1ELb1ELb0ELb1ELb0ELb0ELb1ELb1ELb1ELb0ELb0EEENS1_21CollectiveEpilogueFwdINS6_IJSA_SC_SB_EEES9_SE_SG_Li384ELb0ELb1ELb0ELb0EEENS1_30DynamicPersistentTileSchedulerILi384ELi128ELb0ELb1ELb1EEEEEEEEEvNT_6ParamsE,@"STO_CUDA_ENTRY STV_DEFAULT"
_ZN7cutlass13device_kernelIN5flash11enable_sm90INS1_16FlashAttnFwdSm90INS1_25CollectiveMainloopFwdSm90ILi2EN4cute5tupleIJNS5_1CILi1EEES8_S8_EEENS6_IJNS7_ILi192EEENS7_ILi128EEENS7_ILi64EEEEEELi64ENS_10bfloat16_tEfNS_4arch4Sm90ELb0ELb1ELb1ELb0ELb1ELb0ELb0ELb1ELb1ELb1ELb0ELb0EEENS1_21CollectiveEpilogueFwdINS6_IJSA_SC_SB_EEES9_SE_SG_Li384ELb0ELb1ELb0ELb0EEENS1_30DynamicPersistentTileSchedulerILi384ELi128ELb0ELb1ELb1EEEEEEEEEvNT_6ParamsE:
[----:B------:R-:W-:Y:S01]  /*0000*/  LDC R1, c[0x0][0x37c] ;  /* 0x0000df00ff017b82 */ /* 0x000fe20000000800 */
[----:B------:R-:W-:Y:S05]  /*0010*/  EXIT ;  /* 0x000000000000794d */ /* 0x000fea0003800000 */
.L_x_39:
        /* <DEDUP_REMOVED lines=14> */
.L_x_84:


//--------------------- .text._ZN7cutlass13device_kernelIN5flash11enable_sm90INS1_16FlashAttnFwdSm90INS1_25CollectiveMainloopFwdSm90ILi2EN4cute5tupleIJNS5_1CILi1EEES8_S8_EEENS6_IJNS7_ILi192EEENS7_ILi128EEENS7_ILi64EEEEEELi64ENS_10bfloat16_tEfNS_4arch4Sm90ELb0ELb1ELb1ELb1ELb1ELb0ELb0ELb1ELb1ELb1ELb0ELb0EEENS1_21CollectiveEpilogueFwdINS6_IJSA_SC_SB_EEES9_SE_SG_Li384ELb1ELb1ELb0ELb0EEENS1_36VarlenDynamicPersistentTileSchedulerILi192ELi128ELi384ELi128ELb0ELb1ELb1ELb1ELb0ELb1EEEEEEEEEvNT_6ParamsE --------------------------
	.section	.text._ZN7cutlass13device_kernelIN5flash11enable_sm90INS1_16FlashAttnFwdSm90INS1_25CollectiveMainloopFwdSm90ILi2EN4cute5tupleIJNS5_1CILi1EEES8_S8_EEENS6_IJNS7_ILi192EEENS7_ILi128EEENS7_ILi64EEEEEELi64ENS_10bfloat16_tEfNS_4arch4Sm90ELb0ELb1ELb1ELb1ELb1ELb0ELb0ELb1ELb1ELb1ELb0ELb0EEENS1_21CollectiveEpilogueFwdINS6_IJSA_SC_SB_EEES9_SE_SG_Li384ELb1ELb1ELb0ELb0EEENS1_36VarlenDynamicPersistentTileSchedulerILi192ELi128ELi384ELi128ELb0ELb1ELb1ELb1ELb0ELb1EEEEEEEEEvNT_6ParamsE,"ax",@progbits
	.align	128
.text._ZN7cutlass13device_kernelIN5flash11enable_sm90INS1_16FlashAttnFwdSm90INS1_25CollectiveMainloopFwdSm90ILi2EN4cute5tupleIJNS5_1CILi1EEES8_S8_EEENS6_IJNS7_ILi192EEENS7_ILi128EEENS7_ILi64EEEEEELi64ENS_10bfloat16_tEfNS_4arch4Sm90ELb0ELb1ELb1ELb1ELb1ELb0ELb0ELb1ELb1ELb1ELb0ELb0EEENS1_21CollectiveEpilogueFwdINS6_IJSA_SC_SB_EEES9_SE_SG_Li384ELb1ELb1ELb0ELb0EEENS1_36VarlenDynamicPersistentTileSchedulerILi192ELi128ELi384ELi128ELb0ELb1ELb1ELb1ELb0ELb1EEEEEEEEEvNT_6ParamsE:
        .type           _ZN7cutlass13device_kernelIN5flash11enable_sm90INS1_16FlashAttnFwdSm90INS1_25CollectiveMainloopFwdSm90ILi2EN4cute5tupleIJNS5_1CILi1EEES8_S8_EEENS6_IJNS7_ILi192EEENS7_ILi128EEENS7_ILi64EEEEEELi64ENS_10bfloat16_tEfNS_4arch4Sm90ELb0ELb1ELb1ELb1ELb1ELb0ELb0ELb1ELb1ELb1ELb0ELb0EEENS1_21CollectiveEpilogueFwdINS6_IJSA_SC_SB_EEES9_SE_SG_Li384ELb1ELb1ELb0ELb0EEENS1_36VarlenDynamicPersistentTileSchedulerILi192ELi128ELi384ELi128ELb0ELb1ELb1ELb1ELb0ELb1EEEEEEEEEvNT_6ParamsE,@function
        .size           _ZN7cutlass13device_kernelIN5flash11enable_sm90INS1_16FlashAttnFwdSm90INS1_25CollectiveMainloopFwdSm90ILi2EN4cute5tupleIJNS5_1CILi1EEES8_S8_EEENS6_IJNS7_ILi192EEENS7_ILi128EEENS7_ILi64EEEEEELi64ENS_10bfloat16_tEfNS_4arch4Sm90ELb0ELb1ELb1ELb1ELb1ELb0ELb0ELb1ELb1ELb1ELb0ELb0EEENS1_21CollectiveEpilogueFwdINS6_IJSA_SC_SB_EEES9_SE_SG_Li384ELb1ELb1ELb0ELb0EEENS1_36VarlenDynamicPersistentTileSchedulerILi192ELi128ELi384ELi128ELb0ELb1ELb1ELb1ELb0ELb1EEEEEEEEEvNT_6ParamsE,(.L_x_85 - _ZN7cutlass13device_kernelIN5flash11enable_sm90INS1_16FlashAttnFwdSm90INS1_25CollectiveMainloopFwdSm90ILi2EN4cute5tupleIJNS5_1CILi1EEES8_S8_EEENS6_IJNS7_ILi192EEENS7_ILi128EEENS7_ILi64EEEEEELi64ENS_10bfloat16_tEfNS_4arch4Sm90ELb0ELb1ELb1ELb1ELb1ELb0ELb0ELb1ELb1ELb1ELb0ELb0EEENS1_21CollectiveEpilogueFwdINS6_IJSA_SC_SB_EEES9_SE_SG_Li384ELb1ELb1ELb0ELb0EEENS1_36VarlenDynamicPersistentTileSchedulerILi192ELi128ELi384ELi128ELb0ELb1ELb1ELb1ELb0ELb1EEEEEEEEEvNT_6ParamsE)
        .other          _ZN7cutlass13device_kernelIN5flash11enable_sm90INS1_16FlashAttnFwdSm90INS1_25CollectiveMainloopFwdSm90ILi2EN4cute5tupleIJNS5_1CILi1EEES8_S8_EEENS6_IJNS7_ILi192EEENS7_ILi128EEENS7_ILi64EEEEEELi64ENS_10bfloat16_tEfNS_4arch4Sm90ELb0ELb1ELb1ELb1ELb1ELb0ELb0ELb1ELb1ELb1ELb0ELb0EEENS1_21CollectiveEpilogueFwdINS6_IJSA_SC_SB_EEES9_SE_SG_Li384ELb1ELb1ELb0ELb0EEENS1_36VarlenDynamicPersistentTileSchedulerILi192ELi128ELi384ELi128ELb0ELb1ELb1ELb1ELb0ELb1EEEEEEEEEvNT_6ParamsE,@"STO_CUDA_ENTRY STV_DEFAULT"
_ZN7cutlass13device_kernelIN5flash11enable_sm90INS1_16FlashAttnFwdSm90INS1_25CollectiveMainloopFwdSm90ILi2EN4cute5tupleIJNS5_1CILi1EEES8_S8_EEENS6_IJNS7_ILi192EEENS7_ILi128EEENS7_ILi64EEEEEELi64ENS_10bfloat16_tEfNS_4arch4Sm90ELb0ELb1ELb1ELb1ELb1ELb0ELb0ELb1ELb1ELb1ELb0ELb0EEENS1_21CollectiveEpilogueFwdINS6_IJSA_SC_SB_EEES9_SE_SG_Li384ELb1ELb1ELb0ELb0EEENS1_36VarlenDynamicPersistentTileSchedulerILi192ELi128ELi384ELi128ELb0ELb1ELb1ELb1ELb0ELb1EEEEEEEEEvNT_6ParamsE:
[----:B------:R-:W-:Y:S01]  /*0000*/  LDC R1, c[0x0][0x37c] ;  /* 0x0000df00ff017b82 */ /* 0x000fe20000000800 */
[----:B------:R-:W-:Y:S05]  /*0010*/  EXIT ;  /* 0x000000000000794d */ /* 0x000fea0003800000 */
.L_x_40:
        /* <DEDUP_REMOVED lines=14> */
.L_x_85:


//--------------------- .text._ZN7cutlass13device_kernelIN5flash11enable_sm90INS1_16FlashAttnFwdSm90INS1_25CollectiveMainloopFwdSm90ILi2EN4cute5tupleIJNS5_1CILi1EEES8_S8_EEENS6_IJNS7_ILi192EEENS7_ILi128EEENS7_ILi64EEEEEELi64ENS_10bfloat16_tEfNS_4arch4Sm90ELb0ELb1ELb1ELb1ELb1ELb1ELb0ELb1ELb1ELb1ELb0ELb0EEENS1_21CollectiveEpilogueFwdINS6_IJSA_SC_SB_EEES9_SE_SG_Li384ELb1ELb1ELb0ELb0EEENS1_36VarlenDynamicPersistentTileSchedulerILi192ELi128ELi384ELi128ELb0ELb1ELb1ELb1ELb0ELb1EEEEEEEEEvNT_6ParamsE --------------------------
	.section	.text._ZN7cutlass13device_kernelIN5flash11enable_sm90INS1_16FlashAttnFwdSm90INS1_25CollectiveMainloopFwdSm90ILi2EN4cute5tupleIJNS5_1CILi1EEES8_S8_EEENS6_IJNS7_ILi192EEENS7_ILi128EEENS7_ILi64EEEEEELi64ENS_10bfloat16_tEfNS_4arch4Sm90ELb0ELb1ELb1ELb1ELb1ELb1ELb0ELb1ELb1ELb1ELb0ELb0EEENS1_21CollectiveEpilogueFwdINS6_IJSA_SC_SB_EEES9_SE_SG_Li384ELb1ELb1ELb0ELb0EEENS1_36VarlenDynamicPersistentTileSchedulerILi192ELi128ELi384ELi128ELb0ELb1ELb1ELb1ELb0ELb1EEEEEEEEEvNT_6ParamsE,"ax",@progbits
	.align	128
.text._ZN7cutlass13device_kernelIN5flash11enable_sm90INS1_16FlashAttnFwdSm90INS1_25CollectiveMainloopFwdSm90ILi2EN4cute5tupleIJNS5_1CILi1EEES8_S8_EEENS6_IJNS7_ILi192EEENS7_ILi128EEENS7_ILi64EEEEEELi64ENS_10bfloat16_tEfNS_4arch4Sm90ELb0ELb1ELb1ELb1ELb1ELb1ELb0ELb1ELb1ELb1ELb0ELb0EEENS1_21CollectiveEpilogueFwdINS6_IJSA_SC_SB_EEES9_SE_SG_Li384ELb1ELb1ELb0ELb0EEENS1_36VarlenDynamicPersistentTileSchedulerILi192ELi128ELi384ELi128ELb0ELb1ELb1ELb1ELb0ELb1EEEEEEEEEvNT_6ParamsE:
        .type           _ZN7cutlass13device_kernelIN5flash11enable_sm90INS1_16FlashAttnFwdSm90INS1_25CollectiveMainloopFwdSm90ILi2EN4cute5tupleIJNS5_1CILi1EEES8_S8_EEENS6_IJNS7_ILi192EEENS7_ILi128EEENS7_ILi64EEEEEELi64ENS_10bfloat16_tEfNS_4arch4Sm90ELb0ELb1ELb1ELb1ELb1ELb1ELb0ELb1ELb1ELb1ELb0ELb0EEENS1_21CollectiveEpilogueFwdINS6_IJSA_SC_SB_EEES9_SE_SG_Li384ELb1ELb1ELb0ELb0EEENS1_36VarlenDynamicPersistentTileSchedulerILi192ELi128ELi384ELi128ELb0ELb1ELb1ELb1ELb0ELb1EEEEEEEEEvNT_6ParamsE,@function
        .size           _ZN7cutlass13device_kernelIN5flash11enable_sm90INS1_16FlashAttnFwdSm90INS1_25CollectiveMainloopFwdSm90ILi2EN4cute5tupleIJNS5_1CILi1EEES8_S8_EEENS6_IJNS7_ILi192EEENS7_ILi128EEENS7_ILi64EEEEEELi64ENS_10bfloat16_tEfNS_4arch4Sm90ELb0ELb1ELb1ELb1ELb1ELb1ELb0ELb1ELb1ELb1ELb0ELb0EEENS1_21CollectiveEpilogueFwdINS6_IJSA_SC_SB_EEES9_SE_SG_Li384ELb1ELb1ELb0ELb0EEENS1_36VarlenDynamicPersistentTileSchedulerILi192ELi128ELi384ELi128ELb0ELb1ELb1ELb1ELb0ELb1EEEEEEEEEvNT_6ParamsE,(.L_x_86 - _ZN7cutlass13device_kernelIN5flash11enable_sm90INS1_16FlashAttnFwdSm90INS1_25CollectiveMainloopFwdSm90ILi2EN4cute5tupleIJNS5_1CILi1EEES8_S8_EEENS6_IJNS7_ILi192EEENS7_ILi128EEENS7_ILi64EEEEEELi64ENS_10bfloat16_tEfNS_4arch4Sm90ELb0ELb1ELb1ELb1ELb1ELb1ELb0ELb1ELb1ELb1ELb0ELb0EEENS1_21CollectiveEpilogueFwdINS6_IJSA_SC_SB_EEES9_SE_SG_Li384ELb1ELb1ELb0ELb0EEENS1_36VarlenDynamicPersistentTileSchedulerILi192ELi128ELi384ELi128ELb0ELb1ELb1ELb1ELb0ELb1EEEEEEEEEvNT_6ParamsE)
        .other          _ZN7cutlass13device_kernelIN5flash11enable_sm90INS1_16FlashAttnFwdSm90INS1_25CollectiveMainloopFwdSm90ILi2EN4cute5tupleIJNS5_1CILi1EEES8_S8_EEENS6_IJNS7_ILi192EEENS7_ILi128EEENS7_ILi64EEEEEELi64ENS_10bfloat16_tEfNS_4arch4Sm90ELb0ELb1ELb1ELb1ELb1ELb1ELb0ELb1ELb1ELb1ELb0ELb0EEENS1_21CollectiveEpilogueFwdINS6_IJSA_SC_SB_EEES9_SE_SG_Li384ELb1ELb1ELb0ELb0EEENS1_36VarlenDynamicPersistentTileSchedulerILi192ELi128ELi384ELi128ELb0ELb1ELb1ELb1ELb0ELb1EEEEEEEEEvNT_6ParamsE,@"STO_CUDA_ENTRY STV_DEFAULT"
_ZN7cutlass13device_kernelIN5flash11enable_sm90INS1_16FlashAttnFwdSm90INS1_25CollectiveMainloopFwdSm90ILi2EN4cute5tupleIJNS5_1CILi1EEES8_S8_EEENS6_IJNS7_ILi192EEENS7_ILi128EEENS7_ILi64EEEEEELi64ENS_10bfloat16_tEfNS_4arch4Sm90ELb0ELb1ELb1ELb1ELb1ELb1ELb0ELb1ELb1ELb1ELb0ELb0EEENS1_21CollectiveEpilogueFwdINS6_IJSA_SC_SB_EEES9_SE_SG_Li384ELb1ELb1ELb0ELb0EEENS1_36VarlenDynamicPersistentTileSchedulerILi192ELi128ELi384ELi128ELb0ELb1ELb1ELb1ELb0ELb1EEEEEEEEEvNT_6ParamsE:
[----:B------:R-:W-:Y:S01]  /*0000*/  LDC R1, c[0x0][0x37c] ;  /* 0x0000df00ff017b82 */ /* 0x000fe20000000800 */
[----:B------:R-:W-:Y:S05]  /*0010*/  EXIT ;  /* 0x000000000000794d */ /* 0x000fea0003800000 */
.L_x_41:
        /* <DEDUP_REMOVED lines=14> */
.L_x_86:


//--------------------- .text._ZN7cutlass13device_kernelIN5flash11enable_sm90INS1_16FlashAttnFwdSm90INS1_25CollectiveMainloopFwdSm90ILi2EN4cute5tupleIJNS5_1CILi1EEES8_S8_EEENS6_IJNS7_ILi192EEENS7_ILi128EEENS7_ILi64EEEEEELi64ENS_10bfloat16_tEfNS_4arch4Sm90ELb1ELb0ELb1ELb0ELb1ELb0ELb0ELb1ELb1ELb1ELb0ELb0EEENS1_21CollectiveEpilogueFwdINS6_IJSA_SC_SB_EEES9_SE_SG_Li384ELb0ELb1ELb0ELb0EEENS1_30DynamicPersistentTileSchedulerILi384ELi128ELb0ELb1ELb1EEEEEEEEEvNT_6ParamsE --------------------------
	.section	.text._ZN7cutlass13device_kernelIN5flash11enable_sm90INS1_16FlashAttnFwdSm90INS1_25CollectiveMainloopFwdSm90ILi2EN4cute5tupleIJNS5_1CILi1EEES8_S8_EEENS6_IJNS7_ILi192EEENS7_ILi128EEENS7_ILi64EEEEEELi64ENS_10bfloat16_tEfNS_4arch4Sm90ELb1ELb0ELb1ELb0ELb1ELb0ELb0ELb1ELb1ELb1ELb0ELb0EEENS1_21CollectiveEpilogueFwdINS6_IJSA_SC_SB_EEES9_SE_SG_Li384ELb0ELb1ELb0ELb0EEENS1_30DynamicPersistentTileSchedulerILi384ELi128ELb0ELb1ELb1EEEEEEEEEvNT_6ParamsE,"ax",@progbits
	.align	128
.text._ZN7cutlass13device_kernelIN5flash11enable_sm90INS1_16FlashAttnFwdSm90INS1_25CollectiveMainloopFwdSm90ILi2EN4cute5tupleIJNS5_1CILi1EEES8_S8_EEENS6_IJNS7_ILi192EEENS7_ILi128EEENS7_ILi64EEEEEELi64ENS_10bfloat16_tEfNS_4arch4Sm90ELb1ELb0ELb1ELb0ELb1ELb0ELb0ELb1ELb1ELb1ELb0ELb0EEENS1_21CollectiveEpilogueFwdINS6_IJSA_SC_SB_EEES9_SE_SG_Li384ELb0ELb1ELb0ELb0EEENS1_30DynamicPersistentTileSchedulerILi384ELi128ELb0ELb1ELb1EEEEEEEEEvNT_6ParamsE:
        .type           _ZN7cutlass13device_kernelIN5flash11enable_sm90INS1_16FlashAttnFwdSm90INS1_25CollectiveMainloopFwdSm90ILi2EN4cute5tupleIJNS5_1CILi1EEES8_S8_EEENS6_IJNS7_ILi192EEENS7_ILi128EEENS7_ILi64EEEEEELi64ENS_10bfloat16_tEfNS_4arch4Sm90ELb1ELb0ELb1ELb0ELb1ELb0ELb0ELb1ELb1ELb1ELb0ELb0EEENS1_21CollectiveEpilogueFwdINS6_IJSA_SC_SB_EEES9_SE_SG_Li384ELb0ELb1ELb0ELb0EEENS1_30DynamicPersistentTileSchedulerILi384ELi128ELb0ELb1ELb1EEEEEEEEEvNT_6ParamsE,@function
        .size           _ZN7cutlass13device_kernelIN5flash11enable_sm90INS1_16FlashAttnFwdSm90INS1_25CollectiveMainloopFwdSm90ILi2EN4cute5tupleIJNS5_1CILi1EEES8_S8_EEENS6_IJNS7_ILi192EEENS7_ILi128EEENS7_ILi64EEEEEELi64ENS_10bfloat16_tEfNS_4arch4Sm90ELb1ELb0ELb1ELb0ELb1ELb0ELb0ELb1ELb1ELb1ELb0ELb0EEENS1_21CollectiveEpilogueFwdINS6_IJSA_SC_SB_EEES9_SE_SG_Li384ELb0ELb1ELb0ELb0EEENS1_30DynamicPersistentTileSchedulerILi384ELi128ELb0ELb1ELb1EEEEEEEEEvNT_6ParamsE,(.L_x_87 - _ZN7cutlass13device_kernelIN5flash11enable_sm90INS1_16FlashAttnFwdSm90INS1_25CollectiveMainloopFwdSm90ILi2EN4cute5tupleIJNS5_1CILi1EEES8_S8_EEENS6_IJNS7_ILi192EEENS7_ILi128EEENS7_ILi64EEEEEELi64ENS_10bfloat16_tEfNS_4arch4Sm90ELb1ELb0ELb1ELb0ELb1ELb0ELb0ELb1ELb1ELb1ELb0ELb0EEENS1_21CollectiveEpilogueFwdINS6_IJSA_SC_SB_EEES9_SE_SG_Li384ELb0ELb1ELb0ELb0EEENS1_30DynamicPersistentTileSchedulerILi384ELi128ELb0ELb1ELb1EEEEEEEEEvNT_6ParamsE)
        .other          _ZN7cutlass13device_kernelIN5flash11enable_sm90INS1_16FlashAttnFwdSm90INS1_25CollectiveMainloopFwdSm90ILi2EN4cute5tupleIJNS5_1CILi1EEES8_S8_EEENS6_IJNS7_ILi192EEENS7_ILi128EEENS7_ILi64EEEEEELi64ENS_10bfloat16_tEfNS_4arch4Sm90ELb1ELb0ELb1ELb0ELb1ELb0ELb0ELb1ELb1ELb1ELb0ELb0EEENS1_21CollectiveEpilogueFwdINS6_IJSA_SC_SB_EEES9_SE_SG_Li384ELb0ELb1ELb0ELb0EEENS1_30DynamicPersistentTileSchedulerILi384ELi128ELb0ELb1ELb1EEEEEEEEEvNT_6ParamsE,@"STO_CUDA_ENTRY STV_DEFAULT"
_ZN7cutlass13device_kernelIN5flash11enable_sm90INS1_16FlashAttnFwdSm90INS1_25CollectiveMainloopFwdSm90ILi2EN4cute5tupleIJNS5_1CILi1EEES8_S8_EEENS6_IJNS7_ILi192EEENS7_ILi128EEENS7_ILi64EEEEEELi64ENS_10bfloat16_tEfNS_4arch4Sm90ELb1ELb0ELb1ELb0ELb1ELb0ELb0ELb1ELb1ELb1ELb0ELb0EEENS1_21CollectiveEpilogueFwdINS6_IJSA_SC_SB_EEES9_SE_SG_Li384ELb0ELb1ELb0ELb0EEENS1_30DynamicPersistentTileSchedulerILi384ELi128ELb0ELb1ELb1EEEEEEEEEvNT_6ParamsE:
[----:B------:R-:W-:Y:S01]  /*0000*/  LDC R1, c[0x0][0x37c] ;  /* 0x0000df00ff017b82 */ /* 0x000fe20000000800 */
[----:B------:R-:W-:Y:S05]  /*0010*/  EXIT ;  /* 0x000000000000794d */ /* 0x000fea0003800000 */
.L_x_42:
        /* <DEDUP_REMOVED lines=14> */
.L_x_87:


//--------------------- .text._ZN7cutlass13device_kernelIN5flash11enable_sm90INS1_16FlashAttnFwdSm90INS1_25CollectiveMainloopFwdSm90ILi2EN4cute5tupleIJNS5_1CILi1EEES8_S8_EEENS6_IJNS7_ILi192EEENS7_ILi128EEENS7_ILi64EEEEEELi64ENS_10bfloat16_tEfNS_4arch4Sm90ELb1ELb0ELb1ELb1ELb1ELb0ELb0ELb1ELb1ELb1ELb0ELb0EEENS1_21CollectiveEpilogueFwdINS6_IJSA_SC_SB_EEES9_SE_SG_Li384ELb1ELb1ELb0ELb0EEENS1_36VarlenDynamicPersistentTileSchedulerILi192ELi128ELi384ELi128ELb0ELb1ELb1ELb1ELb1ELb1EEEEEEEEEvNT_6ParamsE --------------------------
	.section	.text._ZN7cutlass13device_kernelIN5flash11enable_sm90INS1_16FlashAttnFwdSm90INS1_25CollectiveMainloopFwdSm90ILi2EN4cute5tupleIJNS5_1CILi1EEES8_S8_EEENS6_IJNS7_ILi192EEENS7_ILi128EEENS7_ILi64EEEEEELi64ENS_10bfloat16_tEfNS_4arch4Sm90ELb1ELb0ELb1ELb1ELb1ELb0ELb0ELb1ELb1ELb1ELb0ELb0EEENS1_21CollectiveEpilogueFwdINS6_IJSA_SC_SB_EEES9_SE_SG_Li384ELb1ELb1ELb0ELb0EEENS1_36VarlenDynamicPersistentTileSchedulerILi192ELi128ELi384ELi128ELb0ELb1ELb1ELb1ELb1ELb1EEEEEEEEEvNT_6ParamsE,"ax",@progbits
	.align	128
.text._ZN7cutlass13device_kernelIN5flash11enable_sm90INS1_16FlashAttnFwdSm90INS1_25CollectiveMainloopFwdSm90ILi2EN4cute5tupleIJNS5_1CILi1EEES8_S8_EEENS6_IJNS7_ILi192EEENS7_ILi128EEENS7_ILi64EEEEEELi64ENS_10bfloat16_tEfNS_4arch4Sm90ELb1ELb0ELb1ELb1ELb1ELb0ELb0ELb1ELb1ELb1ELb0ELb0EEENS1_21CollectiveEpilogueFwdINS6_IJSA_SC_SB_EEES9_SE_SG_Li384ELb1ELb1ELb0ELb0EEENS1_36VarlenDynamicPersistentTileSchedulerILi192ELi128ELi384ELi128ELb0ELb1ELb1ELb1ELb1ELb1EEEEEEEEEvNT_6ParamsE:
        .type           _ZN7cutlass13device_kernelIN5flash11enable_sm90INS1_16FlashAttnFwdSm90INS1_25CollectiveMainloopFwdSm90ILi2EN4cute5tupleIJNS5_1CILi1EEES8_S8_EEENS6_IJNS7_ILi192EEENS7_ILi128EEENS7_ILi64EEEEEELi64ENS_10bfloat16_tEfNS_4arch4Sm90ELb1ELb0ELb1ELb1ELb1ELb0ELb0ELb1ELb1ELb1ELb0ELb0EEENS1_21CollectiveEpilogueFwdINS6_IJSA_SC_SB_EEES9_SE_SG_Li384ELb1ELb1ELb0ELb0EEENS1_36VarlenDynamicPersistentTileSchedulerILi192ELi128ELi384ELi128ELb0ELb1ELb1ELb1ELb1ELb1EEEEEEEEEvNT_6ParamsE,@function
        .size           _ZN7cutlass13device_kernelIN5flash11enable_sm90INS1_16FlashAttnFwdSm90INS1_25CollectiveMainloopFwdSm90ILi2EN4cute5tupleIJNS5_1CILi1EEES8_S8_EEENS6_IJNS7_ILi192EEENS7_ILi128EEENS7_ILi64EEEEEELi64ENS_10bfloat16_tEfNS_4arch4Sm90ELb1ELb0ELb1ELb1ELb1ELb0ELb0ELb1ELb1ELb1ELb0ELb0EEENS1_21CollectiveEpilogueFwdINS6_IJSA_SC_SB_EEES9_SE_SG_Li384ELb1ELb1ELb0ELb0EEENS1_36VarlenDynamicPersistentTileSchedulerILi192ELi128ELi384ELi128ELb0ELb1ELb1ELb1ELb1ELb1EEEEEEEEEvNT_6ParamsE,(.L_x_88 - _ZN7cutlass13device_kernelIN5flash11enable_sm90INS1_16FlashAttnFwdSm90INS1_25CollectiveMainloopFwdSm90ILi2EN4cute5tupleIJNS5_1CILi1EEES8_S8_EEENS6_IJNS7_ILi192EEENS7_ILi128EEENS7_ILi64EEEEEELi64ENS_10bfloat16_tEfNS_4arch4Sm90ELb1ELb0ELb1ELb1ELb1ELb0ELb0ELb1ELb1ELb1ELb0ELb0EEENS1_21CollectiveEpilogueFwdINS6_IJSA_SC_SB_EEES9_SE_SG_Li384ELb1ELb1ELb0ELb0EEENS1_36VarlenDynamicPersistentTileSchedulerILi192ELi128ELi384ELi128ELb0ELb1ELb1ELb1ELb1ELb1EEEEEEEEEvNT_6ParamsE)
        .other          _ZN7cutlass13device_kernelIN5flash11enable_sm90INS1_16FlashAttnFwdSm90INS1_25CollectiveMainloopFwdSm90ILi2EN4cute5tupleIJNS5_1CILi1EEES8_S8_EEENS6_IJNS7_ILi192EEENS7_ILi128EEENS7_ILi64EEEEEELi64ENS_10bfloat16_tEfNS_4arch4Sm90ELb1ELb0ELb1ELb1ELb1ELb0ELb0ELb1ELb1ELb1ELb0ELb0EEENS1_21CollectiveEpilogueFwdINS6_IJSA_SC_SB_EEES9_SE_SG_Li384ELb1ELb1ELb0ELb0EEENS1_36VarlenDynamicPersistentTileSchedulerILi192ELi128ELi384ELi128ELb0ELb1ELb1ELb1ELb1ELb1EEEEEEEEEvNT_6ParamsE,@"STO_CUDA_ENTRY STV_DEFAULT"
_ZN7cutlass13device_kernelIN5flash11enable_sm90INS1_16FlashAttnFwdSm90INS1_25CollectiveMainloopFwdSm90ILi2EN4cute5tupleIJNS5_1CILi1EEES8_S8_EEENS6_IJNS7_ILi192EEENS7_ILi128EEENS7_ILi64EEEEEELi64ENS_10bfloat16_tEfNS_4arch4Sm90ELb1ELb0ELb1ELb1ELb1ELb0ELb0ELb1ELb1ELb1ELb0ELb0EEENS1_21CollectiveEpilogueFwdINS6_IJSA_SC_SB_EEES9_SE_SG_Li384ELb1ELb1ELb0ELb0EEENS1_36VarlenDynamicPersistentTileSchedulerILi192ELi128ELi384ELi128ELb0ELb1ELb1ELb1ELb1ELb1EEEEEEEEEvNT_6ParamsE:
[----:B------:R-:W-:Y:S01]  /*0000*/  LDC R1, c[0x0][0x37c] ;  /* 0x0000df00ff017b82 */ /* 0x000fe20000000800 */
[----:B------:R-:W-:Y:S05]  /*0010*/  EXIT ;  /* 0x000000000000794d */ /* 0x000fea0003800000 */
.L_x_43:
        /* <DEDUP_REMOVED lines=14> */
.L_x_88:


//--------------------- .text._ZN7cutlass13device_kernelIN5flash11enable_sm90INS1_16FlashAttnFwdSm90INS1_25CollectiveMainloopFwdSm90ILi2EN4cute5tupleIJNS5_1CILi1EEES8_S8_EEENS6_IJNS7_ILi192EEENS7_ILi128EEENS7_ILi64EEEEEELi64ENS_10bfloat16_tEfNS_4arch4Sm90ELb1ELb0ELb1ELb1ELb1ELb1ELb0ELb1ELb1ELb1ELb0ELb0EEENS1_21CollectiveEpilogueFwdINS6_IJSA_SC_SB_EEES9_SE_SG_Li384ELb1ELb1ELb0ELb0EEENS1_36VarlenDynamicPersistentTileSchedulerILi192ELi128ELi384ELi128ELb0ELb1ELb1ELb1ELb1ELb1EEEEEEEEEvNT_6ParamsE --------------------------
	.section	.text._ZN7cutlass13device_kernelIN5flash11enable_sm90INS1_16FlashAttnFwdSm90INS1_25CollectiveMainloopFwdSm90ILi2EN4cute5tupleIJNS5_1CILi1EEES8_S8_EEENS6_IJNS7_ILi192EEENS7_ILi128EEENS7_ILi64EEEEEELi64ENS_10bfloat16_tEfNS_4arch4Sm90ELb1ELb0ELb1ELb1ELb1ELb1ELb0ELb1ELb1ELb1ELb0ELb0EEENS1_21CollectiveEpilogueFwdINS6_IJSA_SC_SB_EEES9_SE_SG_Li384ELb1ELb1ELb0ELb0EEENS1_36VarlenDynamicPersistentTileSchedulerILi192ELi128ELi384ELi128ELb0ELb1ELb1ELb1ELb1ELb1EEEEEEEEEvNT_6ParamsE,"ax",@progbits
	.align	128
.text._ZN7cutlass13device_kernelIN5flash11enable_sm90INS1_16FlashAttnFwdSm90INS1_25CollectiveMainloopFwdSm90ILi2EN4cute5tupleIJNS5_1CILi1EEES8_S8_EEENS6_IJNS7_ILi192EEENS7_ILi128EEENS7_ILi64EEEEEELi64ENS_10bfloat16_tEfNS_4arch4Sm90ELb1ELb0ELb1ELb1ELb1ELb1ELb0ELb1ELb1ELb1ELb0ELb0EEENS1_21CollectiveEpilogueFwdINS6_IJSA_SC_SB_EEES9_SE_SG_Li384ELb1ELb1ELb0ELb0EEENS1_36VarlenDynamicPersistentTileSchedulerILi192ELi128ELi384ELi128ELb0ELb1ELb1ELb1ELb1ELb1EEEEEEEEEvNT_6ParamsE:
        .type           _ZN7cutlass13device_kernelIN5flash11enable_sm90INS1_16FlashAttnFwdSm90INS1_25CollectiveMainloopFwdSm90ILi2EN4cute5tupleIJNS5_1CILi1EEES8_S8_EEENS6_IJNS7_ILi192EEENS7_ILi128EEENS7_ILi64EEEEEELi64ENS_10bfloat16_tEfNS_4arch4Sm90ELb1ELb0ELb1ELb1ELb1ELb1ELb0ELb1ELb1ELb1ELb0ELb0EEENS1_21CollectiveEpilogueFwdINS6_IJSA_SC_SB_EEES9_SE_SG_Li384ELb1ELb1ELb0ELb0EEENS1_36VarlenDynamicPersistentTileSchedulerILi192ELi128ELi384ELi128ELb0ELb1ELb1ELb1ELb1ELb1EEEEEEEEEvNT_6ParamsE,@function
        .size           _ZN7cutlass13device_kernelIN5flash11enable_sm90INS1_16FlashAttnFwdSm90INS1_25CollectiveMainloopFwdSm90ILi2EN4cute5tupleIJNS5_1CILi1EEES8_S8_EEENS6_IJNS7_ILi192EEENS7_ILi128EEENS7_ILi64EEEEEELi64ENS_10bfloat16_tEfNS_4arch4Sm90ELb1ELb0ELb1ELb1ELb1ELb1ELb0ELb1ELb1ELb1ELb0ELb0EEENS1_21CollectiveEpilogueFwdINS6_IJSA_SC_SB_EEES9_SE_SG_Li384ELb1ELb1ELb0ELb0EEENS1_36VarlenDynamicPersistentTileSchedulerILi192ELi128ELi384ELi128ELb0ELb1ELb1ELb1ELb1ELb1EEEEEEEEEvNT_6ParamsE,(.L_x_89 - _ZN7cutlass13device_kernelIN5flash11enable_sm90INS1_16FlashAttnFwdSm90INS1_25CollectiveMainloopFwdSm90ILi2EN4cute5tupleIJNS5_1CILi1EEES8_S8_EEENS6_IJNS7_ILi192EEENS7_ILi128EEENS7_ILi64EEEEEELi64ENS_10bfloat16_tEfNS_4arch4Sm90ELb1ELb0ELb1ELb1ELb1ELb1ELb0ELb1ELb1ELb1ELb0ELb0EEENS1_21CollectiveEpilogueFwdINS6_IJSA_SC_SB_EEES9_SE_SG_Li384ELb1ELb1ELb0ELb0EEENS1_36VarlenDynamicPersistentTileSchedulerILi192ELi128ELi384ELi128ELb0ELb1ELb1ELb1ELb1ELb1EEEEEEEEEvNT_6ParamsE)
        .other          _ZN7cutlass13device_kernelIN5flash11enable_sm90INS1_16FlashAttnFwdSm90INS1_25CollectiveMainloopFwdSm90ILi2EN4cute5tupleIJNS5_1CILi1EEES8_S8_EEENS6_IJNS7_ILi192EEENS7_ILi128EEENS7_ILi64EEEEEELi64ENS_10bfloat16_tEfNS_4arch4Sm90ELb1ELb0ELb1ELb1ELb1ELb1ELb0ELb1ELb1ELb1ELb0ELb0EEENS1_21CollectiveEpilogueFwdINS6_IJSA_SC_SB_EEES9_SE_SG_Li384ELb1ELb1ELb0ELb0EEENS1_36VarlenDynamicPersistentTileSchedulerILi192ELi128ELi384ELi128ELb0ELb1ELb1ELb1ELb1ELb1EEEEEEEEEvNT_6ParamsE,@"STO_CUDA_ENTRY STV_DEFAULT"
_ZN7cutlass13device_kernelIN5flash11enable_sm90INS1_16FlashAttnFwdSm90INS1_25CollectiveMainloopFwdSm90ILi2EN4cute5tupleIJNS5_1CILi1EEES8_S8_EEENS6_IJNS7_ILi192EEENS7_ILi128EEENS7_ILi64EEEEEELi64ENS_10bfloat16_tEfNS_4arch4Sm90ELb1ELb0ELb1ELb1ELb1ELb1ELb0ELb1ELb1ELb1ELb0ELb0EEENS1_21CollectiveEpilogueFwdINS6_IJSA_SC_SB_EEES9_SE_SG_Li384ELb1ELb1ELb0ELb0EEENS1_36VarlenDynamicPersistentTileSchedulerILi192ELi128ELi384ELi128ELb0ELb1ELb1ELb1ELb1ELb1EEEEEEEEEvNT_6ParamsE:
[----:B------:R-:W-:Y:S01]  /*0000*/  LDC R1, c[0x0][0x37c] ;  /* 0x0000df00ff017b82 */ /* 0x000fe20000000800 */
[----:B------:R-:W-:Y:S05]  /*0010*/  EXIT ;  /* 0x000000000000794d */ /* 0x000fea0003800000 */
.L_x_44:
        /* <DEDUP_REMOVED lines=14> */
.L_x_89:


//--------------------- .nv.shared.reserved.0     --------------------------
	.section	.nv.shared.reserved.0,"aw",@nobits
	.weak		__nv_reservedSMEM_offset_0_alias
	.size		__nv_reservedSMEM_offset_0_alias, 0, 64
	.other		__nv_reservedSMEM_offset_0_alias,@"STO_CUDA_RESERVED_SHARED STV_DEFAULT"
__nv_reservedSMEM_offset_0_alias:
	.zero		0
	.zero		64


//--------------------- .nv.global                --------------------------
	.section	.nv.global,"aw",@nobits
.nv.global:
	.type		_ZN80_INTERNAL_84ccdedb_44_flash_fwd_hdimall_bf16_paged_softcap_sm90_cu_9d2915ae_34304cute1_E,@object
	.size		_ZN80_INTERNAL_84ccdedb_44_flash_fwd_hdimall_bf16_paged_softcap_sm90_cu_9d2915ae_34304cute1_E,(_ZN80_INTERNAL_84ccdedb_44_flash_fwd_hdimall_bf16_paged_softcap_sm90_cu_9d2915ae_34304cuda3std3__45__cpo6cbeginE - _ZN80_INTERNAL_84ccdedb_44_flash_fwd_hdimall_bf16_paged_softcap_sm90_cu_9d2915ae_34304cute1_E)
_ZN80_INTERNAL_84ccdedb_44_flash_fwd_hdimall_bf16_paged_softcap_sm90_cu_9d2915ae_34304cute1_E:
	.zero		1
	.type		_ZN80_INTERNAL_84ccdedb_44_flash_fwd_hdimall_bf16_paged_softcap_sm90_cu_9d2915ae_34304cuda3std3__45__cpo6cbeginE,@object
	.size		_ZN80_INTERNAL_84ccdedb_44_flash_fwd_hdimall_bf16_paged_softcap_sm90_cu_9d2915ae_34304cuda3std3__45__cpo6cbeginE,(_ZN80_INTERNAL_84ccdedb_44_flash_fwd_hdimall_bf16_paged_softcap_sm90_cu_9d2915ae_34304cuda3std3__48in_placeE - _ZN80_INTERNAL_84ccdedb_44_flash_fwd_hdimall_bf16_paged_softcap_sm90_cu_9d2915ae_34304cuda3std3__45__cpo6cbeginE)
_ZN80_INTERNAL_84ccdedb_44_flash_fwd_hdimall_bf16_paged_softcap_sm90_cu_9d2915ae_34304cuda3std3__45__cpo6cbeginE:
	.zero		1
	.type		_ZN80_INTERNAL_84ccdedb_44_flash_fwd_hdimall_bf16_paged_softcap_sm90_cu_9d2915ae_34304cuda3std3__48in_placeE,@object
	.size		_ZN80_INTERNAL_84ccdedb_44_flash_fwd_hdimall_bf16_paged_softcap_sm90_cu_9d2915ae_34304cuda3std3__48in_placeE,(_ZN80_INTERNAL_84ccdedb_44_flash_fwd_hdimall_bf16_paged_softcap_sm90_cu_9d2915ae_34304cuda3std6ranges3__45__cpo9iter_moveE - _ZN80_INTERNAL_84ccdedb_44_flash_fwd_hdimall_bf16_paged_softcap_sm90_cu_9d2915ae_34304cuda3std3__48in_placeE)
_ZN80_INTERNAL_84ccdedb_44_flash_fwd_hdimall_bf16_paged_softcap_sm90_cu_9d2915ae_34304cuda3std3__48in_placeE:
	.zero		1
	.type		_ZN80_INTERNAL_84ccdedb_44_flash_fwd_hdimall_bf16_paged_softcap_sm90_cu_9d2915ae_34304cuda3std6ranges3__45__cpo9iter_moveE,@object
	.size		_ZN80_INTERNAL_84ccdedb_44_flash_fwd_hdimall_bf16_paged_softcap_sm90_cu_9d2915ae_34304cuda3std6ranges3__45__cpo9iter_moveE,(_ZN80_INTERNAL_84ccdedb_44_flash_fwd_hdimall_bf16_paged_softcap_sm90_cu_9d2915ae_34304cuda3std3__45__cpo5beginE - _ZN80_INTERNAL_84ccdedb_44_flash_fwd_hdimall_bf16_paged_softcap_sm90_cu_9d2915ae_34304cuda3std6ranges3__45__cpo9iter_moveE)
_ZN80_INTERNAL_84ccdedb_44_flash_fwd_hdimall_bf16_paged_softcap_sm90_cu_9d2915ae_34304cuda3std6ranges3__45__cpo9iter_moveE:
	.zero		1
	.type		_ZN80_INTERNAL_84ccdedb_44_flash_fwd_hdimall_bf16_paged_softcap_sm90_cu_9d2915ae_34304cuda3std3__45__cpo5beginE,@object
	.size		_ZN80_INTERNAL_84ccdedb_44_flash_fwd_hdimall_bf16_paged_softcap_sm90_cu_9d2915ae_34304cuda3std3__45__cpo5beginE,(_ZN80_INTERNAL_84ccdedb_44_flash_fwd_hdimall_bf16_paged_softcap_sm90_cu_9d2915ae_34304cuda3std3__482_GLOBAL__N__84ccdedb_44_flash_fwd_hdimall_bf16_paged_softcap_sm90_cu_9d2915ae_34306ignoreE - _ZN80_INTERNAL_84ccdedb_44_flash_fwd_hdimall_bf16_paged_softcap_sm90_cu_9d2915ae_34304cuda3std3__45__cpo5beginE)
_ZN80_INTERNAL_84ccdedb_44_flash_fwd_hdimall_bf16_paged_softcap_sm90_cu_9d2915ae_34304cuda3std3__45__cpo5beginE:
	.zero		1
	.type		_ZN80_INTERNAL_84ccdedb_44_flash_fwd_hdimall_bf16_paged_softcap_sm90_cu_9d2915ae_34304cuda3std3__482_GLOBAL__N__84ccdedb_44_flash_fwd_hdimall_bf16_paged_softcap_sm90_cu_9d2915ae_34306ignoreE,@object
	.size		_ZN80_INTERNAL_84ccdedb_44_flash_fwd_hdimall_bf16_paged_softcap_sm90_cu_9d2915ae_34304cuda3std3__482_GLOBAL__N__84ccdedb_44_flash_fwd_hdimall_bf16_paged_softcap_sm90_cu_9d2915ae_34306ignoreE,(_ZN80_INTERNAL_84ccdedb_44_flash_fwd_hdimall_bf16_paged_softcap_sm90_cu_9d2915ae_34304cute7productE - _ZN80_INTERNAL_84ccdedb_44_flash_fwd_hdimall_bf16_paged_softcap_sm90_cu_9d2915ae_34304cuda3std3__482_GLOBAL__N__84ccdedb_44_flash_fwd_hdimall_bf16_paged_softcap_sm90_cu_9d2915ae_34306ignoreE)
_ZN80_INTERNAL_84ccdedb_44_flash_fwd_hdimall_bf16_paged_softcap_sm90_cu_9d2915ae_34304cuda3std3__482_GLOBAL__N__84ccdedb_44_flash_fwd_hdimall_bf16_paged_softcap_sm90_cu_9d2915ae_34306ignoreE:
	.zero		1
	.type		_ZN80_INTERNAL_84ccdedb_44_flash_fwd_hdimall_bf16_paged_softcap_sm90_cu_9d2915ae_34304cute7productE,@object
	.size		_ZN80_INTERNAL_84ccdedb_44_flash_fwd_hdimall_bf16_paged_softcap_sm90_cu_9d2915ae_34304cute7productE,(_ZN80_INTERNAL_84ccdedb_44_flash_fwd_hdimall_bf16_paged_softcap_sm90_cu_9d2915ae_34304cuda3std3__45__cpo3endE - _ZN80_INTERNAL_84ccdedb_44_flash_fwd_hdimall_bf16_paged_softcap_sm90_cu_9d2915ae_34304cute7productE)
_ZN80_INTERNAL_84ccdedb_44_flash_fwd_hdimall_bf16_paged_softcap_sm90_cu_9d2915ae_34304cute7productE:
	.zero		1
	.type		_ZN80_INTERNAL_84ccdedb_44_flash_fwd_hdimall_bf16_paged_softcap_sm90_cu_9d2915ae_34304cuda3std3__45__cpo3endE,@object
	.size		_ZN80_INTERNAL_84ccdedb_44_flash_fwd_hdimall_bf16_paged_softcap_sm90_cu_9d2915ae_34304cuda3std3__45__cpo3endE,(_ZN80_INTERNAL_84ccdedb_44_flash_fwd_hdimall_bf16_paged_softcap_sm90_cu_9d2915ae_34304cuda3std3__419piecewise_constructE - _ZN80_INTERNAL_84ccdedb_44_flash_fwd_hdimall_bf16_paged_softcap_sm90_cu_9d2915ae_34304cuda3std3__45__cpo3endE)
_ZN80_INTERNAL_84ccdedb_44_flash_fwd_hdimall_bf16_paged_softcap_sm90_cu_9d2915ae_34304cuda3std3__45__cpo3endE:
	.zero		1
	.type		_ZN80_INTERNAL_84ccdedb_44_flash_fwd_hdimall_bf16_paged_softcap_sm90_cu_9d2915ae_34304cuda3std3__419piecewise_constructE,@object
	.size		_ZN80_INTERNAL_84ccdedb_44_flash_fwd_hdimall_bf16_paged_softcap_sm90_cu_9d2915ae_34304cuda3std3__419piecewise_constructE,(_ZN80_INTERNAL_84ccdedb_44_flash_fwd_hdimall_bf16_paged_softcap_sm90_cu_9d2915ae_34304cuda3std3__45__cpo4cendE - _ZN80_INTERNAL_84ccdedb_44_flash_fwd_hdimall_bf16_paged_softcap_sm90_cu_9d2915ae_34304cuda3std3__419piecewise_constructE)
_ZN80_INTERNAL_84ccdedb_44_flash_fwd_hdimall_bf16_paged_softcap_sm90_cu_9d2915ae_34304cuda3std3__419piecewise_constructE:
	.zero		1
	.type		_ZN80_INTERNAL_84ccdedb_44_flash_fwd_hdimall_bf16_paged_softcap_sm90_cu_9d2915ae_34304cuda3std3__45__cpo4cendE,@object
	.size		_ZN80_INTERNAL_84ccdedb_44_flash_fwd_hdimall_bf16_paged_softcap_sm90_cu_9d2915ae_34304cuda3std3__45__cpo4cendE,(_ZN80_INTERNAL_84ccdedb_44_flash_fwd_hdimall_bf16_paged_softcap_sm90_cu_9d2915ae_34304cuda3std6ranges3__45__cpo4swapE - _ZN80_INTERNAL_84ccdedb_44_flash_fwd_hdimall_bf16_paged_softcap_sm90_cu_9d2915ae_34304cuda3std3__45__cpo4cendE)
_ZN80_INTERNAL_84ccdedb_44_flash_fwd_hdimall_bf16_paged_softcap_sm90_cu_9d2915ae_34304cuda3std3__45__cpo4cendE:
	.zero		1
	.type		_ZN80_INTERNAL_84ccdedb_44_flash_fwd_hdimall_bf16_paged_softcap_sm90_cu_9d2915ae_34304cuda3std6ranges3__45__cpo4swapE,@object
	.size		_ZN80_INTERNAL_84ccdedb_44_flash_fwd_hdimall_bf16_paged_softcap_sm90_cu_9d2915ae_34304cuda3std6ranges3__45__cpo4swapE,(.L_7 - _ZN80_INTERNAL_84ccdedb_44_flash_fwd_hdimall_bf16_paged_softcap_sm90_cu_9d2915ae_34304cuda3std6ranges3__45__cpo4swapE)
_ZN80_INTERNAL_84ccdedb_44_flash_fwd_hdimall_bf16_paged_softcap_sm90_cu_9d2915ae_34304cuda3std6ranges3__45__cpo4swapE:
	.zero		1
.L_7:


//--------------------- .nv.constant0._ZN7cutlass13device_kernelIN5flash11enable_sm90INS1_16FlashAttnFwdSm90INS1_25CollectiveMainloopFwdSm90ILi2EN4cute5tupleIJNS5_1CILi1EEES8_S8_EEENS6_IJNS7_ILi128EEENS7_ILi80EEENS7_ILi256EEEEEELi256ENS_10bfloat16_tEfNS_4arch4Sm90ELb0ELb0ELb1ELb0ELb1ELb0ELb0ELb1ELb1ELb1ELb0ELb0EEENS1_21CollectiveEpilogueFwdINS6_IJSA_SC_SB_EEES9_SE_SG_Li256ELb0ELb1ELb0ELb0EEENS1_29StaticPersistentTileSchedulerILb0EEEEEEEEEvNT_6ParamsE --------------------------
	.section	.nv.constant0._ZN7cutlass13device_kernelIN5flash11enable_sm90INS1_16FlashAttnFwdSm90INS1_25CollectiveMainloopFwdSm90ILi2EN4cute5tupleIJNS5_1CILi1EEES8_S8_EEENS6_IJNS7_ILi128EEENS7_ILi80EEENS7_ILi256EEEEEELi256ENS_10bfloat16_tEfNS_4arch4Sm90ELb0ELb0ELb1ELb0ELb1ELb0ELb0ELb1ELb1ELb1ELb0ELb0EEENS1_21CollectiveEpilogueFwdINS6_IJSA_SC_SB_EEES9_SE_SG_Li256ELb0ELb1ELb0ELb0EEENS1_29StaticPersistentTileSchedulerILb0EEEEEEEEEvNT_6ParamsE,"a",@progbits
	.sectionflags	@""
	.align	4
.nv.constant0._ZN7cutlass13device_kernelIN5flash11enable_sm90INS1_16FlashAttnFwdSm90INS1_25CollectiveMainloopFwdSm90ILi2EN4cute5tupleIJNS5_1CILi1EEES8_S8_EEENS6_IJNS7_ILi128EEENS7_ILi80EEENS7_ILi256EEEEEELi256ENS_10bfloat16_tEfNS_4arch4Sm90ELb0ELb0ELb1ELb0ELb1ELb0ELb0ELb1ELb1ELb1ELb0ELb0EEENS1_21CollectiveEpilogueFwdINS6_IJSA_SC_SB_EEES9_SE_SG_Li256ELb0ELb1ELb0ELb0EEENS1_29StaticPersistentTileSchedulerILb0EEEEEEEEEvNT_6ParamsE:
	.zero		3456


//--------------------- .nv.constant0._ZN7cutlass13device_kernelIN5flash11enable_sm90INS1_16FlashAttnFwdSm90INS1_25CollectiveMainloopFwdSm90ILi2EN4cute5tupleIJNS5_1CILi1EEES8_S8_EEENS6_IJNS7_ILi128EEENS7_ILi80EEENS7_ILi256EEEEEELi256ENS_10bfloat16_tEfNS_4arch4Sm90ELb0ELb0ELb1ELb1ELb1ELb0ELb0ELb1ELb1ELb1ELb0ELb0EEENS1_21CollectiveEpilogueFwdINS6_IJSA_SC_SB_EEES9_SE_SG_Li256ELb1ELb1ELb0ELb0EEENS1_36VarlenDynamicPersistentTileSchedulerILi128ELi80ELi256ELi128ELb0ELb1ELb1ELb0ELb1ELb1EEEEEEEEEvNT_6ParamsE --------------------------
	.section	.nv.constant0._ZN7cutlass13device_kernelIN5flash11enable_sm90INS1_16FlashAttnFwdSm90INS1_25CollectiveMainloopFwdSm90ILi2EN4cute5tupleIJNS5_1CILi1EEES8_S8_EEENS6_IJNS7_ILi128EEENS7_ILi80EEENS7_ILi256EEEEEELi256ENS_10bfloat16_tEfNS_4arch4Sm90ELb0ELb0ELb1ELb1ELb1ELb0ELb0ELb1ELb1ELb1ELb0ELb0EEENS1_21CollectiveEpilogueFwdINS6_IJSA_SC_SB_EEES9_SE_SG_Li256ELb1ELb1ELb0ELb0EEENS1_36VarlenDynamicPersistentTileSchedulerILi128ELi80ELi256ELi128ELb0ELb1ELb1ELb0ELb1ELb1EEEEEEEEEvNT_6ParamsE,"a",@progbits
	.sectionflags	@""
	.align	4
.nv.constant0._ZN7cutlass13device_kernelIN5flash11enable_sm90INS1_16FlashAttnFwdSm90INS1_25CollectiveMainloopFwdSm90ILi2EN4cute5tupleIJNS5_1CILi1EEES8_S8_EEENS6_IJNS7_ILi128EEENS7_ILi80EEENS7_ILi256EEEEEELi256ENS_10bfloat16_tEfNS_4arch4Sm90ELb0ELb0ELb1ELb1ELb1ELb0ELb0ELb1ELb1ELb1ELb0ELb0EEENS1_21CollectiveEpilogueFwdINS6_IJSA_SC_SB_EEES9_SE_SG_Li256ELb1ELb1ELb0ELb0EEENS1_36VarlenDynamicPersistentTileSchedulerILi128ELi80ELi256ELi128ELb0ELb1ELb1ELb0ELb1ELb1EEEEEEEEEvNT_6ParamsE:
	.zero		3584


//--------------------- .nv.constant0._ZN7cutlass13device_kernelIN5flash11enable_sm90INS1_16FlashAttnFwdSm90INS1_25CollectiveMainloopFwdSm90ILi2EN4cute5tupleIJNS5_1CILi1EEES8_S8_EEENS6_IJNS7_ILi128EEENS7_ILi80EEENS7_ILi256EEEEEELi256ENS_10bfloat16_tEfNS_4arch4Sm90ELb0ELb0ELb1ELb1ELb1ELb1ELb0ELb1ELb1ELb1ELb0ELb0EEENS1_21CollectiveEpilogueFwdINS6_IJSA_SC_SB_EEES9_SE_SG_Li256ELb1ELb1ELb0ELb0EEENS1_36VarlenDynamicPersistentTileSchedulerILi128ELi80ELi256ELi128ELb0ELb1ELb1ELb0ELb1ELb1EEEEEEEEEvNT_6ParamsE --------------------------
	.section	.nv.constant0._ZN7cutlass13device_kernelIN5flash11enable_sm90INS1_16FlashAttnFwdSm90INS1_25CollectiveMainloopFwdSm90ILi2EN4cute5tupleIJNS5_1CILi1EEES8_S8_EEENS6_IJNS7_ILi128EEENS7_ILi80EEENS7_ILi256EEEEEELi256ENS_10bfloat16_tEfNS_4arch4Sm90ELb0ELb0ELb1ELb1ELb1ELb1ELb0ELb1ELb1ELb1ELb0ELb0EEENS1_21CollectiveEpilogueFwdINS6_IJSA_SC_SB_EEES9_SE_SG_Li256ELb1ELb1ELb0ELb0EEENS1_36VarlenDynamicPersistentTileSchedulerILi128ELi80ELi256ELi128ELb0ELb1ELb1ELb0ELb1ELb1EEEEEEEEEvNT_6ParamsE,"a",@progbits
	.sectionflags	@""
	.align	4
.nv.constant0._ZN7cutlass13device_kernelIN5flash11enable_sm90INS1_16FlashAttnFwdSm90INS1_25CollectiveMainloopFwdSm90ILi2EN4cute5tupleIJNS5_1CILi1EEES8_S8_EEENS6_IJNS7_ILi128EEENS7_ILi80EEENS7_ILi256EEEEEELi256ENS_10bfloat16_tEfNS_4arch4Sm90ELb0ELb0ELb1ELb1ELb1ELb1ELb0ELb1ELb1ELb1ELb0ELb0EEENS1_21CollectiveEpilogueFwdINS6_IJSA_SC_SB_EEES9_SE_SG_Li256ELb1ELb1ELb0ELb0EEENS1_36VarlenDynamicPersistentTileSchedulerILi128ELi80ELi256ELi128ELb0ELb1ELb1ELb0ELb1ELb1EEEEEEEEEvNT_6ParamsE:
	.zero		3584


//--------------------- .nv.constant0._ZN7cutlass13device_kernelIN5flash11enable_sm90INS1_16FlashAttnFwdSm90INS1_25CollectiveMainloopFwdSm90ILi2EN4cute5tupleIJNS5_1CILi1EEES8_S8_EEENS6_IJNS7_ILi128EEENS7_ILi64EEENS7_ILi256EEEEEELi256ENS_10bfloat16_tEfNS_4arch4Sm90ELb0ELb1ELb1ELb0ELb1ELb0ELb0ELb1ELb1ELb1ELb0ELb0EEENS1_21CollectiveEpilogueFwdINS6_IJSA_SC_SB_EEES9_SE_SG_Li256ELb0ELb1ELb0ELb0EEENS1_30DynamicPersistentTileSchedulerILi256ELi128ELb0ELb1ELb1EEEEEEEEEvNT_6ParamsE --------------------------
	.section	.nv.constant0._ZN7cutlass13device_kernelIN5flash11enable_sm90INS1_16FlashAttnFwdSm90INS1_25CollectiveMainloopFwdSm90ILi2EN4cute5tupleIJNS5_1CILi1EEES8_S8_EEENS6_IJNS7_ILi128EEENS7_ILi64EEENS7_ILi256EEEEEELi256ENS_10bfloat16_tEfNS_4arch4Sm90ELb0ELb1ELb1ELb0ELb1ELb0ELb0ELb1ELb1ELb1ELb0ELb0EEENS1_21CollectiveEpilogueFwdINS6_IJSA_SC_SB_EEES9_SE_SG_Li256ELb0ELb1ELb0ELb0EEENS1_30DynamicPersistentTileSchedulerILi256ELi128ELb0ELb1ELb1EEEEEEEEEvNT_6ParamsE,"a",@progbits
	.sectionflags	@""
	.align	4
.nv.constant0._ZN7cutlass13device_kernelIN5flash11enable_sm90INS1_16FlashAttnFwdSm90INS1_25CollectiveMainloopFwdSm90ILi2EN4cute5tupleIJNS5_1CILi1EEES8_S8_EEENS6_IJNS7_ILi128EEENS7_ILi64EEENS7_ILi256EEEEEELi256ENS_10bfloat16_tEfNS_4arch4Sm90ELb0ELb1ELb1ELb0ELb1ELb0ELb0ELb1ELb1ELb1ELb0ELb0EEENS1_21CollectiveEpilogueFwdINS6_IJSA_SC_SB_EEES9_SE_SG_Li256ELb0ELb1ELb0ELb0EEENS1_30DynamicPersistentTileSchedulerILi256ELi128ELb0ELb1ELb1EEEEEEEEEvNT_6ParamsE:
	.zero		3584


//--------------------- .nv.constant0._ZN7cutlass13device_kernelIN5flash11enable_sm90INS1_16FlashAttnFwdSm90INS1_25CollectiveMainloopFwdSm90ILi2EN4cute5tupleIJNS5_1CILi1EEES8_S8_EEENS6_IJNS7_ILi128EEENS7_ILi64EEENS7_ILi256EEEEEELi256ENS_10bfloat16_tEfNS_4arch4Sm90ELb0ELb1ELb1ELb1ELb1ELb0ELb0ELb1ELb1ELb1ELb0ELb0EEENS1_21CollectiveEpilogueFwdINS6_IJSA_SC_SB_EEES9_SE_SG_Li256ELb1ELb1ELb0ELb0EEENS1_36VarlenDynamicPersistentTileSchedulerILi128ELi64ELi256ELi128ELb0ELb1ELb1ELb1ELb0ELb1EEEEEEEEEvNT_6ParamsE --------------------------
	.section	.nv.constant0._ZN7cutlass13device_kernelIN5flash11enable_sm90INS1_16FlashAttnFwdSm90INS1_25CollectiveMainloopFwdSm90ILi2EN4cute5tupleIJNS5_1CILi1EEES8_S8_EEENS6_IJNS7_ILi128EEENS7_ILi64EEENS7_ILi256EEEEEELi256ENS_10bfloat16_tEfNS_4arch4Sm90ELb0ELb1ELb1ELb1ELb1ELb0ELb0ELb1ELb1ELb1ELb0ELb0EEENS1_21CollectiveEpilogueFwdINS6_IJSA_SC_SB_EEES9_SE_SG_Li256ELb1ELb1ELb0ELb0EEENS1_36VarlenDynamicPersistentTileSchedulerILi128ELi64ELi256ELi128ELb0ELb1ELb1ELb1ELb0ELb1EEEEEEEEEvNT_6ParamsE,"a",@progbits
	.sectionflags	@""
	.align	4
.nv.constant0._ZN7cutlass13device_kernelIN5flash11enable_sm90INS1_16FlashAttnFwdSm90INS1_25CollectiveMainloopFwdSm90ILi2EN4cute5tupleIJNS5_1CILi1EEES8_S8_EEENS6_IJNS7_ILi128EEENS7_ILi64EEENS7_ILi256EEEEEELi256ENS_10bfloat16_tEfNS_4arch4Sm90ELb0ELb1ELb1ELb1ELb1ELb0ELb0ELb1ELb1ELb1ELb0ELb0EEENS1_21CollectiveEpilogueFwdINS6_IJSA_SC_SB_EEES9_SE_SG_Li256ELb1ELb1ELb0ELb0EEENS1_36VarlenDynamicPersistentTileSchedulerILi128ELi64ELi256ELi128ELb0ELb1ELb1ELb1ELb0ELb1EEEEEEEEEvNT_6ParamsE:
	.zero		3584


//--------------------- .nv.constant0._ZN7cutlass13device_kernelIN5flash11enable_sm90INS1_16FlashAttnFwdSm90INS1_25CollectiveMainloopFwdSm90ILi2EN4cute5tupleIJNS5_1CILi1EEES8_S8_EEENS6_IJNS7_ILi128EEENS7_ILi64EEENS7_ILi256EEEEEELi256ENS_10bfloat16_tEfNS_4arch4Sm90ELb0ELb1ELb1ELb1ELb1ELb1ELb0ELb1ELb1ELb1ELb0ELb0EEENS1_21CollectiveEpilogueFwdINS6_IJSA_SC_SB_EEES9_SE_SG_Li256ELb1ELb1ELb0ELb0EEENS1_36VarlenDynamicPersistentTileSchedulerILi128ELi64ELi256ELi128ELb0ELb1ELb1ELb1ELb0ELb1EEEEEEEEEvNT_6ParamsE --------------------------
	.section	.nv.constant0._ZN7cutlass13device_kernelIN5flash11enable_sm90INS1_16FlashAttnFwdSm90INS1_25CollectiveMainloopFwdSm90ILi2EN4cute5tupleIJNS5_1CILi1EEES8_S8_EEENS6_IJNS7_ILi128EEENS7_ILi64EEENS7_ILi256EEEEEELi256ENS_10bfloat16_tEfNS_4arch4Sm90ELb0ELb1ELb1ELb1ELb1ELb1ELb0ELb1ELb1ELb1ELb0ELb0EEENS1_21CollectiveEpilogueFwdINS6_IJSA_SC_SB_EEES9_SE_SG_Li256ELb1ELb1ELb0ELb0EEENS1_36VarlenDynamicPersistentTileSchedulerILi128ELi64ELi256ELi128ELb0ELb1ELb1ELb1ELb0ELb1EEEEEEEEEvNT_6ParamsE,"a",@progbits
	.sectionflags	@""
	.align	4
.nv.constant0._ZN7cutlass13device_kernelIN5flash11enable_sm90INS1_16FlashAttnFwdSm90INS1_25CollectiveMainloopFwdSm90ILi2EN4cute5tupleIJNS5_1CILi1EEES8_S8_EEENS6_IJNS7_ILi128EEENS7_ILi64EEENS7_ILi256EEEEEELi256ENS_10bfloat16_tEfNS_4arch4Sm90ELb0ELb1ELb1ELb1ELb1ELb1ELb0ELb1ELb1ELb1ELb0ELb0EEENS1_21CollectiveEpilogueFwdINS6_IJSA_SC_SB_EEES9_SE_SG_Li256ELb1ELb1ELb0ELb0EEENS1_36VarlenDynamicPersistentTileSchedulerILi128ELi64ELi256ELi128ELb0ELb1ELb1ELb1ELb0ELb1EEEEEEEEEvNT_6ParamsE:
	.zero		3584


//--------------------- .nv.constant0._ZN7cutlass13device_kernelIN5flash11enable_sm90INS1_16FlashAttnFwdSm90INS1_25CollectiveMainloopFwdSm90ILi2EN4cute5tupleIJNS5_1CILi1EEES8_S8_EEENS6_IJNS7_ILi128EEENS7_ILi80EEENS7_ILi256EEEEEELi256ENS_10bfloat16_tEfNS_4arch4Sm90ELb1ELb0ELb1ELb0ELb1ELb0ELb0ELb1ELb1ELb1ELb0ELb0EEENS1_21CollectiveEpilogueFwdINS6_IJSA_SC_SB_EEES9_SE_SG_Li256ELb0ELb1ELb0ELb0EEENS1_30DynamicPersistentTileSchedulerILi256ELi128ELb0ELb1ELb1EEEEEEEEEvNT_6ParamsE --------------------------
	.section	.nv.constant0._ZN7cutlass13device_kernelIN5flash11enable_sm90INS1_16FlashAttnFwdSm90INS1_25CollectiveMainloopFwdSm90ILi2EN4cute5tupleIJNS5_1CILi1EEES8_S8_EEENS6_IJNS7_ILi128EEENS7_ILi80EEENS7_ILi256EEEEEELi256ENS_10bfloat16_tEfNS_4arch4Sm90ELb1ELb0ELb1ELb0ELb1ELb0ELb0ELb1ELb1ELb1ELb0ELb0EEENS1_21CollectiveEpilogueFwdINS6_IJSA_SC_SB_EEES9_SE_SG_Li256ELb0ELb1ELb0ELb0EEENS1_30DynamicPersistentTileSchedulerILi256ELi128ELb0ELb1ELb1EEEEEEEEEvNT_6ParamsE,"a",@progbits
	.sectionflags	@""
	.align	4
.nv.constant0._ZN7cutlass13device_kernelIN5flash11enable_sm90INS1_16FlashAttnFwdSm90INS1_25CollectiveMainloopFwdSm90ILi2EN4cute5tupleIJNS5_1CILi1EEES8_S8_EEENS6_IJNS7_ILi128EEENS7_ILi80EEENS7_ILi256EEEEEELi256ENS_10bfloat16_tEfNS_4arch4Sm90ELb1ELb0ELb1ELb0ELb1ELb0ELb0ELb1ELb1ELb1ELb0ELb0EEENS1_21CollectiveEpilogueFwdINS6_IJSA_SC_SB_EEES9_SE_SG_Li256ELb0ELb1ELb0ELb0EEENS1_30DynamicPersistentTileSchedulerILi256ELi128ELb0ELb1ELb1EEEEEEEEEvNT_6ParamsE:
	.zero		3584


//--------------------- .nv.constant0._ZN7cutlass13device_kernelIN5flash11enable_sm90INS1_16FlashAttnFwdSm90INS1_25CollectiveMainloopFwdSm90ILi2EN4cute5tupleIJNS5_1CILi1EEES8_S8_EEENS6_IJNS7_ILi128EEENS7_ILi80EEENS7_ILi256EEEEEELi256ENS_10bfloat16_tEfNS_4arch4Sm90ELb1ELb0ELb1ELb1ELb1ELb0ELb0ELb1ELb1ELb1ELb0ELb0EEENS1_21CollectiveEpilogueFwdINS6_IJSA_SC_SB_EEES9_SE_SG_Li256ELb1ELb1ELb0ELb0EEENS1_36VarlenDynamicPersistentTileSchedulerILi128ELi80ELi256ELi128ELb0ELb1ELb1ELb1ELb1ELb1EEEEEEEEEvNT_6ParamsE --------------------------
	.section	.nv.constant0._ZN7cutlass13device_kernelIN5flash11enable_sm90INS1_16FlashAttnFwdSm90INS1_25CollectiveMainloopFwdSm90ILi2EN4cute5tupleIJNS5_1CILi1EEES8_S8_EEENS6_IJNS7_ILi128EEENS7_ILi80EEENS7_ILi256EEEEEELi256ENS_10bfloat16_tEfNS_4arch4Sm90ELb1ELb0ELb1ELb1ELb1ELb0ELb0ELb1ELb1ELb1ELb0ELb0EEENS1_21CollectiveEpilogueFwdINS6_IJSA_SC_SB_EEES9_SE_SG_Li256ELb1ELb1ELb0ELb0EEENS1_36VarlenDynamicPersistentTileSchedulerILi128ELi80ELi256ELi128ELb0ELb1ELb1ELb1ELb1ELb1EEEEEEEEEvNT_6ParamsE,"a",@progbits
	.sectionflags	@""
	.align	4
.nv.constant0._ZN7cutlass13device_kernelIN5flash11enable_sm90INS1_16FlashAttnFwdSm90INS1_25CollectiveMainloopFwdSm90ILi2EN4cute5tupleIJNS5_1CILi1EEES8_S8_EEENS6_IJNS7_ILi128EEENS7_ILi80EEENS7_ILi256EEEEEELi256ENS_10bfloat16_tEfNS_4arch4Sm90ELb1ELb0ELb1ELb1ELb1ELb0ELb0ELb1ELb1ELb1ELb0ELb0EEENS1_21CollectiveEpilogueFwdINS6_IJSA_SC_SB_EEES9_SE_SG_Li256ELb1ELb1ELb0ELb0EEENS1_36VarlenDynamicPersistentTileSchedulerILi128ELi80ELi256ELi128ELb0ELb1ELb1ELb1ELb1ELb1EEEEEEEEEvNT_6ParamsE:
	.zero		3584


//--------------------- .nv.constant0._ZN7cutlass13device_kernelIN5flash11enable_sm90INS1_16FlashAttnFwdSm90INS1_25CollectiveMainloopFwdSm90ILi2EN4cute5tupleIJNS5_1CILi1EEES8_S8_EEENS6_IJNS7_ILi128EEENS7_ILi80EEENS7_ILi256EEEEEELi256ENS_10bfloat16_tEfNS_4arch4Sm90ELb1ELb0ELb1ELb1ELb1ELb1ELb0ELb1ELb1ELb1ELb0ELb0EEENS1_21CollectiveEpilogueFwdINS6_IJSA_SC_SB_EEES9_SE_SG_Li256ELb1ELb1ELb0ELb0EEENS1_36VarlenDynamicPersistentTileSchedulerILi128ELi80ELi256ELi128ELb0ELb1ELb1ELb1ELb1ELb1EEEEEEEEEvNT_6ParamsE --------------------------
	.section	.nv.constant0._ZN7cutlass13device_kernelIN5flash11enable_sm90INS1_16FlashAttnFwdSm90INS1_25CollectiveMainloopFwdSm90ILi2EN4cute5tupleIJNS5_1CILi1EEES8_S8_EEENS6_IJNS7_ILi128EEENS7_ILi80EEENS7_ILi256EEEEEELi256ENS_10bfloat16_tEfNS_4arch4Sm90ELb1ELb0ELb1ELb1ELb1ELb1ELb0ELb1ELb1ELb1ELb0ELb0EEENS1_21CollectiveEpilogueFwdINS6_IJSA_SC_SB_EEES9_SE_SG_Li256ELb1ELb1ELb0ELb0EEENS1_36VarlenDynamicPersistentTileSchedulerILi128ELi80ELi256ELi128ELb0ELb1ELb1ELb1ELb1ELb1EEEEEEEEEvNT_6ParamsE,"a",@progbits
	.sectionflags	@""
	.align	4
.nv.constant0._ZN7cutlass13device_kernelIN5flash11enable_sm90INS1_16FlashAttnFwdSm90INS1_25CollectiveMainloopFwdSm90ILi2EN4cute5tupleIJNS5_1CILi1EEES8_S8_EEENS6_IJNS7_ILi128EEENS7_ILi80EEENS7_ILi256EEEEEELi256ENS_10bfloat16_tEfNS_4arch4Sm90ELb1ELb0ELb1ELb1ELb1ELb1ELb0ELb1ELb1ELb1ELb0ELb0EEENS1_21CollectiveEpilogueFwdINS6_IJSA_SC_SB_EEES9_SE_SG_Li256ELb1ELb1ELb0ELb0EEENS1_36VarlenDynamicPersistentTileSchedulerILi128ELi80ELi256ELi128ELb0ELb1ELb1ELb1ELb1ELb1EEEEEEEEEvNT_6ParamsE:
	.zero		3584


//--------------------- .nv.constant0._ZN7cutlass13device_kernelIN5flash11enable_sm90INS1_16FlashAttnFwdSm90INS1_25CollectiveMainloopFwdSm90ILi2EN4cute5tupleIJNS5_1CILi1EEES8_S8_EEENS6_IJNS7_ILi128EEENS7_ILi96EEENS7_ILi192EEEEEELi192ENS_10bfloat16_tEfNS_4arch4Sm90ELb0ELb0ELb1ELb0ELb1ELb0ELb0ELb1ELb1ELb1ELb0ELb0EEENS1_21CollectiveEpilogueFwdINS6_IJSA_SC_SB_EEES9_SE_SG_Li256ELb0ELb1ELb0ELb0EEENS1_29StaticPersistentTileSchedulerILb0EEEEEEEEEvNT_6ParamsE --------------------------
	.section	.nv.constant0._ZN7cutlass13device_kernelIN5flash11enable_sm90INS1_16FlashAttnFwdSm90INS1_25CollectiveMainloopFwdSm90ILi2EN4cute5tupleIJNS5_1CILi1EEES8_S8_EEENS6_IJNS7_ILi128EEENS7_ILi96EEENS7_ILi192EEEEEELi192ENS_10bfloat16_tEfNS_4arch4Sm90ELb0ELb0ELb1ELb0ELb1ELb0ELb0ELb1ELb1ELb1ELb0ELb0EEENS1_21CollectiveEpilogueFwdINS6_IJSA_SC_SB_EEES9_SE_SG_Li256ELb0ELb1ELb0ELb0EEENS1_29StaticPersistentTileSchedulerILb0EEEEEEEEEvNT_6ParamsE,"a",@progbits
	.sectionflags	@""
	.align	4
.nv.constant0._ZN7cutlass13device_kernelIN5flash11enable_sm90INS1_16FlashAttnFwdSm90INS1_25CollectiveMainloopFwdSm90ILi2EN4cute5tupleIJNS5_1CILi1EEES8_S8_EEENS6_IJNS7_ILi128EEENS7_ILi96EEENS7_ILi192EEEEEELi192ENS_10bfloat16_tEfNS_4arch4Sm90ELb0ELb0ELb1ELb0ELb1ELb0ELb0ELb1ELb1ELb1ELb0ELb0EEENS1_21CollectiveEpilogueFwdINS6_IJSA_SC_SB_EEES9_SE_SG_Li256ELb0ELb1ELb0ELb0EEENS1_29StaticPersistentTileSchedulerILb0EEEEEEEEEvNT_6ParamsE:
	.zero		3456


//--------------------- .nv.constant0._ZN7cutlass13device_kernelIN5flash11enable_sm90INS1_16FlashAttnFwdSm90INS1_25CollectiveMainloopFwdSm90ILi2EN4cute5tupleIJNS5_1CILi1EEES8_S8_EEENS6_IJNS7_ILi128EEENS7_ILi96EEENS7_ILi192EEEEEELi192ENS_10bfloat16_tEfNS_4arch4Sm90ELb0ELb0ELb1ELb1ELb1ELb0ELb0ELb1ELb1ELb1ELb0ELb0EEENS1_21CollectiveEpilogueFwdINS6_IJSA_SC_SB_EEES9_SE_SG_Li256ELb1ELb1ELb0ELb0EEENS1_36VarlenDynamicPersistentTileSchedulerILi128ELi96ELi256ELi128ELb0ELb1ELb1ELb0ELb1ELb1EEEEEEEEEvNT_6ParamsE --------------------------
	.section	.nv.constant0._ZN7cutlass13device_kernelIN5flash11enable_sm90INS1_16FlashAttnFwdSm90INS1_25CollectiveMainloopFwdSm90ILi2EN4cute5tupleIJNS5_1CILi1EEES8_S8_EEENS6_IJNS7_ILi128EEENS7_ILi96EEENS7_ILi192EEEEEELi192ENS_10bfloat16_tEfNS_4arch4Sm90ELb0ELb0ELb1ELb1ELb1ELb0ELb0ELb1ELb1ELb1ELb0ELb0EEENS1_21CollectiveEpilogueFwdINS6_IJSA_SC_SB_EEES9_SE_SG_Li256ELb1ELb1ELb0ELb0EEENS1_36VarlenDynamicPersistentTileSchedulerILi128ELi96ELi256ELi128ELb0ELb1ELb1ELb0ELb1ELb1EEEEEEEEEvNT_6ParamsE,"a",@progbits
	.sectionflags	@""
	.align	4
.nv.constant0._ZN7cutlass13device_kernelIN5flash11enable_sm90INS1_16FlashAttnFwdSm90INS1_25CollectiveMainloopFwdSm90ILi2EN4cute5tupleIJNS5_1CILi1EEES8_S8_EEENS6_IJNS7_ILi128EEENS7_ILi96EEENS7_ILi192EEEEEELi192ENS_10bfloat16_tEfNS_4arch4Sm90ELb0ELb0ELb1ELb1ELb1ELb0ELb0ELb1ELb1ELb1ELb0ELb0EEENS1_21CollectiveEpilogueFwdINS6_IJSA_SC_SB_EEES9_SE_SG_Li256ELb1ELb1ELb0ELb0EEENS1_36VarlenDynamicPersistentTileSchedulerILi128ELi96ELi256ELi128ELb0ELb1ELb1ELb0ELb1ELb1EEEEEEEEEvNT_6ParamsE:
	.zero		3584


//--------------------- .nv.constant0._ZN7cutlass13device_kernelIN5flash11enable_sm90INS1_16FlashAttnFwdSm90INS1_25CollectiveMainloopFwdSm90ILi2EN4cute5tupleIJNS5_1CILi1EEES8_S8_EEENS6_IJNS7_ILi128EEENS7_ILi96EEENS7_ILi192EEEEEELi192ENS_10bfloat16_tEfNS_4arch4Sm90ELb0ELb0ELb1ELb1ELb1ELb1ELb0ELb1ELb1ELb1ELb0ELb0EEENS1_21CollectiveEpilogueFwdINS6_IJSA_SC_SB_EEES9_SE_SG_Li256ELb1ELb1ELb0ELb0EEENS1_36VarlenDynamicPersistentTileSchedulerILi128ELi96ELi256ELi128ELb0ELb1ELb1ELb0ELb1ELb1EEEEEEEEEvNT_6ParamsE --------------------------
	.section	.nv.constant0._ZN7cutlass13device_kernelIN5flash11enable_sm90INS1_16FlashAttnFwdSm90INS1_25CollectiveMainloopFwdSm90ILi2EN4cute5tupleIJNS5_1CILi1EEES8_S8_EEENS6_IJNS7_ILi128EEENS7_ILi96EEENS7_ILi192EEEEEELi192ENS_10bfloat16_tEfNS_4arch4Sm90ELb0ELb0ELb1ELb1ELb1ELb1ELb0ELb1ELb1ELb1ELb0ELb0EEENS1_21CollectiveEpilogueFwdINS6_IJSA_SC_SB_EEES9_SE_SG_Li256ELb1ELb1ELb0ELb0EEENS1_36VarlenDynamicPersistentTileSchedulerILi128ELi96ELi256ELi128ELb0ELb1ELb1ELb0ELb1ELb1EEEEEEEEEvNT_6ParamsE,"a",@progbits
	.sectionflags	@""
	.align	4
.nv.constant0._ZN7cutlass13device_kernelIN5flash11enable_sm90INS1_16FlashAttnFwdSm90INS1_25CollectiveMainloopFwdSm90ILi2EN4cute5tupleIJNS5_1CILi1EEES8_S8_EEENS6_IJNS7_ILi128EEENS7_ILi96EEENS7_ILi192EEEEEELi192ENS_10bfloat16_tEfNS_4arch4Sm90ELb0ELb0ELb1ELb1ELb1ELb1ELb0ELb1ELb1ELb1ELb0ELb0EEENS1_21CollectiveEpilogueFwdINS6_IJSA_SC_SB_EEES9_SE_SG_Li256ELb1ELb1ELb0ELb0EEENS1_36VarlenDynamicPersistentTileSchedulerILi128ELi96ELi256ELi128ELb0ELb1ELb1ELb0ELb1ELb1EEEEEEEEEvNT_6ParamsE:
	.zero		3584


//--------------------- .nv.constant0._ZN7cutlass13device_kernelIN5flash11enable_sm90INS1_16FlashAttnFwdSm90INS1_25CollectiveMainloopFwdSm90ILi2EN4cute5tupleIJNS5_1CILi1EEES8_S8_EEENS6_IJNS7_ILi128EEENS7_ILi96EEENS7_ILi192EEEEEELi192ENS_10bfloat16_tEfNS_4arch4Sm90ELb0ELb1ELb1ELb0ELb1ELb0ELb0ELb1ELb1ELb1ELb0ELb0EEENS1_21CollectiveEpilogueFwdINS6_IJSA_SC_SB_EEES9_SE_SG_Li256ELb0ELb1ELb0ELb0EEENS1_30DynamicPersistentTileSchedulerILi256ELi128ELb0ELb1ELb1EEEEEEEEEvNT_6ParamsE --------------------------
	.section	.nv.constant0._ZN7cutlass13device_kernelIN5flash11enable_sm90INS1_16FlashAttnFwdSm90INS1_25CollectiveMainloopFwdSm90ILi2EN4cute5tupleIJNS5_1CILi1EEES8_S8_EEENS6_IJNS7_ILi128EEENS7_ILi96EEENS7_ILi192EEEEEELi192ENS_10bfloat16_tEfNS_4arch4Sm90ELb0ELb1ELb1ELb0ELb1ELb0ELb0ELb1ELb1ELb1ELb0ELb0EEENS1_21CollectiveEpilogueFwdINS6_IJSA_SC_SB_EEES9_SE_SG_Li256ELb0ELb1ELb0ELb0EEENS1_30DynamicPersistentTileSchedulerILi256ELi128ELb0ELb1ELb1EEEEEEEEEvNT_6ParamsE,"a",@progbits
	.sectionflags	@""
	.align	4
.nv.constant0._ZN7cutlass13device_kernelIN5flash11enable_sm90INS1_16FlashAttnFwdSm90INS1_25CollectiveMainloopFwdSm90ILi2EN4cute5tupleIJNS5_1CILi1EEES8_S8_EEENS6_IJNS7_ILi128EEENS7_ILi96EEENS7_ILi192EEEEEELi192ENS_10bfloat16_tEfNS_4arch4Sm90ELb0ELb1ELb1ELb0ELb1ELb0ELb0ELb1ELb1ELb1ELb0ELb0EEENS1_21CollectiveEpilogueFwdINS6_IJSA_SC_SB_EEES9_SE_SG_Li256ELb0ELb1ELb0ELb0EEENS1_30DynamicPersistentTileSchedulerILi256ELi128ELb0ELb1ELb1EEEEEEEEEvNT_6ParamsE:
	.zero		3584


//--------------------- .nv.constant0._ZN7cutlass13device_kernelIN5flash11enable_sm90INS1_16FlashAttnFwdSm90INS1_25CollectiveMainloopFwdSm90ILi2EN4cute5tupleIJNS5_1CILi1EEES8_S8_EEENS6_IJNS7_ILi128EEENS7_ILi96EEENS7_ILi192EEEEEELi192ENS_10bfloat16_tEfNS_4arch4Sm90ELb0ELb1ELb1ELb1ELb1ELb0ELb0ELb1ELb1ELb1ELb0ELb0EEENS1_21CollectiveEpilogueFwdINS6_IJSA_SC_SB_EEES9_SE_SG_Li256ELb1ELb1ELb0ELb0EEENS1_36VarlenDynamicPersistentTileSchedulerILi128ELi96ELi256ELi128ELb0ELb1ELb1ELb1ELb0ELb1EEEEEEEEEvNT_6ParamsE --------------------------
	.section	.nv.constant0._ZN7cutlass13device_kernelIN5flash11enable_sm90INS1_16FlashAttnFwdSm90INS1_25CollectiveMainloopFwdSm90ILi2EN4cute5tupleIJNS5_1CILi1EEES8_S8_EEENS6_IJNS7_ILi128EEENS7_ILi96EEENS7_ILi192EEEEEELi192ENS_10bfloat16_tEfNS_4arch4Sm90ELb0ELb1ELb1ELb1ELb1ELb0ELb0ELb1ELb1ELb1ELb0ELb0EEENS1_21CollectiveEpilogueFwdINS6_IJSA_SC_SB_EEES9_SE_SG_Li256ELb1ELb1ELb0ELb0EEENS1_36VarlenDynamicPersistentTileSchedulerILi128ELi96ELi256ELi128ELb0ELb1ELb1ELb1ELb0ELb1EEEEEEEEEvNT_6ParamsE,"a",@progbits
	.sectionflags	@""
	.align	4
.nv.constant0._ZN7cutlass13device_kernelIN5flash11enable_sm90INS1_16FlashAttnFwdSm90INS1_25CollectiveMainloopFwdSm90ILi2EN4cute5tupleIJNS5_1CILi1EEES8_S8_EEENS6_IJNS7_ILi128EEENS7_ILi96EEENS7_ILi192EEEEEELi192ENS_10bfloat16_tEfNS_4arch4Sm90ELb0ELb1ELb1ELb1ELb1ELb0ELb0ELb1ELb1ELb1ELb0ELb0EEENS1_21CollectiveEpilogueFwdINS6_IJSA_SC_SB_EEES9_SE_SG_Li256ELb1ELb1ELb0ELb0EEENS1_36VarlenDynamicPersistentTileSchedulerILi128ELi96ELi256ELi128ELb0ELb1ELb1ELb1ELb0ELb1EEEEEEEEEvNT_6ParamsE:
	.zero		3584


//--------------------- .nv.constant0._ZN7cutlass13device_kernelIN5flash11enable_sm90INS1_16FlashAttnFwdSm90INS1_25CollectiveMainloopFwdSm90ILi2EN4cute5tupleIJNS5_1CILi1EEES8_S8_EEENS6_IJNS7_ILi128EEENS7_ILi96EEENS7_ILi192EEEEEELi192ENS_10bfloat16_tEfNS_4arch4Sm90ELb0ELb1ELb1ELb1ELb1ELb1ELb0ELb1ELb1ELb1ELb0ELb0EEENS1_21CollectiveEpilogueFwdINS6_IJSA_SC_SB_EEES9_SE_SG_Li256ELb1ELb1ELb0ELb0EEENS1_36VarlenDynamicPersistentTileSchedulerILi128ELi96ELi256ELi128ELb0ELb1ELb1ELb1ELb0ELb1EEEEEEEEEvNT_6ParamsE --------------------------
	.section	.nv.constant0._ZN7cutlass13device_kernelIN5flash11enable_sm90INS1_16FlashAttnFwdSm90INS1_25CollectiveMainloopFwdSm90ILi2EN4cute5tupleIJNS5_1CILi1EEES8_S8_EEENS6_IJNS7_ILi128EEENS7_ILi96EEENS7_ILi192EEEEEELi192ENS_10bfloat16_tEfNS_4arch4Sm90ELb0ELb1ELb1ELb1ELb1ELb1ELb0ELb1ELb1ELb1ELb0ELb0EEENS1_21CollectiveEpilogueFwdINS6_IJSA_SC_SB_EEES9_SE_SG_Li256ELb1ELb1ELb0ELb0EEENS1_36VarlenDynamicPersistentTileSchedulerILi128ELi96ELi256ELi128ELb0ELb1ELb1ELb1ELb0ELb1EEEEEEEEEvNT_6ParamsE,"a",@progbits
	.sectionflags	@""
	.align	4
.nv.constant0._ZN7cutlass13device_kernelIN5flash11enable_sm90INS1_16FlashAttnFwdSm90INS1_25CollectiveMainloopFwdSm90ILi2EN4cute5tupleIJNS5_1CILi1EEES8_S8_EEENS6_IJNS7_ILi128EEENS7_ILi96EEENS7_ILi192EEEEEELi192ENS_10bfloat16_tEfNS_4arch4Sm90ELb0ELb1ELb1ELb1ELb1ELb1ELb0ELb1ELb1ELb1ELb0ELb0EEENS1_21CollectiveEpilogueFwdINS6_IJSA_SC_SB_EEES9_SE_SG_Li256ELb1ELb1ELb0ELb0EEENS1_36VarlenDynamicPersistentTileSchedulerILi128ELi96ELi256ELi128ELb0ELb1ELb1ELb1ELb0ELb1EEEEEEEEEvNT_6ParamsE:
	.zero		3584


//--------------------- .nv.constant0._ZN7cutlass13device_kernelIN5flash11enable_sm90INS1_16FlashAttnFwdSm90INS1_25CollectiveMainloopFwdSm90ILi2EN4cute5tupleIJNS5_1CILi1EEES8_S8_EEENS6_IJNS7_ILi128EEENS7_ILi96EEENS7_ILi192EEEEEELi192ENS_10bfloat16_tEfNS_4arch4Sm90ELb1ELb0ELb1ELb0ELb1ELb0ELb0ELb1ELb1ELb1ELb0ELb0EEENS1_21CollectiveEpilogueFwdINS6_IJSA_SC_SB_EEES9_SE_SG_Li256ELb0ELb1ELb0ELb0EEENS1_30DynamicPersistentTileSchedulerILi256ELi128ELb0ELb1ELb1EEEEEEEEEvNT_6ParamsE --------------------------
	.section	.nv.constant0._ZN7cutlass13device_kernelIN5flash11enable_sm90INS1_16FlashAttnFwdSm90INS1_25CollectiveMainloopFwdSm90ILi2EN4cute5tupleIJNS5_1CILi1EEES8_S8_EEENS6_IJNS7_ILi128EEENS7_ILi96EEENS7_ILi192EEEEEELi192ENS_10bfloat16_tEfNS_4arch4Sm90ELb1ELb0ELb1ELb0ELb1ELb0ELb0ELb1ELb1ELb1ELb0ELb0EEENS1_21CollectiveEpilogueFwdINS6_IJSA_SC_SB_EEES9_SE_SG_Li256ELb0ELb1ELb0ELb0EEENS1_30DynamicPersistentTileSchedulerILi256ELi128ELb0ELb1ELb1EEEEEEEEEvNT_6ParamsE,"a",@progbits
	.sectionflags	@""
	.align	4
.nv.constant0._ZN7cutlass13device_kernelIN5flash11enable_sm90INS1_16FlashAttnFwdSm90INS1_25CollectiveMainloopFwdSm90ILi2EN4cute5tupleIJNS5_1CILi1EEES8_S8_EEENS6_IJNS7_ILi128EEENS7_ILi96EEENS7_ILi192EEEEEELi192ENS_10bfloat16_tEfNS_4arch4Sm90ELb1ELb0ELb1ELb0ELb1ELb0ELb0ELb1ELb1ELb1ELb0ELb0EEENS1_21CollectiveEpilogueFwdINS6_IJSA_SC_SB_EEES9_SE_SG_Li256ELb0ELb1ELb0ELb0EEENS1_30DynamicPersistentTileSchedulerILi256ELi128ELb0ELb1ELb1EEEEEEEEEvNT_6ParamsE:
	.zero		3584


//--------------------- .nv.constant0._ZN7cutlass13device_kernelIN5flash11enable_sm90INS1_16FlashAttnFwdSm90INS1_25CollectiveMainloopFwdSm90ILi2EN4cute5tupleIJNS5_1CILi1EEES8_S8_EEENS6_IJNS7_ILi128EEENS7_ILi96EEENS7_ILi192EEEEEELi192ENS_10bfloat16_tEfNS_4arch4Sm90ELb1ELb0ELb1ELb1ELb1ELb0ELb0ELb1ELb1ELb1ELb0ELb0EEENS1_21CollectiveEpilogueFwdINS6_IJSA_SC_SB_EEES9_SE_SG_Li256ELb1ELb1ELb0ELb0EEENS1_36VarlenDynamicPersistentTileSchedulerILi128ELi96ELi256ELi128ELb0ELb1ELb1ELb1ELb1ELb1EEEEEEEEEvNT_6ParamsE --------------------------
	.section	.nv.constant0._ZN7cutlass13device_kernelIN5flash11enable_sm90INS1_16FlashAttnFwdSm90INS1_25CollectiveMainloopFwdSm90ILi2EN4cute5tupleIJNS5_1CILi1EEES8_S8_EEENS6_IJNS7_ILi128EEENS7_ILi96EEENS7_ILi192EEEEEELi192ENS_10bfloat16_tEfNS_4arch4Sm90ELb1ELb0ELb1ELb1ELb1ELb0ELb0ELb1ELb1ELb1ELb0ELb0EEENS1_21CollectiveEpilogueFwdINS6_IJSA_SC_SB_EEES9_SE_SG_Li256ELb1ELb1ELb0ELb0EEENS1_36VarlenDynamicPersistentTileSchedulerILi128ELi96ELi256ELi128ELb0ELb1ELb1ELb1ELb1ELb1EEEEEEEEEvNT_6ParamsE,"a",@progbits
	.sectionflags	@""
	.align	4
.nv.constant0._ZN7cutlass13device_kernelIN5flash11enable_sm90INS1_16FlashAttnFwdSm90INS1_25CollectiveMainloopFwdSm90ILi2EN4cute5tupleIJNS5_1CILi1EEES8_S8_EEENS6_IJNS7_ILi128EEENS7_ILi96EEENS7_ILi192EEEEEELi192ENS_10bfloat16_tEfNS_4arch4Sm90ELb1ELb0ELb1ELb1ELb1ELb0ELb0ELb1ELb1ELb1ELb0ELb0EEENS1_21CollectiveEpilogueFwdINS6_IJSA_SC_SB_EEES9_SE_SG_Li256ELb1ELb1ELb0ELb0EEENS1_36VarlenDynamicPersistentTileSchedulerILi128ELi96ELi256ELi128ELb0ELb1ELb1ELb1ELb1ELb1EEEEEEEEEvNT_6ParamsE:
	.zero		3584


//--------------------- .nv.constant0._ZN7cutlass13device_kernelIN5flash11enable_sm90INS1_16FlashAttnFwdSm90INS1_25CollectiveMainloopFwdSm90ILi2EN4cute5tupleIJNS5_1CILi1EEES8_S8_EEENS6_IJNS7_ILi128EEENS7_ILi96EEENS7_ILi192EEEEEELi192ENS_10bfloat16_tEfNS_4arch4Sm90ELb1ELb0ELb1ELb1ELb1ELb1ELb0ELb1ELb1ELb1ELb0ELb0EEENS1_21CollectiveEpilogueFwdINS6_IJSA_SC_SB_EEES9_SE_SG_Li256ELb1ELb1ELb0ELb0EEENS1_36VarlenDynamicPersistentTileSchedulerILi128ELi96ELi256ELi128ELb0ELb1ELb1ELb1ELb1ELb1EEEEEEEEEvNT_6ParamsE --------------------------
	.section	.nv.constant0._ZN7cutlass13device_kernelIN5flash11enable_sm90INS1_16FlashAttnFwdSm90INS1_25CollectiveMainloopFwdSm90ILi2EN4cute5tupleIJNS5_1CILi1EEES8_S8_EEENS6_IJNS7_ILi128EEENS7_ILi96EEENS7_ILi192EEEEEELi192ENS_10bfloat16_tEfNS_4arch4Sm90ELb1ELb0ELb1ELb1ELb1ELb1ELb0ELb1ELb1ELb1ELb0ELb0EEENS1_21CollectiveEpilogueFwdINS6_IJSA_SC_SB_EEES9_SE_SG_Li256ELb1ELb1ELb0ELb0EEENS1_36VarlenDynamicPersistentTileSchedulerILi128ELi96ELi256ELi128ELb0ELb1ELb1ELb1ELb1ELb1EEEEEEEEEvNT_6ParamsE,"a",@progbits
	.sectionflags	@""
	.align	4
.nv.constant0._ZN7cutlass13device_kernelIN5flash11enable_sm90INS1_16FlashAttnFwdSm90INS1_25CollectiveMainloopFwdSm90ILi2EN4cute5tupleIJNS5_1CILi1EEES8_S8_EEENS6_IJNS7_ILi128EEENS7_ILi96EEENS7_ILi192EEEEEELi192ENS_10bfloat16_tEfNS_4arch4Sm90ELb1ELb0ELb1ELb1ELb1ELb1ELb0ELb1ELb1ELb1ELb0ELb0EEENS1_21CollectiveEpilogueFwdINS6_IJSA_SC_SB_EEES9_SE_SG_Li256ELb1ELb1ELb0ELb0EEENS1_36VarlenDynamicPersistentTileSchedulerILi128ELi96ELi256ELi128ELb0ELb1ELb1ELb1ELb1ELb1EEEEEEEEEvNT_6ParamsE:
	.zero		3584


//--------------------- .nv.constant0._ZN7cutlass13device_kernelIN5flash11enable_sm90INS1_16FlashAttnFwdSm90INS1_25CollectiveMainloopFwdSm90ILi2EN4cute5tupleIJNS5_1CILi1EEES8_S8_EEENS6_IJNS7_ILi128EEESA_SA_EEELi128ENS_10bfloat16_tEfNS_4arch4Sm90ELb0ELb0ELb1ELb0ELb1ELb0ELb0ELb1ELb1ELb1ELb0ELb0EEENS1_21CollectiveEpilogueFwdISB_S9_SC_SE_Li256ELb0ELb1ELb0ELb0EEENS1_29StaticPersistentTileSchedulerILb0EEEEEEEEEvNT_6ParamsE --------------------------
	.section	.nv.constant0._ZN7cutlass13device_kernelIN5flash11enable_sm90INS1_16FlashAttnFwdSm90INS1_25CollectiveMainloopFwdSm90ILi2EN4cute5tupleIJNS5_1CILi1EEES8_S8_EEENS6_IJNS7_ILi128EEESA_SA_EEELi128ENS_10bfloat16_tEfNS_4arch4Sm90ELb0ELb0ELb1ELb0ELb1ELb0ELb0ELb1ELb1ELb1ELb0ELb0EEENS1_21CollectiveEpilogueFwdISB_S9_SC_SE_Li256ELb0ELb1ELb0ELb0EEENS1_29StaticPersistentTileSchedulerILb0EEEEEEEEEvNT_6ParamsE,"a",@progbits
	.sectionflags	@""
	.align	4
.nv.constant0._ZN7cutlass13device_kernelIN5flash11enable_sm90INS1_16FlashAttnFwdSm90INS1_25CollectiveMainloopFwdSm90ILi2EN4cute5tupleIJNS5_1CILi1EEES8_S8_EEENS6_IJNS7_ILi128EEESA_SA_EEELi128ENS_10bfloat16_tEfNS_4arch4Sm90ELb0ELb0ELb1ELb0ELb1ELb0ELb0ELb1ELb1ELb1ELb0ELb0EEENS1_21CollectiveEpilogueFwdISB_S9_SC_SE_Li256ELb0ELb1ELb0ELb0EEENS1_29StaticPersistentTileSchedulerILb0EEEEEEEEEvNT_6ParamsE:
	.zero		3456


//--------------------- .nv.constant0._ZN7cutlass13device_kernelIN5flash11enable_sm90INS1_16FlashAttnFwdSm90INS1_25CollectiveMainloopFwdSm90ILi2EN4cute5tupleIJNS5_1CILi1EEES8_S8_EEENS6_IJNS7_ILi128EEESA_SA_EEELi128ENS_10bfloat16_tEfNS_4arch4Sm90ELb0ELb0ELb1ELb1ELb1ELb0ELb0ELb1ELb1ELb1ELb0ELb0EEENS1_21CollectiveEpilogueFwdISB_S9_SC_SE_Li256ELb1ELb1ELb0ELb0EEENS1_36VarlenDynamicPersistentTileSchedulerILi128ELi128ELi256ELi128ELb0ELb1ELb1ELb0ELb1ELb1EEEEEEEEEvNT_6ParamsE --------------------------
	.section	.nv.constant0._ZN7cutlass13device_kernelIN5flash11enable_sm90INS1_16FlashAttnFwdSm90INS1_25CollectiveMainloopFwdSm90ILi2EN4cute5tupleIJNS5_1CILi1EEES8_S8_EEENS6_IJNS7_ILi128EEESA_SA_EEELi128ENS_10bfloat16_tEfNS_4arch4Sm90ELb0ELb0ELb1ELb1ELb1ELb0ELb0ELb1ELb1ELb1ELb0ELb0EEENS1_21CollectiveEpilogueFwdISB_S9_SC_SE_Li256ELb1ELb1ELb0ELb0EEENS1_36VarlenDynamicPersistentTileSchedulerILi128ELi128ELi256ELi128ELb0ELb1ELb1ELb0ELb1ELb1EEEEEEEEEvNT_6ParamsE,"a",@progbits
	.sectionflags	@""
	.align	4
.nv.constant0._ZN7cutlass13device_kernelIN5flash11enable_sm90INS1_16FlashAttnFwdSm90INS1_25CollectiveMainloopFwdSm90ILi2EN4cute5tupleIJNS5_1CILi1EEES8_S8_EEENS6_IJNS7_ILi128EEESA_SA_EEELi128ENS_10bfloat16_tEfNS_4arch4Sm90ELb0ELb0ELb1ELb1ELb1ELb0ELb0ELb1ELb1ELb1ELb0ELb0EEENS1_21CollectiveEpilogueFwdISB_S9_SC_SE_Li256ELb1ELb1ELb0ELb0EEENS1_36VarlenDynamicPersistentTileSchedulerILi128ELi128ELi256ELi128ELb0ELb1ELb1ELb0ELb1ELb1EEEEEEEEEvNT_6ParamsE:
	.zero		3584


//--------------------- .nv.constant0._ZN7cutlass13device_kernelIN5flash11enable_sm90INS1_16FlashAttnFwdSm90INS1_25CollectiveMainloopFwdSm90ILi2EN4cute5tupleIJNS5_1CILi1EEES8_S8_EEENS6_IJNS7_ILi128EEESA_SA_EEELi128ENS_10bfloat16_tEfNS_4arch4Sm90ELb0ELb0ELb1ELb1ELb1ELb1ELb0ELb1ELb1ELb1ELb0ELb0EEENS1_21CollectiveEpilogueFwdISB_S9_SC_SE_Li256ELb1ELb1ELb0ELb0EEENS1_36VarlenDynamicPersistentTileSchedulerILi128ELi128ELi256ELi128ELb0ELb1ELb1ELb0ELb1ELb1EEEEEEEEEvNT_6ParamsE --------------------------
	.section	.nv.constant0._ZN7cutlass13device_kernelIN5flash11enable_sm90INS1_16FlashAttnFwdSm90INS1_25CollectiveMainloopFwdSm90ILi2EN4cute5tupleIJNS5_1CILi1EEES8_S8_EEENS6_IJNS7_ILi128EEESA_SA_EEELi128ENS_10bfloat16_tEfNS_4arch4Sm90ELb0ELb0ELb1ELb1ELb1ELb1ELb0ELb1ELb1ELb1ELb0ELb0EEENS1_21CollectiveEpilogueFwdISB_S9_SC_SE_Li256ELb1ELb1ELb0ELb0EEENS1_36VarlenDynamicPersistentTileSchedulerILi128ELi128ELi256ELi128ELb0ELb1ELb1ELb0ELb1ELb1EEEEEEEEEvNT_6ParamsE,"a",@progbits
	.sectionflags	@""
	.align	4
.nv.constant0._ZN7cutlass13device_kernelIN5flash11enable_sm90INS1_16FlashAttnFwdSm90INS1_25CollectiveMainloopFwdSm90ILi2EN4cute5tupleIJNS5_1CILi1EEES8_S8_EEENS6_IJNS7_ILi128EEESA_SA_EEELi128ENS_10bfloat16_tEfNS_4arch4Sm90ELb0ELb0ELb1ELb1ELb1ELb1ELb0ELb1ELb1ELb1ELb0ELb0EEENS1_21CollectiveEpilogueFwdISB_S9_SC_SE_Li256ELb1ELb1ELb0ELb0EEENS1_36VarlenDynamicPersistentTileSchedulerILi128ELi128ELi256ELi128ELb0ELb1ELb1ELb0ELb1ELb1EEEEEEEEEvNT_6ParamsE:
	.zero		3584


//--------------------- .nv.constant0._ZN7cutlass13device_kernelIN5flash11enable_sm90INS1_16FlashAttnFwdSm90INS1_25CollectiveMainloopFwdSm90ILi2EN4cute5tupleIJNS5_1CILi1EEES8_S8_EEENS6_IJNS7_ILi128EEESA_SA_EEELi128ENS_10bfloat16_tEfNS_4arch4Sm90ELb0ELb1ELb1ELb0ELb1ELb0ELb0ELb1ELb1ELb1ELb0ELb0EEENS1_21CollectiveEpilogueFwdISB_S9_SC_SE_Li256ELb0ELb1ELb0ELb0EEENS1_30DynamicPersistentTileSchedulerILi256ELi128ELb0ELb1ELb1EEEEEEEEEvNT_6ParamsE --------------------------
	.section	.nv.constant0._ZN7cutlass13device_kernelIN5flash11enable_sm90INS1_16FlashAttnFwdSm90INS1_25CollectiveMainloopFwdSm90ILi2EN4cute5tupleIJNS5_1CILi1EEES8_S8_EEENS6_IJNS7_ILi128EEESA_SA_EEELi128ENS_10bfloat16_tEfNS_4arch4Sm90ELb0ELb1ELb1ELb0ELb1ELb0ELb0ELb1ELb1ELb1ELb0ELb0EEENS1_21CollectiveEpilogueFwdISB_S9_SC_SE_Li256ELb0ELb1ELb0ELb0EEENS1_30DynamicPersistentTileSchedulerILi256ELi128ELb0ELb1ELb1EEEEEEEEEvNT_6ParamsE,"a",@progbits
	.sectionflags	@""
	.align	4
.nv.constant0._ZN7cutlass13device_kernelIN5flash11enable_sm90INS1_16FlashAttnFwdSm90INS1_25CollectiveMainloopFwdSm90ILi2EN4cute5tupleIJNS5_1CILi1EEES8_S8_EEENS6_IJNS7_ILi128EEESA_SA_EEELi128ENS_10bfloat16_tEfNS_4arch4Sm90ELb0ELb1ELb1ELb0ELb1ELb0ELb0ELb1ELb1ELb1ELb0ELb0EEENS1_21CollectiveEpilogueFwdISB_S9_SC_SE_Li256ELb0ELb1ELb0ELb0EEENS1_30DynamicPersistentTileSchedulerILi256ELi128ELb0ELb1ELb1EEEEEEEEEvNT_6ParamsE:
	.zero		3584


//--------------------- .nv.constant0._ZN7cutlass13device_kernelIN5flash11enable_sm90INS1_16FlashAttnFwdSm90INS1_25CollectiveMainloopFwdSm90ILi2EN4cute5tupleIJNS5_1CILi1EEES8_S8_EEENS6_IJNS7_ILi128EEESA_SA_EEELi128ENS_10bfloat16_tEfNS_4arch4Sm90ELb0ELb1ELb1ELb1ELb1ELb0ELb0ELb1ELb1ELb1ELb0ELb0EEENS1_21CollectiveEpilogueFwdISB_S9_SC_SE_Li256ELb1ELb1ELb0ELb0EEENS1_36VarlenDynamicPersistentTileSchedulerILi128ELi128ELi256ELi128ELb0ELb1ELb1ELb1ELb0ELb1EEEEEEEEEvNT_6ParamsE --------------------------
	.section	.nv.constant0._ZN7cutlass13device_kernelIN5flash11enable_sm90INS1_16FlashAttnFwdSm90INS1_25CollectiveMainloopFwdSm90ILi2EN4cute5tupleIJNS5_1CILi1EEES8_S8_EEENS6_IJNS7_ILi128EEESA_SA_EEELi128ENS_10bfloat16_tEfNS_4arch4Sm90ELb0ELb1ELb1ELb1ELb1ELb0ELb0ELb1ELb1ELb1ELb0ELb0EEENS1_21CollectiveEpilogueFwdISB_S9_SC_SE_Li256ELb1ELb1ELb0ELb0EEENS1_36VarlenDynamicPersistentTileSchedulerILi128ELi128ELi256ELi128ELb0ELb1ELb1ELb1ELb0ELb1EEEEEEEEEvNT_6ParamsE,"a",@progbits
	.sectionflags	@""
	.align	4
.nv.constant0._ZN7cutlass13device_kernelIN5flash11enable_sm90INS1_16FlashAttnFwdSm90INS1_25CollectiveMainloopFwdSm90ILi2EN4cute5tupleIJNS5_1CILi1EEES8_S8_EEENS6_IJNS7_ILi128EEESA_SA_EEELi128ENS_10bfloat16_tEfNS_4arch4Sm90ELb0ELb1ELb1ELb1ELb1ELb0ELb0ELb1ELb1ELb1ELb0ELb0EEENS1_21CollectiveEpilogueFwdISB_S9_SC_SE_Li256ELb1ELb1ELb0ELb0EEENS1_36VarlenDynamicPersistentTileSchedulerILi128ELi128ELi256ELi128ELb0ELb1ELb1ELb1ELb0ELb1EEEEEEEEEvNT_6ParamsE:
	.zero		3584


//--------------------- .nv.constant0._ZN7cutlass13device_kernelIN5flash11enable_sm90INS1_16FlashAttnFwdSm90INS1_25CollectiveMainloopFwdSm90ILi2EN4cute5tupleIJNS5_1CILi1EEES8_S8_EEENS6_IJNS7_ILi128EEESA_SA_EEELi128ENS_10bfloat16_tEfNS_4arch4Sm90ELb0ELb1ELb1ELb1ELb1ELb1ELb0ELb1ELb1ELb1ELb0ELb0EEENS1_21CollectiveEpilogueFwdISB_S9_SC_SE_Li256ELb1ELb1ELb0ELb0EEENS1_36VarlenDynamicPersistentTileSchedulerILi128ELi128ELi256ELi128ELb0ELb1ELb1ELb1ELb0ELb1EEEEEEEEEvNT_6ParamsE --------------------------
	.section	.nv.constant0._ZN7cutlass13device_kernelIN5flash11enable_sm90INS1_16FlashAttnFwdSm90INS1_25CollectiveMainloopFwdSm90ILi2EN4cute5tupleIJNS5_1CILi1EEES8_S8_EEENS6_IJNS7_ILi128EEESA_SA_EEELi128ENS_10bfloat16_tEfNS_4arch4Sm90ELb0ELb1ELb1ELb1ELb1ELb1ELb0ELb1ELb1ELb1ELb0ELb0EEENS1_21CollectiveEpilogueFwdISB_S9_SC_SE_Li256ELb1ELb1ELb0ELb0EEENS1_36VarlenDynamicPersistentTileSchedulerILi128ELi128ELi256ELi128ELb0ELb1ELb1ELb1ELb0ELb1EEEEEEEEEvNT_6ParamsE,"a",@progbits
	.sectionflags	@""
	.align	4
.nv.constant0._ZN7cutlass13device_kernelIN5flash11enable_sm90INS1_16FlashAttnFwdSm90INS1_25CollectiveMainloopFwdSm90ILi2EN4cute5tupleIJNS5_1CILi1EEES8_S8_EEENS6_IJNS7_ILi128EEESA_SA_EEELi128ENS_10bfloat16_tEfNS_4arch4Sm90ELb0ELb1ELb1ELb1ELb1ELb1ELb0ELb1ELb1ELb1ELb0ELb0EEENS1_21CollectiveEpilogueFwdISB_S9_SC_SE_Li256ELb1ELb1ELb0ELb0EEENS1_36VarlenDynamicPersistentTileSchedulerILi128ELi128ELi256ELi128ELb0ELb1ELb1ELb1ELb0ELb1EEEEEEEEEvNT_6ParamsE:
	.zero		3584


//--------------------- .nv.constant0._ZN7cutlass13device_kernelIN5flash11enable_sm90INS1_16FlashAttnFwdSm90INS1_25CollectiveMainloopFwdSm90ILi2EN4cute5tupleIJNS5_1CILi1EEES8_S8_EEENS6_IJNS7_ILi128EEESA_SA_EEELi128ENS_10bfloat16_tEfNS_4arch4Sm90ELb1ELb0ELb1ELb0ELb1ELb0ELb0ELb1ELb1ELb1ELb0ELb0EEENS1_21CollectiveEpilogueFwdISB_S9_SC_SE_Li256ELb0ELb1ELb0ELb0EEENS1_30DynamicPersistentTileSchedulerILi256ELi128ELb0ELb1ELb1EEEEEEEEEvNT_6ParamsE --------------------------
	.section	.nv.constant0._ZN7cutlass13device_kernelIN5flash11enable_sm90INS1_16FlashAttnFwdSm90INS1_25CollectiveMainloopFwdSm90ILi2EN4cute5tupleIJNS5_1CILi1EEES8_S8_EEENS6_IJNS7_ILi128EEESA_SA_EEELi128ENS_10bfloat16_tEfNS_4arch4Sm90ELb1ELb0ELb1ELb0ELb1ELb0ELb0ELb1ELb1ELb1ELb0ELb0EEENS1_21CollectiveEpilogueFwdISB_S9_SC_SE_Li256ELb0ELb1ELb0ELb0EEENS1_30DynamicPersistentTileSchedulerILi256ELi128ELb0ELb1ELb1EEEEEEEEEvNT_6ParamsE,"a",@progbits
	.sectionflags	@""
	.align	4
.nv.constant0._ZN7cutlass13device_kernelIN5flash11enable_sm90INS1_16FlashAttnFwdSm90INS1_25CollectiveMainloopFwdSm90ILi2EN4cute5tupleIJNS5_1CILi1EEES8_S8_EEENS6_IJNS7_ILi128EEESA_SA_EEELi128ENS_10bfloat16_tEfNS_4arch4Sm90ELb1ELb0ELb1ELb0ELb1ELb0ELb0ELb1ELb1ELb1ELb0ELb0EEENS1_21CollectiveEpilogueFwdISB_S9_SC_SE_Li256ELb0ELb1ELb0ELb0EEENS1_30DynamicPersistentTileSchedulerILi256ELi128ELb0ELb1ELb1EEEEEEEEEvNT_6ParamsE:
	.zero		3584


//--------------------- .nv.constant0._ZN7cutlass13device_kernelIN5flash11enable_sm90INS1_16FlashAttnFwdSm90INS1_25CollectiveMainloopFwdSm90ILi2EN4cute5tupleIJNS5_1CILi1EEES8_S8_EEENS6_IJNS7_ILi128EEESA_SA_EEELi128ENS_10bfloat16_tEfNS_4arch4Sm90ELb1ELb0ELb1ELb1ELb1ELb0ELb0ELb1ELb1ELb1ELb0ELb0EEENS1_21CollectiveEpilogueFwdISB_S9_SC_SE_Li256ELb1ELb1ELb0ELb0EEENS1_36VarlenDynamicPersistentTileSchedulerILi128ELi128ELi256ELi128ELb0ELb1ELb1ELb1ELb1ELb1EEEEEEEEEvNT_6ParamsE --------------------------
	.section	.nv.constant0._ZN7cutlass13device_kernelIN5flash11enable_sm90INS1_16FlashAttnFwdSm90INS1_25CollectiveMainloopFwdSm90ILi2EN4cute5tupleIJNS5_1CILi1EEES8_S8_EEENS6_IJNS7_ILi128EEESA_SA_EEELi128ENS_10bfloat16_tEfNS_4arch4Sm90ELb1ELb0ELb1ELb1ELb1ELb0ELb0ELb1ELb1ELb1ELb0ELb0EEENS1_21CollectiveEpilogueFwdISB_S9_SC_SE_Li256ELb1ELb1ELb0ELb0EEENS1_36VarlenDynamicPersistentTileSchedulerILi128ELi128ELi256ELi128ELb0ELb1ELb1ELb1ELb1ELb1EEEEEEEEEvNT_6ParamsE,"a",@progbits
	.sectionflags	@""
	.align	4
.nv.constant0._ZN7cutlass13device_kernelIN5flash11enable_sm90INS1_16FlashAttnFwdSm90INS1_25CollectiveMainloopFwdSm90ILi2EN4cute5tupleIJNS5_1CILi1EEES8_S8_EEENS6_IJNS7_ILi128EEESA_SA_EEELi128ENS_10bfloat16_tEfNS_4arch4Sm90ELb1ELb0ELb1ELb1ELb1ELb0ELb0ELb1ELb1ELb1ELb0ELb0EEENS1_21CollectiveEpilogueFwdISB_S9_SC_SE_Li256ELb1ELb1ELb0ELb0EEENS1_36VarlenDynamicPersistentTileSchedulerILi128ELi128ELi256ELi128ELb0ELb1ELb1ELb1ELb1ELb1EEEEEEEEEvNT_6ParamsE:
	.zero		3584


//--------------------- .nv.constant0._ZN7cutlass13device_kernelIN5flash11enable_sm90INS1_16FlashAttnFwdSm90INS1_25CollectiveMainloopFwdSm90ILi2EN4cute5tupleIJNS5_1CILi1EEES8_S8_EEENS6_IJNS7_ILi128EEESA_SA_EEELi128ENS_10bfloat16_tEfNS_4arch4Sm90ELb1ELb0ELb1ELb1ELb1ELb1ELb0ELb1ELb1ELb1ELb0ELb0EEENS1_21CollectiveEpilogueFwdISB_S9_SC_SE_Li256ELb1ELb1ELb0ELb0EEENS1_36VarlenDynamicPersistentTileSchedulerILi128ELi128ELi256ELi128ELb0ELb1ELb1ELb1ELb1ELb1EEEEEEEEEvNT_6ParamsE --------------------------
	.section	.nv.constant0._ZN7cutlass13device_kernelIN5flash11enable_sm90INS1_16FlashAttnFwdSm90INS1_25CollectiveMainloopFwdSm90ILi2EN4cute5tupleIJNS5_1CILi1EEES8_S8_EEENS6_IJNS7_ILi128EEESA_SA_EEELi128ENS_10bfloat16_tEfNS_4arch4Sm90ELb1ELb0ELb1ELb1ELb1ELb1ELb0ELb1ELb1ELb1ELb0ELb0EEENS1_21CollectiveEpilogueFwdISB_S9_SC_SE_Li256ELb1ELb1ELb0ELb0EEENS1_36VarlenDynamicPersistentTileSchedulerILi128ELi128ELi256ELi128ELb0ELb1ELb1ELb1ELb1ELb1EEEEEEEEEvNT_6ParamsE,"a",@progbits
	.sectionflags	@""
	.align	4
.nv.constant0._ZN7cutlass13device_kernelIN5flash11enable_sm90INS1_16FlashAttnFwdSm90INS1_25CollectiveMainloopFwdSm90ILi2EN4cute5tupleIJNS5_1CILi1EEES8_S8_EEENS6_IJNS7_ILi128EEESA_SA_EEELi128ENS_10bfloat16_tEfNS_4arch4Sm90ELb1ELb0ELb1ELb1ELb1ELb1ELb0ELb1ELb1ELb1ELb0ELb0EEENS1_21CollectiveEpilogueFwdISB_S9_SC_SE_Li256ELb1ELb1ELb0ELb0EEENS1_36VarlenDynamicPersistentTileSchedulerILi128ELi128ELi256ELi128ELb0ELb1ELb1ELb1ELb1ELb1EEEEEEEEEvNT_6ParamsE:
	.zero		3584


//--------------------- .nv.constant0._ZN7cutlass13device_kernelIN5flash11enable_sm90INS1_16FlashAttnFwdSm90INS1_25CollectiveMainloopFwdSm90ILi2EN4cute5tupleIJNS5_1CILi1EEES8_S8_EEENS6_IJNS7_ILi192EEENS7_ILi128EEENS7_ILi96EEEEEELi96ENS_10bfloat16_tEfNS_4arch4Sm90ELb0ELb0ELb1ELb0ELb1ELb0ELb0ELb0ELb1ELb1ELb0ELb0EEENS1_21CollectiveEpilogueFwdINS6_IJSA_SC_SB_EEES9_SE_SG_Li384ELb0ELb1ELb0ELb0EEENS1_29StaticPersistentTileSchedulerILb0EEEEEEEEEvNT_6ParamsE --------------------------
	.section	.nv.constant0._ZN7cutlass13device_kernelIN5flash11enable_sm90INS1_16FlashAttnFwdSm90INS1_25CollectiveMainloopFwdSm90ILi2EN4cute5tupleIJNS5_1CILi1EEES8_S8_EEENS6_IJNS7_ILi192EEENS7_ILi128EEENS7_ILi96EEEEEELi96ENS_10bfloat16_tEfNS_4arch4Sm90ELb0ELb0ELb1ELb0ELb1ELb0ELb0ELb0ELb1ELb1ELb0ELb0EEENS1_21CollectiveEpilogueFwdINS6_IJSA_SC_SB_EEES9_SE_SG_Li384ELb0ELb1ELb0ELb0EEENS1_29StaticPersistentTileSchedulerILb0EEEEEEEEEvNT_6ParamsE,"a",@progbits
	.sectionflags	@""
	.align	4
.nv.constant0._ZN7cutlass13device_kernelIN5flash11enable_sm90INS1_16FlashAttnFwdSm90INS1_25CollectiveMainloopFwdSm90ILi2EN4cute5tupleIJNS5_1CILi1EEES8_S8_EEENS6_IJNS7_ILi192EEENS7_ILi128EEENS7_ILi96EEEEEELi96ENS_10bfloat16_tEfNS_4arch4Sm90ELb0ELb0ELb1ELb0ELb1ELb0ELb0ELb0ELb1ELb1ELb0ELb0EEENS1_21CollectiveEpilogueFwdINS6_IJSA_SC_SB_EEES9_SE_SG_Li384ELb0ELb1ELb0ELb0EEENS1_29StaticPersistentTileSchedulerILb0EEEEEEEEEvNT_6ParamsE:
	.zero		3456


//--------------------- .nv.constant0._ZN7cutlass13device_kernelIN5flash11enable_sm90INS1_16FlashAttnFwdSm90INS1_25CollectiveMainloopFwdSm90ILi2EN4cute5tupleIJNS5_1CILi1EEES8_S8_EEENS6_IJNS7_ILi192EEENS7_ILi128EEENS7_ILi96EEEEEELi96ENS_10bfloat16_tEfNS_4arch4Sm90ELb0ELb0ELb1ELb1ELb1ELb0ELb0ELb0ELb1ELb1ELb0ELb0EEENS1_21CollectiveEpilogueFwdINS6_IJSA_SC_SB_EEES9_SE_SG_Li384ELb1ELb1ELb0ELb0EEENS1_36VarlenDynamicPersistentTileSchedulerILi192ELi128ELi384ELi128ELb0ELb1ELb1ELb0ELb1ELb1EEEEEEEEEvNT_6ParamsE --------------------------
	.section	.nv.constant0._ZN7cutlass13device_kernelIN5flash11enable_sm90INS1_16FlashAttnFwdSm90INS1_25CollectiveMainloopFwdSm90ILi2EN4cute5tupleIJNS5_1CILi1EEES8_S8_EEENS6_IJNS7_ILi192EEENS7_ILi128EEENS7_ILi96EEEEEELi96ENS_10bfloat16_tEfNS_4arch4Sm90ELb0ELb0ELb1ELb1ELb1ELb0ELb0ELb0ELb1ELb1ELb0ELb0EEENS1_21CollectiveEpilogueFwdINS6_IJSA_SC_SB_EEES9_SE_SG_Li384ELb1ELb1ELb0ELb0EEENS1_36VarlenDynamicPersistentTileSchedulerILi192ELi128ELi384ELi128ELb0ELb1ELb1ELb0ELb1ELb1EEEEEEEEEvNT_6ParamsE,"a",@progbits
	.sectionflags	@""
	.align	4
.nv.constant0._ZN7cutlass13device_kernelIN5flash11enable_sm90INS1_16FlashAttnFwdSm90INS1_25CollectiveMainloopFwdSm90ILi2EN4cute5tupleIJNS5_1CILi1EEES8_S8_EEENS6_IJNS7_ILi192EEENS7_ILi128EEENS7_ILi96EEEEEELi96ENS_10bfloat16_tEfNS_4arch4Sm90ELb0ELb0ELb1ELb1ELb1ELb0ELb0ELb0ELb1ELb1ELb0ELb0EEENS1_21CollectiveEpilogueFwdINS6_IJSA_SC_SB_EEES9_SE_SG_Li384ELb1ELb1ELb0ELb0EEENS1_36VarlenDynamicPersistentTileSchedulerILi192ELi128ELi384ELi128ELb0ELb1ELb1ELb0ELb1ELb1EEEEEEEEEvNT_6ParamsE:
	.zero		3584


//--------------------- .nv.constant0._ZN7cutlass13device_kernelIN5flash11enable_sm90INS1_16FlashAttnFwdSm90INS1_25CollectiveMainloopFwdSm90ILi2EN4cute5tupleIJNS5_1CILi1EEES8_S8_EEENS6_IJNS7_ILi192EEENS7_ILi128EEENS7_ILi96EEEEEELi96ENS_10bfloat16_tEfNS_4arch4Sm90ELb0ELb0ELb1ELb1ELb1ELb1ELb0ELb0ELb1ELb1ELb0ELb0EEENS1_21CollectiveEpilogueFwdINS6_IJSA_SC_SB_EEES9_SE_SG_Li384ELb1ELb1ELb0ELb0EEENS1_36VarlenDynamicPersistentTileSchedulerILi192ELi128ELi384ELi128ELb0ELb1ELb1ELb0ELb1ELb1EEEEEEEEEvNT_6ParamsE --------------------------
	.section	.nv.constant0._ZN7cutlass13device_kernelIN5flash11enable_sm90INS1_16FlashAttnFwdSm90INS1_25CollectiveMainloopFwdSm90ILi2EN4cute5tupleIJNS5_1CILi1EEES8_S8_EEENS6_IJNS7_ILi192EEENS7_ILi128EEENS7_ILi96EEEEEELi96ENS_10bfloat16_tEfNS_4arch4Sm90ELb0ELb0ELb1ELb1ELb1ELb1ELb0ELb0ELb1ELb1ELb0ELb0EEENS1_21CollectiveEpilogueFwdINS6_IJSA_SC_SB_EEES9_SE_SG_Li384ELb1ELb1ELb0ELb0EEENS1_36VarlenDynamicPersistentTileSchedulerILi192ELi128ELi384ELi128ELb0ELb1ELb1ELb0ELb1ELb1EEEEEEEEEvNT_6ParamsE,"a",@progbits
	.sectionflags	@""
	.align	4
.nv.constant0._ZN7cutlass13device_kernelIN5flash11enable_sm90INS1_16FlashAttnFwdSm90INS1_25CollectiveMainloopFwdSm90ILi2EN4cute5tupleIJNS5_1CILi1EEES8_S8_EEENS6_IJNS7_ILi192EEENS7_ILi128EEENS7_ILi96EEEEEELi96ENS_10bfloat16_tEfNS_4arch4Sm90ELb0ELb0ELb1ELb1ELb1ELb1ELb0ELb0ELb1ELb1ELb0ELb0EEENS1_21CollectiveEpilogueFwdINS6_IJSA_SC_SB_EEES9_SE_SG_Li384ELb1ELb1ELb0ELb0EEENS1_36VarlenDynamicPersistentTileSchedulerILi192ELi128ELi384ELi128ELb0ELb1ELb1ELb0ELb1ELb1EEEEEEEEEvNT_6ParamsE:
	.zero		3584


//--------------------- .nv.constant0._ZN7cutlass13device_kernelIN5flash11enable_sm90INS1_16FlashAttnFwdSm90INS1_25CollectiveMainloopFwdSm90ILi2EN4cute5tupleIJNS5_1CILi1EEES8_S8_EEENS6_IJNS7_ILi192EEENS7_ILi128EEENS7_ILi96EEEEEELi96ENS_10bfloat16_tEfNS_4arch4Sm90ELb0ELb1ELb1ELb0ELb1ELb0ELb0ELb0ELb1ELb1ELb0ELb0EEENS1_21CollectiveEpilogueFwdINS6_IJSA_SC_SB_EEES9_SE_SG_Li384ELb0ELb1ELb0ELb0EEENS1_30DynamicPersistentTileSchedulerILi384ELi128ELb0ELb1ELb1EEEEEEEEEvNT_6ParamsE --------------------------
	.section	.nv.constant0._ZN7cutlass13device_kernelIN5flash11enable_sm90INS1_16FlashAttnFwdSm90INS1_25CollectiveMainloopFwdSm90ILi2EN4cute5tupleIJNS5_1CILi1EEES8_S8_EEENS6_IJNS7_ILi192EEENS7_ILi128EEENS7_ILi96EEEEEELi96ENS_10bfloat16_tEfNS_4arch4Sm90ELb0ELb1ELb1ELb0ELb1ELb0ELb0ELb0ELb1ELb1ELb0ELb0EEENS1_21CollectiveEpilogueFwdINS6_IJSA_SC_SB_EEES9_SE_SG_Li384ELb0ELb1ELb0ELb0EEENS1_30DynamicPersistentTileSchedulerILi384ELi128ELb0ELb1ELb1EEEEEEEEEvNT_6ParamsE,"a",@progbits
	.sectionflags	@""
	.align	4
.nv.constant0._ZN7cutlass13device_kernelIN5flash11enable_sm90INS1_16FlashAttnFwdSm90INS1_25CollectiveMainloopFwdSm90ILi2EN4cute5tupleIJNS5_1CILi1EEES8_S8_EEENS6_IJNS7_ILi192EEENS7_ILi128EEENS7_ILi96EEEEEELi96ENS_10bfloat16_tEfNS_4arch4Sm90ELb0ELb1ELb1ELb0ELb1ELb0ELb0ELb0ELb1ELb1ELb0ELb0EEENS1_21CollectiveEpilogueFwdINS6_IJSA_SC_SB_EEES9_SE_SG_Li384ELb0ELb1ELb0ELb0EEENS1_30DynamicPersistentTileSchedulerILi384ELi128ELb0ELb1ELb1EEEEEEEEEvNT_6ParamsE:
	.zero		3584


//--------------------- .nv.constant0._ZN7cutlass13device_kernelIN5flash11enable_sm90INS1_16FlashAttnFwdSm90INS1_25CollectiveMainloopFwdSm90ILi2EN4cute5tupleIJNS5_1CILi1EEES8_S8_EEENS6_IJNS7_ILi192EEENS7_ILi128EEENS7_ILi96EEEEEELi96ENS_10bfloat16_tEfNS_4arch4Sm90ELb0ELb1ELb1ELb1ELb1ELb0ELb0ELb0ELb1ELb1ELb0ELb0EEENS1_21CollectiveEpilogueFwdINS6_IJSA_SC_SB_EEES9_SE_SG_Li384ELb1ELb1ELb0ELb0EEENS1_36VarlenDynamicPersistentTileSchedulerILi192ELi128ELi384ELi128ELb0ELb1ELb1ELb1ELb0ELb1EEEEEEEEEvNT_6ParamsE --------------------------
	.section	.nv.constant0._ZN7cutlass13device_kernelIN5flash11enable_sm90INS1_16FlashAttnFwdSm90INS1_25CollectiveMainloopFwdSm90ILi2EN4cute5tupleIJNS5_1CILi1EEES8_S8_EEENS6_IJNS7_ILi192EEENS7_ILi128EEENS7_ILi96EEEEEELi96ENS_10bfloat16_tEfNS_4arch4Sm90ELb0ELb1ELb1ELb1ELb1ELb0ELb0ELb0ELb1ELb1ELb0ELb0EEENS1_21CollectiveEpilogueFwdINS6_IJSA_SC_SB_EEES9_SE_SG_Li384ELb1ELb1ELb0ELb0EEENS1_36VarlenDynamicPersistentTileSchedulerILi192ELi128ELi384ELi128ELb0ELb1ELb1ELb1ELb0ELb1EEEEEEEEEvNT_6ParamsE,"a",@progbits
	.sectionflags	@""
	.align	4
.nv.constant0._ZN7cutlass13device_kernelIN5flash11enable_sm90INS1_16FlashAttnFwdSm90INS1_25CollectiveMainloopFwdSm90ILi2EN4cute5tupleIJNS5_1CILi1EEES8_S8_EEENS6_IJNS7_ILi192EEENS7_ILi128EEENS7_ILi96EEEEEELi96ENS_10bfloat16_tEfNS_4arch4Sm90ELb0ELb1ELb1ELb1ELb1ELb0ELb0ELb0ELb1ELb1ELb0ELb0EEENS1_21CollectiveEpilogueFwdINS6_IJSA_SC_SB_EEES9_SE_SG_Li384ELb1ELb1ELb0ELb0EEENS1_36VarlenDynamicPersistentTileSchedulerILi192ELi128ELi384ELi128ELb0ELb1ELb1ELb1ELb0ELb1EEEEEEEEEvNT_6ParamsE:
	.zero		3584


//--------------------- .nv.constant0._ZN7cutlass13device_kernelIN5flash11enable_sm90INS1_16FlashAttnFwdSm90INS1_25CollectiveMainloopFwdSm90ILi2EN4cute5tupleIJNS5_1CILi1EEES8_S8_EEENS6_IJNS7_ILi192EEENS7_ILi128EEENS7_ILi96EEEEEELi96ENS_10bfloat16_tEfNS_4arch4Sm90ELb0ELb1ELb1ELb1ELb1ELb1ELb0ELb0ELb1ELb1ELb0ELb0EEENS1_21CollectiveEpilogueFwdINS6_IJSA_SC_SB_EEES9_SE_SG_Li384ELb1ELb1ELb0ELb0EEENS1_36VarlenDynamicPersistentTileSchedulerILi192ELi128ELi384ELi128ELb0ELb1ELb1ELb1ELb0ELb1EEEEEEEEEvNT_6ParamsE --------------------------
	.section	.nv.constant0._ZN7cutlass13device_kernelIN5flash11enable_sm90INS1_16FlashAttnFwdSm90INS1_25CollectiveMainloopFwdSm90ILi2EN4cute5tupleIJNS5_1CILi1EEES8_S8_EEENS6_IJNS7_ILi192EEENS7_ILi128EEENS7_ILi96EEEEEELi96ENS_10bfloat16_tEfNS_4arch4Sm90ELb0ELb1ELb1ELb1ELb1ELb1ELb0ELb0ELb1ELb1ELb0ELb0EEENS1_21CollectiveEpilogueFwdINS6_IJSA_SC_SB_EEES9_SE_SG_Li384ELb1ELb1ELb0ELb0EEENS1_36VarlenDynamicPersistentTileSchedulerILi192ELi128ELi384ELi128ELb0ELb1ELb1ELb1ELb0ELb1EEEEEEEEEvNT_6ParamsE,"a",@progbits
	.sectionflags	@""
	.align	4
.nv.constant0._ZN7cutlass13device_kernelIN5flash11enable_sm90INS1_16FlashAttnFwdSm90INS1_25CollectiveMainloopFwdSm90ILi2EN4cute5tupleIJNS5_1CILi1EEES8_S8_EEENS6_IJNS7_ILi192EEENS7_ILi128EEENS7_ILi96EEEEEELi96ENS_10bfloat16_tEfNS_4arch4Sm90ELb0ELb1ELb1ELb1ELb1ELb1ELb0ELb0ELb1ELb1ELb0ELb0EEENS1_21CollectiveEpilogueFwdINS6_IJSA_SC_SB_EEES9_SE_SG_Li384ELb1ELb1ELb0ELb0EEENS1_36VarlenDynamicPersistentTileSchedulerILi192ELi128ELi384ELi128ELb0ELb1ELb1ELb1ELb0ELb1EEEEEEEEEvNT_6ParamsE:
	.zero		3584


//--------------------- .nv.constant0._ZN7cutlass13device_kernelIN5flash11enable_sm90INS1_16FlashAttnFwdSm90INS1_25CollectiveMainloopFwdSm90ILi2EN4cute5tupleIJNS5_1CILi1EEES8_S8_EEENS6_IJNS7_ILi192EEENS7_ILi128EEENS7_ILi96EEEEEELi96ENS_10bfloat16_tEfNS_4arch4Sm90ELb1ELb0ELb1ELb0ELb1ELb0ELb0ELb0ELb1ELb1ELb0ELb0EEENS1_21CollectiveEpilogueFwdINS6_IJSA_SC_SB_EEES9_SE_SG_Li384ELb0ELb1ELb0ELb0EEENS1_30DynamicPersistentTileSchedulerILi384ELi128ELb0ELb1ELb1EEEEEEEEEvNT_6ParamsE --------------------------
	.section	.nv.constant0._ZN7cutlass13device_kernelIN5flash11enable_sm90INS1_16FlashAttnFwdSm90INS1_25CollectiveMainloopFwdSm90ILi2EN4cute5tupleIJNS5_1CILi1EEES8_S8_EEENS6_IJNS7_ILi192EEENS7_ILi128EEENS7_ILi96EEEEEELi96ENS_10bfloat16_tEfNS_4arch4Sm90ELb1ELb0ELb1ELb0ELb1ELb0ELb0ELb0ELb1ELb1ELb0ELb0EEENS1_21CollectiveEpilogueFwdINS6_IJSA_SC_SB_EEES9_SE_SG_Li384ELb0ELb1ELb0ELb0EEENS1_30DynamicPersistentTileSchedulerILi384ELi128ELb0ELb1ELb1EEEEEEEEEvNT_6ParamsE,"a",@progbits
	.sectionflags	@""
	.align	4
.nv.constant0._ZN7cutlass13device_kernelIN5flash11enable_sm90INS1_16FlashAttnFwdSm90INS1_25CollectiveMainloopFwdSm90ILi2EN4cute5tupleIJNS5_1CILi1EEES8_S8_EEENS6_IJNS7_ILi192EEENS7_ILi128EEENS7_ILi96EEEEEELi96ENS_10bfloat16_tEfNS_4arch4Sm90ELb1ELb0ELb1ELb0ELb1ELb0ELb0ELb0ELb1ELb1ELb0ELb0EEENS1_21CollectiveEpilogueFwdINS6_IJSA_SC_SB_EEES9_SE_SG_Li384ELb0ELb1ELb0ELb0EEENS1_30DynamicPersistentTileSchedulerILi384ELi128ELb0ELb1ELb1EEEEEEEEEvNT_6ParamsE:
	.zero		3584


//--------------------- .nv.constant0._ZN7cutlass13device_kernelIN5flash11enable_sm90INS1_16FlashAttnFwdSm90INS1_25CollectiveMainloopFwdSm90ILi2EN4cute5tupleIJNS5_1CILi1EEES8_S8_EEENS6_IJNS7_ILi192EEENS7_ILi128EEENS7_ILi96EEEEEELi96ENS_10bfloat16_tEfNS_4arch4Sm90ELb1ELb0ELb1ELb1ELb1ELb0ELb0ELb0ELb1ELb1ELb0ELb0EEENS1_21CollectiveEpilogueFwdINS6_IJSA_SC_SB_EEES9_SE_SG_Li384ELb1ELb1ELb0ELb0EEENS1_36VarlenDynamicPersistentTileSchedulerILi192ELi128ELi384ELi128ELb0ELb1ELb1ELb1ELb1ELb1EEEEEEEEEvNT_6ParamsE --------------------------
	.section	.nv.constant0._ZN7cutlass13device_kernelIN5flash11enable_sm90INS1_16FlashAttnFwdSm90INS1_25CollectiveMainloopFwdSm90ILi2EN4cute5tupleIJNS5_1CILi1EEES8_S8_EEENS6_IJNS7_ILi192EEENS7_ILi128EEENS7_ILi96EEEEEELi96ENS_10bfloat16_tEfNS_4arch4Sm90ELb1ELb0ELb1ELb1ELb1ELb0ELb0ELb0ELb1ELb1ELb0ELb0EEENS1_21CollectiveEpilogueFwdINS6_IJSA_SC_SB_EEES9_SE_SG_Li384ELb1ELb1ELb0ELb0EEENS1_36VarlenDynamicPersistentTileSchedulerILi192ELi128ELi384ELi128ELb0ELb1ELb1ELb1ELb1ELb1EEEEEEEEEvNT_6ParamsE,"a",@progbits
	.sectionflags	@""
	.align	4
.nv.constant0._ZN7cutlass13device_kernelIN5flash11enable_sm90INS1_16FlashAttnFwdSm90INS1_25CollectiveMainloopFwdSm90ILi2EN4cute5tupleIJNS5_1CILi1EEES8_S8_EEENS6_IJNS7_ILi192EEENS7_ILi128EEENS7_ILi96EEEEEELi96ENS_10bfloat16_tEfNS_4arch4Sm90ELb1ELb0ELb1ELb1ELb1ELb0ELb0ELb0ELb1ELb1ELb0ELb0EEENS1_21CollectiveEpilogueFwdINS6_IJSA_SC_SB_EEES9_SE_SG_Li384ELb1ELb1ELb0ELb0EEENS1_36VarlenDynamicPersistentTileSchedulerILi192ELi128ELi384ELi128ELb0ELb1ELb1ELb1ELb1ELb1EEEEEEEEEvNT_6ParamsE:
	.zero		3584


//--------------------- .nv.constant0._ZN7cutlass13device_kernelIN5flash11enable_sm90INS1_16FlashAttnFwdSm90INS1_25CollectiveMainloopFwdSm90ILi2EN4cute5tupleIJNS5_1CILi1EEES8_S8_EEENS6_IJNS7_ILi192EEENS7_ILi128EEENS7_ILi96EEEEEELi96ENS_10bfloat16_tEfNS_4arch4Sm90ELb1ELb0ELb1ELb1ELb1ELb1ELb0ELb0ELb1ELb1ELb0ELb0EEENS1_21CollectiveEpilogueFwdINS6_IJSA_SC_SB_EEES9_SE_SG_Li384ELb1ELb1ELb0ELb0EEENS1_36VarlenDynamicPersistentTileSchedulerILi192ELi128ELi384ELi128ELb0ELb1ELb1ELb1ELb1ELb1EEEEEEEEEvNT_6ParamsE --------------------------
	.section	.nv.constant0._ZN7cutlass13device_kernelIN5flash11enable_sm90INS1_16FlashAttnFwdSm90INS1_25CollectiveMainloopFwdSm90ILi2EN4cute5tupleIJNS5_1CILi1EEES8_S8_EEENS6_IJNS7_ILi192EEENS7_ILi128EEENS7_ILi96EEEEEELi96ENS_10bfloat16_tEfNS_4arch4Sm90ELb1ELb0ELb1ELb1ELb1ELb1ELb0ELb0ELb1ELb1ELb0ELb0EEENS1_21CollectiveEpilogueFwdINS6_IJSA_SC_SB_EEES9_SE_SG_Li384ELb1ELb1ELb0ELb0EEENS1_36VarlenDynamicPersistentTileSchedulerILi192ELi128ELi384ELi128ELb0ELb1ELb1ELb1ELb1ELb1EEEEEEEEEvNT_6ParamsE,"a",@progbits
	.sectionflags	@""
	.align	4
.nv.constant0._ZN7cutlass13device_kernelIN5flash11enable_sm90INS1_16FlashAttnFwdSm90INS1_25CollectiveMainloopFwdSm90ILi2EN4cute5tupleIJNS5_1CILi1EEES8_S8_EEENS6_IJNS7_ILi192EEENS7_ILi128EEENS7_ILi96EEEEEELi96ENS_10bfloat16_tEfNS_4arch4Sm90ELb1ELb0ELb1ELb1ELb1ELb1ELb0ELb0ELb1ELb1ELb0ELb0EEENS1_21CollectiveEpilogueFwdINS6_IJSA_SC_SB_EEES9_SE_SG_Li384ELb1ELb1ELb0ELb0EEENS1_36VarlenDynamicPersistentTileSchedulerILi192ELi128ELi384ELi128ELb0ELb1ELb1ELb1ELb1ELb1EEEEEEEEEvNT_6ParamsE:
	.zero		3584


//--------------------- .nv.constant0._ZN7cutlass13device_kernelIN5flash11enable_sm90INS1_16FlashAttnFwdSm90INS1_25CollectiveMainloopFwdSm90ILi2EN4cute5tupleIJNS5_1CILi1EEES8_S8_EEENS6_IJNS7_ILi192EEENS7_ILi128EEENS7_ILi64EEEEEELi64ENS_10bfloat16_tEfNS_4arch4Sm90ELb0ELb0ELb1ELb0ELb1ELb0ELb0ELb1ELb1ELb1ELb0ELb0EEENS1_21CollectiveEpilogueFwdINS6_IJSA_SC_SB_EEES9_SE_SG_Li384ELb0ELb1ELb0ELb0EEENS1_29StaticPersistentTileSchedulerILb0EEEEEEEEEvNT_6ParamsE --------------------------
	.section	.nv.constant0._ZN7cutlass13device_kernelIN5flash11enable_sm90INS1_16FlashAttnFwdSm90INS1_25CollectiveMainloopFwdSm90ILi2EN4cute5tupleIJNS5_1CILi1EEES8_S8_EEENS6_IJNS7_ILi192EEENS7_ILi128EEENS7_ILi64EEEEEELi64ENS_10bfloat16_tEfNS_4arch4Sm90ELb0ELb0ELb1ELb0ELb1ELb0ELb0ELb1ELb1ELb1ELb0ELb0EEENS1_21CollectiveEpilogueFwdINS6_IJSA_SC_SB_EEES9_SE_SG_Li384ELb0ELb1ELb0ELb0EEENS1_29StaticPersistentTileSchedulerILb0EEEEEEEEEvNT_6ParamsE,"a",@progbits
	.sectionflags	@""
	.align	4
.nv.constant0._ZN7cutlass13device_kernelIN5flash11enable_sm90INS1_16FlashAttnFwdSm90INS1_25CollectiveMainloopFwdSm90ILi2EN4cute5tupleIJNS5_1CILi1EEES8_S8_EEENS6_IJNS7_ILi192EEENS7_ILi128EEENS7_ILi64EEEEEELi64ENS_10bfloat16_tEfNS_4arch4Sm90ELb0ELb0ELb1ELb0ELb1ELb0ELb0ELb1ELb1ELb1ELb0ELb0EEENS1_21CollectiveEpilogueFwdINS6_IJSA_SC_SB_EEES9_SE_SG_Li384ELb0ELb1ELb0ELb0EEENS1_29StaticPersistentTileSchedulerILb0EEEEEEEEEvNT_6ParamsE:
	.zero		3456


//--------------------- .nv.constant0._ZN7cutlass13device_kernelIN5flash11enable_sm90INS1_16FlashAttnFwdSm90INS1_25CollectiveMainloopFwdSm90ILi2EN4cute5tupleIJNS5_1CILi1EEES8_S8_EEENS6_IJNS7_ILi192EEENS7_ILi128EEENS7_ILi64EEEEEELi64ENS_10bfloat16_tEfNS_4arch4Sm90ELb0ELb0ELb1ELb1ELb1ELb0ELb0ELb1ELb1ELb1ELb0ELb0EEENS1_21CollectiveEpilogueFwdINS6_IJSA_SC_SB_EEES9_SE_SG_Li384ELb1ELb1ELb0ELb0EEENS1_36VarlenDynamicPersistentTileSchedulerILi192ELi128ELi384ELi128ELb0ELb1ELb1ELb0ELb1ELb1EEEEEEEEEvNT_6ParamsE --------------------------
	.section	.nv.constant0._ZN7cutlass13device_kernelIN5flash11enable_sm90INS1_16FlashAttnFwdSm90INS1_25CollectiveMainloopFwdSm90ILi2EN4cute5tupleIJNS5_1CILi1EEES8_S8_EEENS6_IJNS7_ILi192EEENS7_ILi128EEENS7_ILi64EEEEEELi64ENS_10bfloat16_tEfNS_4arch4Sm90ELb0ELb0ELb1ELb1ELb1ELb0ELb0ELb1ELb1ELb1ELb0ELb0EEENS1_21CollectiveEpilogueFwdINS6_IJSA_SC_SB_EEES9_SE_SG_Li384ELb1ELb1ELb0ELb0EEENS1_36VarlenDynamicPersistentTileSchedulerILi192ELi128ELi384ELi128ELb0ELb1ELb1ELb0ELb1ELb1EEEEEEEEEvNT_6ParamsE,"a",@progbits
	.sectionflags	@""
	.align	4
.nv.constant0._ZN7cutlass13device_kernelIN5flash11enable_sm90INS1_16FlashAttnFwdSm90INS1_25CollectiveMainloopFwdSm90ILi2EN4cute5tupleIJNS5_1CILi1EEES8_S8_EEENS6_IJNS7_ILi192EEENS7_ILi128EEENS7_ILi64EEEEEELi64ENS_10bfloat16_tEfNS_4arch4Sm90ELb0ELb0ELb1ELb1ELb1ELb0ELb0ELb1ELb1ELb1ELb0ELb0EEENS1_21CollectiveEpilogueFwdINS6_IJSA_SC_SB_EEES9_SE_SG_Li384ELb1ELb1ELb0ELb0EEENS1_36VarlenDynamicPersistentTileSchedulerILi192ELi128ELi384ELi128ELb0ELb1ELb1ELb0ELb1ELb1EEEEEEEEEvNT_6ParamsE:
	.zero		3584


//--------------------- .nv.constant0._ZN7cutlass13device_kernelIN5flash11enable_sm90INS1_16FlashAttnFwdSm90INS1_25CollectiveMainloopFwdSm90ILi2EN4cute5tupleIJNS5_1CILi1EEES8_S8_EEENS6_IJNS7_ILi192EEENS7_ILi128EEENS7_ILi64EEEEEELi64ENS_10bfloat16_tEfNS_4arch4Sm90ELb0ELb0ELb1ELb1ELb1ELb1ELb0ELb1ELb1ELb1ELb0ELb0EEENS1_21CollectiveEpilogueFwdINS6_IJSA_SC_SB_EEES9_SE_SG_Li384ELb1ELb1ELb0ELb0EEENS1_36VarlenDynamicPersistentTileSchedulerILi192ELi128ELi384ELi128ELb0ELb1ELb1ELb0ELb1ELb1EEEEEEEEEvNT_6ParamsE --------------------------
	.section	.nv.constant0._ZN7cutlass13device_kernelIN5flash11enable_sm90INS1_16FlashAttnFwdSm90INS1_25CollectiveMainloopFwdSm90ILi2EN4cute5tupleIJNS5_1CILi1EEES8_S8_EEENS6_IJNS7_ILi192EEENS7_ILi128EEENS7_ILi64EEEEEELi64ENS_10bfloat16_tEfNS_4arch4Sm90ELb0ELb0ELb1ELb1ELb1ELb1ELb0ELb1ELb1ELb1ELb0ELb0EEENS1_21CollectiveEpilogueFwdINS6_IJSA_SC_SB_EEES9_SE_SG_Li384ELb1ELb1ELb0ELb0EEENS1_36VarlenDynamicPersistentTileSchedulerILi192ELi128ELi384ELi128ELb0ELb1ELb1ELb0ELb1ELb1EEEEEEEEEvNT_6ParamsE,"a",@progbits
	.sectionflags	@""
	.align	4
.nv.constant0._ZN7cutlass13device_kernelIN5flash11enable_sm90INS1_16FlashAttnFwdSm90INS1_25CollectiveMainloopFwdSm90ILi2EN4cute5tupleIJNS5_1CILi1EEES8_S8_EEENS6_IJNS7_ILi192EEENS7_ILi128EEENS7_ILi64EEEEEELi64ENS_10bfloat16_tEfNS_4arch4Sm90ELb0ELb0ELb1ELb1ELb1ELb1ELb0ELb1ELb1ELb1ELb0ELb0EEENS1_21CollectiveEpilogueFwdINS6_IJSA_SC_SB_EEES9_SE_SG_Li384ELb1ELb1ELb0ELb0EEENS1_36VarlenDynamicPersistentTileSchedulerILi192ELi128ELi384ELi128ELb0ELb1ELb1ELb0ELb1ELb1EEEEEEEEEvNT_6ParamsE:
	.zero		3584


//--------------------- .nv.constant0._ZN7cutlass13device_kernelIN5flash11enable_sm90INS1_16FlashAttnFwdSm90INS1_25CollectiveMainloopFwdSm90ILi2EN4cute5tupleIJNS5_1CILi1EEES8_S8_EEENS6_IJNS7_ILi192EEENS7_ILi128EEENS7_ILi64EEEEEELi64ENS_10bfloat16_tEfNS_4arch4Sm90ELb0ELb1ELb1ELb0ELb1ELb0ELb0ELb1ELb1ELb1ELb0ELb0EEENS1_21CollectiveEpilogueFwdINS6_IJSA_SC_SB_EEES9_SE_SG_Li384ELb0ELb1ELb0ELb0EEENS1_30DynamicPersistentTileSchedulerILi384ELi128ELb0ELb1ELb1EEEEEEEEEvNT_6ParamsE --------------------------
	.section	.nv.constant0._ZN7cutlass13device_kernelIN5flash11enable_sm90INS1_16FlashAttnFwdSm90INS1_25CollectiveMainloopFwdSm90ILi2EN4cute5tupleIJNS5_1CILi1EEES8_S8_EEENS6_IJNS7_ILi192EEENS7_ILi128EEENS7_ILi64EEEEEELi64ENS_10bfloat16_tEfNS_4arch4Sm90ELb0ELb1ELb1ELb0ELb1ELb0ELb0ELb1ELb1ELb1ELb0ELb0EEENS1_21CollectiveEpilogueFwdINS6_IJSA_SC_SB_EEES9_SE_SG_Li384ELb0ELb1ELb0ELb0EEENS1_30DynamicPersistentTileSchedulerILi384ELi128ELb0ELb1ELb1EEEEEEEEEvNT_6ParamsE,"a",@progbits
	.sectionflags	@""
	.align	4
.nv.constant0._ZN7cutlass13device_kernelIN5flash11enable_sm90INS1_16FlashAttnFwdSm90INS1_25CollectiveMainloopFwdSm90ILi2EN4cute5tupleIJNS5_1CILi1EEES8_S8_EEENS6_IJNS7_ILi192EEENS7_ILi128EEENS7_ILi64EEEEEELi64ENS_10bfloat16_tEfNS_4arch4Sm90ELb0ELb1ELb1ELb0ELb1ELb0ELb0ELb1ELb1ELb1ELb0ELb0EEENS1_21CollectiveEpilogueFwdINS6_IJSA_SC_SB_EEES9_SE_SG_Li384ELb0ELb1ELb0ELb0EEENS1_30DynamicPersistentTileSchedulerILi384ELi128ELb0ELb1ELb1EEEEEEEEEvNT_6ParamsE:
	.zero		3584


//--------------------- .nv.constant0._ZN7cutlass13device_kernelIN5flash11enable_sm90INS1_16FlashAttnFwdSm90INS1_25CollectiveMainloopFwdSm90ILi2EN4cute5tupleIJNS5_1CILi1EEES8_S8_EEENS6_IJNS7_ILi192EEENS7_ILi128EEENS7_ILi64EEEEEELi64ENS_10bfloat16_tEfNS_4arch4Sm90ELb0ELb1ELb1ELb1ELb1ELb0ELb0ELb1ELb1ELb1ELb0ELb0EEENS1_21CollectiveEpilogueFwdINS6_IJSA_SC_SB_EEES9_SE_SG_Li384ELb1ELb1ELb0ELb0EEENS1_36VarlenDynamicPersistentTileSchedulerILi192ELi128ELi384ELi128ELb0ELb1ELb1ELb1ELb0ELb1EEEEEEEEEvNT_6ParamsE --------------------------
	.section	.nv.constant0._ZN7cutlass13device_kernelIN5flash11enable_sm90INS1_16FlashAttnFwdSm90INS1_25CollectiveMainloopFwdSm90ILi2EN4cute5tupleIJNS5_1CILi1EEES8_S8_EEENS6_IJNS7_ILi192EEENS7_ILi128EEENS7_ILi64EEEEEELi64ENS_10bfloat16_tEfNS_4arch4Sm90ELb0ELb1ELb1ELb1ELb1ELb0ELb0ELb1ELb1ELb1ELb0ELb0EEENS1_21CollectiveEpilogueFwdINS6_IJSA_SC_SB_EEES9_SE_SG_Li384ELb1ELb1ELb0ELb0EEENS1_36VarlenDynamicPersistentTileSchedulerILi192ELi128ELi384ELi128ELb0ELb1ELb1ELb1ELb0ELb1EEEEEEEEEvNT_6ParamsE,"a",@progbits
	.sectionflags	@""
	.align	4
.nv.constant0._ZN7cutlass13device_kernelIN5flash11enable_sm90INS1_16FlashAttnFwdSm90INS1_25CollectiveMainloopFwdSm90ILi2EN4cute5tupleIJNS5_1CILi1EEES8_S8_EEENS6_IJNS7_ILi192EEENS7_ILi128EEENS7_ILi64EEEEEELi64ENS_10bfloat16_tEfNS_4arch4Sm90ELb0ELb1ELb1ELb1ELb1ELb0ELb0ELb1ELb1ELb1ELb0ELb0EEENS1_21CollectiveEpilogueFwdINS6_IJSA_SC_SB_EEES9_SE_SG_Li384ELb1ELb1ELb0ELb0EEENS1_36VarlenDynamicPersistentTileSchedulerILi192ELi128ELi384ELi128ELb0ELb1ELb1ELb1ELb0ELb1EEEEEEEEEvNT_6ParamsE:
	.zero		3584


//--------------------- .nv.constant0._ZN7cutlass13device_kernelIN5flash11enable_sm90INS1_16FlashAttnFwdSm90INS1_25CollectiveMainloopFwdSm90ILi2EN4cute5tupleIJNS5_1CILi1EEES8_S8_EEENS6_IJNS7_ILi192EEENS7_ILi128EEENS7_ILi64EEEEEELi64ENS_10bfloat16_tEfNS_4arch4Sm90ELb0ELb1ELb1ELb1ELb1ELb1ELb0ELb1ELb1ELb1ELb0ELb0EEENS1_21CollectiveEpilogueFwdINS6_IJSA_SC_SB_EEES9_SE_SG_Li384ELb1ELb1ELb0ELb0EEENS1_36VarlenDynamicPersistentTileSchedulerILi192ELi128ELi384ELi128ELb0ELb1ELb1ELb1ELb0ELb1EEEEEEEEEvNT_6ParamsE --------------------------
	.section	.nv.constant0._ZN7cutlass13device_kernelIN5flash11enable_sm90INS1_16FlashAttnFwdSm90INS1_25CollectiveMainloopFwdSm90ILi2EN4cute5tupleIJNS5_1CILi1EEES8_S8_EEENS6_IJNS7_ILi192EEENS7_ILi128EEENS7_ILi64EEEEEELi64ENS_10bfloat16_tEfNS_4arch4Sm90ELb0ELb1ELb1ELb1ELb1ELb1ELb0ELb1ELb1ELb1ELb0ELb0EEENS1_21CollectiveEpilogueFwdINS6_IJSA_SC_SB_EEES9_SE_SG_Li384ELb1ELb1ELb0ELb0EEENS1_36VarlenDynamicPersistentTileSchedulerILi192ELi128ELi384ELi128ELb0ELb1ELb1ELb1ELb0ELb1EEEEEEEEEvNT_6ParamsE,"a",@progbits
	.sectionflags	@""
	.align	4
.nv.constant0._ZN7cutlass13device_kernelIN5flash11enable_sm90INS1_16FlashAttnFwdSm90INS1_25CollectiveMainloopFwdSm90ILi2EN4cute5tupleIJNS5_1CILi1EEES8_S8_EEENS6_IJNS7_ILi192EEENS7_ILi128EEENS7_ILi64EEEEEELi64ENS_10bfloat16_tEfNS_4arch4Sm90ELb0ELb1ELb1ELb1ELb1ELb1ELb0ELb1ELb1ELb1ELb0ELb0EEENS1_21CollectiveEpilogueFwdINS6_IJSA_SC_SB_EEES9_SE_SG_Li384ELb1ELb1ELb0ELb0EEENS1_36VarlenDynamicPersistentTileSchedulerILi192ELi128ELi384ELi128ELb0ELb1ELb1ELb1ELb0ELb1EEEEEEEEEvNT_6ParamsE:
	.zero		3584


//--------------------- .nv.constant0._ZN7cutlass13device_kernelIN5flash11enable_sm90INS1_16FlashAttnFwdSm90INS1_25CollectiveMainloopFwdSm90ILi2EN4cute5tupleIJNS5_1CILi1EEES8_S8_EEENS6_IJNS7_ILi192EEENS7_ILi128EEENS7_ILi64EEEEEELi64ENS_10bfloat16_tEfNS_4arch4Sm90ELb1ELb0ELb1ELb0ELb1ELb0ELb0ELb1ELb1ELb1ELb0ELb0EEENS1_21CollectiveEpilogueFwdINS6_IJSA_SC_SB_EEES9_SE_SG_Li384ELb0ELb1ELb0ELb0EEENS1_30DynamicPersistentTileSchedulerILi384ELi128ELb0ELb1ELb1EEEEEEEEEvNT_6ParamsE --------------------------
	.section	.nv.constant0._ZN7cutlass13device_kernelIN5flash11enable_sm90INS1_16FlashAttnFwdSm90INS1_25CollectiveMainloopFwdSm90ILi2EN4cute5tupleIJNS5_1CILi1EEES8_S8_EEENS6_IJNS7_ILi192EEENS7_ILi128EEENS7_ILi64EEEEEELi64ENS_10bfloat16_tEfNS_4arch4Sm90ELb1ELb0ELb1ELb0ELb1ELb0ELb0ELb1ELb1ELb1ELb0ELb0EEENS1_21CollectiveEpilogueFwdINS6_IJSA_SC_SB_EEES9_SE_SG_Li384ELb0ELb1ELb0ELb0EEENS1_30DynamicPersistentTileSchedulerILi384ELi128ELb0ELb1ELb1EEEEEEEEEvNT_6ParamsE,"a",@progbits
	.sectionflags	@""
	.align	4
.nv.constant0._ZN7cutlass13device_kernelIN5flash11enable_sm90INS1_16FlashAttnFwdSm90INS1_25CollectiveMainloopFwdSm90ILi2EN4cute5tupleIJNS5_1CILi1EEES8_S8_EEENS6_IJNS7_ILi192EEENS7_ILi128EEENS7_ILi64EEEEEELi64ENS_10bfloat16_tEfNS_4arch4Sm90ELb1ELb0ELb1ELb0ELb1ELb0ELb0ELb1ELb1ELb1ELb0ELb0EEENS1_21CollectiveEpilogueFwdINS6_IJSA_SC_SB_EEES9_SE_SG_Li384ELb0ELb1ELb0ELb0EEENS1_30DynamicPersistentTileSchedulerILi384ELi128ELb0ELb1ELb1EEEEEEEEEvNT_6ParamsE:
	.zero		3584


//--------------------- .nv.constant0._ZN7cutlass13device_kernelIN5flash11enable_sm90INS1_16FlashAttnFwdSm90INS1_25CollectiveMainloopFwdSm90ILi2EN4cute5tupleIJNS5_1CILi1EEES8_S8_EEENS6_IJNS7_ILi192EEENS7_ILi128EEENS7_ILi64EEEEEELi64ENS_10bfloat16_tEfNS_4arch4Sm90ELb1ELb0ELb1ELb1ELb1ELb0ELb0ELb1ELb1ELb1ELb0ELb0EEENS1_21CollectiveEpilogueFwdINS6_IJSA_SC_SB_EEES9_SE_SG_Li384ELb1ELb1ELb0ELb0EEENS1_36VarlenDynamicPersistentTileSchedulerILi192ELi128ELi384ELi128ELb0ELb1ELb1ELb1ELb1ELb1EEEEEEEEEvNT_6ParamsE --------------------------
	.section	.nv.constant0._ZN7cutlass13device_kernelIN5flash11enable_sm90INS1_16FlashAttnFwdSm90INS1_25CollectiveMainloopFwdSm90ILi2EN4cute5tupleIJNS5_1CILi1EEES8_S8_EEENS6_IJNS7_ILi192EEENS7_ILi128EEENS7_ILi64EEEEEELi64ENS_10bfloat16_tEfNS_4arch4Sm90ELb1ELb0ELb1ELb1ELb1ELb0ELb0ELb1ELb1ELb1ELb0ELb0EEENS1_21CollectiveEpilogueFwdINS6_IJSA_SC_SB_EEES9_SE_SG_Li384ELb1ELb1ELb0ELb0EEENS1_36VarlenDynamicPersistentTileSchedulerILi192ELi128ELi384ELi128ELb0ELb1ELb1ELb1ELb1ELb1EEEEEEEEEvNT_6ParamsE,"a",@progbits
	.sectionflags	@""
	.align	4
.nv.constant0._ZN7cutlass13device_kernelIN5flash11enable_sm90INS1_16FlashAttnFwdSm90INS1_25CollectiveMainloopFwdSm90ILi2EN4cute5tupleIJNS5_1CILi1EEES8_S8_EEENS6_IJNS7_ILi192EEENS7_ILi128EEENS7_ILi64EEEEEELi64ENS_10bfloat16_tEfNS_4arch4Sm90ELb1ELb0ELb1ELb1ELb1ELb0ELb0ELb1ELb1ELb1ELb0ELb0EEENS1_21CollectiveEpilogueFwdINS6_IJSA_SC_SB_EEES9_SE_SG_Li384ELb1ELb1ELb0ELb0EEENS1_36VarlenDynamicPersistentTileSchedulerILi192ELi128ELi384ELi128ELb0ELb1ELb1ELb1ELb1ELb1EEEEEEEEEvNT_6ParamsE:
	.zero		3584


//--------------------- .nv.constant0._ZN7cutlass13device_kernelIN5flash11enable_sm90INS1_16FlashAttnFwdSm90INS1_25CollectiveMainloopFwdSm90ILi2EN4cute5tupleIJNS5_1CILi1EEES8_S8_EEENS6_IJNS7_ILi192EEENS7_ILi128EEENS7_ILi64EEEEEELi64ENS_10bfloat16_tEfNS_4arch4Sm90ELb1ELb0ELb1ELb1ELb1ELb1ELb0ELb1ELb1ELb1ELb0ELb0EEENS1_21CollectiveEpilogueFwdINS6_IJSA_SC_SB_EEES9_SE_SG_Li384ELb1ELb1ELb0ELb0EEENS1_36VarlenDynamicPersistentTileSchedulerILi192ELi128ELi384ELi128ELb0ELb1ELb1ELb1ELb1ELb1EEEEEEEEEvNT_6ParamsE --------------------------
	.section	.nv.constant0._ZN7cutlass13device_kernelIN5flash11enable_sm90INS1_16FlashAttnFwdSm90INS1_25CollectiveMainloopFwdSm90ILi2EN4cute5tupleIJNS5_1CILi1EEES8_S8_EEENS6_IJNS7_ILi192EEENS7_ILi128EEENS7_ILi64EEEEEELi64ENS_10bfloat16_tEfNS_4arch4Sm90ELb1ELb0ELb1ELb1ELb1ELb1ELb0ELb1ELb1ELb1ELb0ELb0EEENS1_21CollectiveEpilogueFwdINS6_IJSA_SC_SB_EEES9_SE_SG_Li384ELb1ELb1ELb0ELb0EEENS1_36VarlenDynamicPersistentTileSchedulerILi192ELi128ELi384ELi128ELb0ELb1ELb1ELb1ELb1ELb1EEEEEEEEEvNT_6ParamsE,"a",@progbits
	.sectionflags	@""
	.align	4
.nv.constant0._ZN7cutlass13device_kernelIN5flash11enable_sm90INS1_16FlashAttnFwdSm90INS1_25CollectiveMainloopFwdSm90ILi2EN4cute5tupleIJNS5_1CILi1EEES8_S8_EEENS6_IJNS7_ILi192EEENS7_ILi128EEENS7_ILi64EEEEEELi64ENS_10bfloat16_tEfNS_4arch4Sm90ELb1ELb0ELb1ELb1ELb1ELb1ELb0ELb1ELb1ELb1ELb0ELb0EEENS1_21CollectiveEpilogueFwdINS6_IJSA_SC_SB_EEES9_SE_SG_Li384ELb1ELb1ELb0ELb0EEENS1_36VarlenDynamicPersistentTileSchedulerILi192ELi128ELi384ELi128ELb0ELb1ELb1ELb1ELb1ELb1EEEEEEEEEvNT_6ParamsE:
	.zero		3584


//--------------------- SYMBOLS --------------------------

	.type		.nv.reservedSmem.offset0,@object
	.size		.nv.reservedSmem.offset0,0x4
